//
// Generated by NVIDIA NVVM Compiler
//
// Compiler Build ID: CL-36424714
// Cuda compilation tools, release 13.0, V13.0.88
// Based on NVVM 20.0.0
//

.version 9.0
.target sm_100
.address_size 64

	// .globl	ecm_stage1_kernel

.visible .entry ecm_stage1_kernel(
	.param .align 8 .b8 ecm_stage1_kernel_param_0[112],
	.param .u64 .ptr .align 1 ecm_stage1_kernel_param_1,
	.param .u64 .ptr .align 1 ecm_stage1_kernel_param_2,
	.param .u32 ecm_stage1_kernel_param_3,
	.param .u64 .ptr .align 1 ecm_stage1_kernel_param_4,
	.param .u32 ecm_stage1_kernel_param_5
)
{
	.local .align 8 .b8 	__local_depot0[64];
	.reg .b64 	%SP;
	.reg .b64 	%SPL;
	.reg .pred 	%p<1182>;
	.reg .b16 	%rs<13>;
	.reg .b32 	%r<107>;
	.reg .b64 	%rd<4014>;

	mov.u64 	%SPL, __local_depot0;
	ld.param.u32 	%r37, [ecm_stage1_kernel_param_0+104];
	ld.param.u64 	%rd314, [ecm_stage1_kernel_param_0+96];
	ld.param.u64 	%rd313, [ecm_stage1_kernel_param_0+88];
	ld.param.u64 	%rd312, [ecm_stage1_kernel_param_0+80];
	ld.param.u64 	%rd311, [ecm_stage1_kernel_param_0+72];
	ld.param.u64 	%rd310, [ecm_stage1_kernel_param_0+64];
	ld.param.u64 	%rd309, [ecm_stage1_kernel_param_0+56];
	ld.param.u64 	%rd308, [ecm_stage1_kernel_param_0+48];
	ld.param.u64 	%rd307, [ecm_stage1_kernel_param_0+40];
	ld.param.u64 	%rd306, [ecm_stage1_kernel_param_0+32];
	ld.param.u64 	%rd305, [ecm_stage1_kernel_param_0+24];
	ld.param.u64 	%rd304, [ecm_stage1_kernel_param_0+16];
	ld.param.u64 	%rd303, [ecm_stage1_kernel_param_0+8];
	ld.param.u64 	%rd302, [ecm_stage1_kernel_param_0];
	ld.param.u64 	%rd315, [ecm_stage1_kernel_param_1];
	ld.param.u64 	%rd316, [ecm_stage1_kernel_param_2];
	ld.param.u32 	%r38, [ecm_stage1_kernel_param_3];
	ld.param.u64 	%rd317, [ecm_stage1_kernel_param_4];
	ld.param.u32 	%r44, [ecm_stage1_kernel_param_5];
	add.u64 	%rd1, %SPL, 0;
	add.u64 	%rd2, %SPL, 32;
	mov.u32 	%r45, %ctaid.x;
	mov.u32 	%r46, %ntid.x;
	mov.u32 	%r47, %tid.x;
	mad.lo.s32 	%r1, %r45, %r46, %r47;
	setp.ge.s32 	%p1, %r1, %r44;
	@%p1 bra 	$L__BB0_120;
	cvta.to.global.u64 	%rd320, %rd315;
	mul.wide.s32 	%rd321, %r1, 64;
	add.s64 	%rd322, %rd320, %rd321;
	ld.global.nc.u64 	%rd323, [%rd322];
	ld.global.nc.u64 	%rd324, [%rd322+8];
	ld.global.nc.u64 	%rd325, [%rd322+16];
	ld.global.nc.u64 	%rd326, [%rd322+24];
	ld.global.nc.u64 	%rd327, [%rd322+32];
	ld.global.nc.u64 	%rd328, [%rd322+40];
	ld.global.nc.u64 	%rd329, [%rd322+48];
	ld.global.nc.u64 	%rd330, [%rd322+56];
	mul.lo.s64 	%rd331, %rd306, %rd323;
	mul.hi.u64 	%rd332, %rd323, %rd306;
	mul.lo.s64 	%rd333, %rd307, %rd323;
	mul.hi.u64 	%rd334, %rd323, %rd307;
	add.s64 	%rd335, %rd333, %rd332;
	setp.lt.u64 	%p2, %rd335, %rd333;
	selp.u64 	%rd336, 1, 0, %p2;
	add.s64 	%rd337, %rd334, %rd336;
	mul.lo.s64 	%rd338, %rd308, %rd323;
	mul.hi.u64 	%rd339, %rd323, %rd308;
	add.s64 	%rd340, %rd338, %rd337;
	setp.lt.u64 	%p3, %rd340, %rd338;
	selp.u64 	%rd341, 1, 0, %p3;
	add.s64 	%rd342, %rd339, %rd341;
	mul.lo.s64 	%rd343, %rd309, %rd323;
	mul.hi.u64 	%rd344, %rd323, %rd309;
	add.s64 	%rd345, %rd343, %rd342;
	setp.lt.u64 	%p4, %rd345, %rd343;
	selp.u64 	%rd346, 1, 0, %p4;
	add.s64 	%rd347, %rd344, %rd346;
	mul.lo.s64 	%rd348, %rd314, %rd331;
	mul.lo.s64 	%rd349, %rd302, %rd348;
	mul.hi.u64 	%rd350, %rd348, %rd302;
	not.b64 	%rd351, %rd331;
	setp.gt.u64 	%p5, %rd349, %rd351;
	selp.u64 	%rd352, 1, 0, %p5;
	add.s64 	%rd353, %rd350, %rd352;
	mul.hi.u64 	%rd354, %rd348, %rd303;
	mad.lo.s64 	%rd355, %rd303, %rd348, %rd335;
	setp.lt.u64 	%p6, %rd355, %rd335;
	selp.u64 	%rd356, 1, 0, %p6;
	add.s64 	%rd357, %rd355, %rd353;
	setp.lt.u64 	%p7, %rd357, %rd355;
	selp.u64 	%rd358, 1, 0, %p7;
	add.s64 	%rd359, %rd354, %rd356;
	add.s64 	%rd360, %rd359, %rd358;
	mul.hi.u64 	%rd361, %rd348, %rd304;
	mad.lo.s64 	%rd362, %rd304, %rd348, %rd340;
	setp.lt.u64 	%p8, %rd362, %rd340;
	selp.u64 	%rd363, 1, 0, %p8;
	add.s64 	%rd364, %rd362, %rd360;
	setp.lt.u64 	%p9, %rd364, %rd362;
	selp.u64 	%rd365, 1, 0, %p9;
	add.s64 	%rd366, %rd361, %rd363;
	add.s64 	%rd367, %rd366, %rd365;
	mul.hi.u64 	%rd368, %rd348, %rd305;
	mad.lo.s64 	%rd369, %rd305, %rd348, %rd345;
	setp.lt.u64 	%p10, %rd369, %rd345;
	selp.u64 	%rd370, 1, 0, %p10;
	add.s64 	%rd371, %rd369, %rd367;
	setp.lt.u64 	%p11, %rd371, %rd369;
	selp.u64 	%rd372, 1, 0, %p11;
	add.s64 	%rd373, %rd368, %rd370;
	add.s64 	%rd374, %rd373, %rd372;
	add.s64 	%rd375, %rd347, %rd374;
	mul.hi.u64 	%rd376, %rd324, %rd306;
	mad.lo.s64 	%rd377, %rd306, %rd324, %rd357;
	setp.lt.u64 	%p12, %rd377, %rd357;
	selp.u64 	%rd378, 1, 0, %p12;
	add.s64 	%rd379, %rd376, %rd378;
	mul.hi.u64 	%rd380, %rd324, %rd307;
	mad.lo.s64 	%rd381, %rd307, %rd324, %rd364;
	setp.lt.u64 	%p13, %rd381, %rd364;
	selp.u64 	%rd382, 1, 0, %p13;
	add.s64 	%rd383, %rd381, %rd379;
	setp.lt.u64 	%p14, %rd383, %rd381;
	selp.u64 	%rd384, 1, 0, %p14;
	add.s64 	%rd385, %rd380, %rd382;
	add.s64 	%rd386, %rd385, %rd384;
	mul.hi.u64 	%rd387, %rd324, %rd308;
	mad.lo.s64 	%rd388, %rd308, %rd324, %rd371;
	setp.lt.u64 	%p15, %rd388, %rd371;
	selp.u64 	%rd389, 1, 0, %p15;
	add.s64 	%rd390, %rd388, %rd386;
	setp.lt.u64 	%p16, %rd390, %rd388;
	selp.u64 	%rd391, 1, 0, %p16;
	add.s64 	%rd392, %rd387, %rd389;
	add.s64 	%rd393, %rd392, %rd391;
	mul.hi.u64 	%rd394, %rd324, %rd309;
	mad.lo.s64 	%rd395, %rd309, %rd324, %rd375;
	setp.lt.u64 	%p17, %rd395, %rd375;
	selp.u64 	%rd396, 1, 0, %p17;
	add.s64 	%rd397, %rd395, %rd393;
	setp.lt.u64 	%p18, %rd397, %rd395;
	selp.u64 	%rd398, 1, 0, %p18;
	add.s64 	%rd399, %rd394, %rd396;
	add.s64 	%rd400, %rd399, %rd398;
	mul.lo.s64 	%rd401, %rd314, %rd377;
	mul.lo.s64 	%rd402, %rd302, %rd401;
	mul.hi.u64 	%rd403, %rd401, %rd302;
	not.b64 	%rd404, %rd377;
	setp.gt.u64 	%p19, %rd402, %rd404;
	selp.u64 	%rd405, 1, 0, %p19;
	add.s64 	%rd406, %rd403, %rd405;
	mul.hi.u64 	%rd407, %rd401, %rd303;
	mad.lo.s64 	%rd408, %rd303, %rd401, %rd383;
	setp.lt.u64 	%p20, %rd408, %rd383;
	selp.u64 	%rd409, 1, 0, %p20;
	add.s64 	%rd410, %rd408, %rd406;
	setp.lt.u64 	%p21, %rd410, %rd408;
	selp.u64 	%rd411, 1, 0, %p21;
	add.s64 	%rd412, %rd407, %rd409;
	add.s64 	%rd413, %rd412, %rd411;
	mul.hi.u64 	%rd414, %rd401, %rd304;
	mad.lo.s64 	%rd415, %rd304, %rd401, %rd390;
	setp.lt.u64 	%p22, %rd415, %rd390;
	selp.u64 	%rd416, 1, 0, %p22;
	add.s64 	%rd417, %rd415, %rd413;
	setp.lt.u64 	%p23, %rd417, %rd415;
	selp.u64 	%rd418, 1, 0, %p23;
	add.s64 	%rd419, %rd414, %rd416;
	add.s64 	%rd420, %rd419, %rd418;
	mul.hi.u64 	%rd421, %rd401, %rd305;
	mad.lo.s64 	%rd422, %rd305, %rd401, %rd397;
	setp.lt.u64 	%p24, %rd422, %rd397;
	selp.u64 	%rd423, 1, 0, %p24;
	add.s64 	%rd424, %rd422, %rd420;
	setp.lt.u64 	%p25, %rd424, %rd422;
	selp.u64 	%rd425, 1, 0, %p25;
	add.s64 	%rd426, %rd421, %rd423;
	add.s64 	%rd427, %rd426, %rd425;
	add.s64 	%rd428, %rd400, %rd427;
	mul.hi.u64 	%rd429, %rd325, %rd306;
	mad.lo.s64 	%rd430, %rd306, %rd325, %rd410;
	setp.lt.u64 	%p26, %rd430, %rd410;
	selp.u64 	%rd431, 1, 0, %p26;
	add.s64 	%rd432, %rd429, %rd431;
	mul.hi.u64 	%rd433, %rd325, %rd307;
	mad.lo.s64 	%rd434, %rd307, %rd325, %rd417;
	setp.lt.u64 	%p27, %rd434, %rd417;
	selp.u64 	%rd435, 1, 0, %p27;
	add.s64 	%rd436, %rd434, %rd432;
	setp.lt.u64 	%p28, %rd436, %rd434;
	selp.u64 	%rd437, 1, 0, %p28;
	add.s64 	%rd438, %rd433, %rd435;
	add.s64 	%rd439, %rd438, %rd437;
	mul.hi.u64 	%rd440, %rd325, %rd308;
	mad.lo.s64 	%rd441, %rd308, %rd325, %rd424;
	setp.lt.u64 	%p29, %rd441, %rd424;
	selp.u64 	%rd442, 1, 0, %p29;
	add.s64 	%rd443, %rd441, %rd439;
	setp.lt.u64 	%p30, %rd443, %rd441;
	selp.u64 	%rd444, 1, 0, %p30;
	add.s64 	%rd445, %rd440, %rd442;
	add.s64 	%rd446, %rd445, %rd444;
	mul.hi.u64 	%rd447, %rd325, %rd309;
	mad.lo.s64 	%rd448, %rd309, %rd325, %rd428;
	setp.lt.u64 	%p31, %rd448, %rd428;
	selp.u64 	%rd449, 1, 0, %p31;
	add.s64 	%rd450, %rd448, %rd446;
	setp.lt.u64 	%p32, %rd450, %rd448;
	selp.u64 	%rd451, 1, 0, %p32;
	add.s64 	%rd452, %rd447, %rd449;
	add.s64 	%rd453, %rd452, %rd451;
	mul.lo.s64 	%rd454, %rd314, %rd430;
	mul.lo.s64 	%rd455, %rd302, %rd454;
	mul.hi.u64 	%rd456, %rd454, %rd302;
	not.b64 	%rd457, %rd430;
	setp.gt.u64 	%p33, %rd455, %rd457;
	selp.u64 	%rd458, 1, 0, %p33;
	add.s64 	%rd459, %rd456, %rd458;
	mul.hi.u64 	%rd460, %rd454, %rd303;
	mad.lo.s64 	%rd461, %rd303, %rd454, %rd436;
	setp.lt.u64 	%p34, %rd461, %rd436;
	selp.u64 	%rd462, 1, 0, %p34;
	add.s64 	%rd463, %rd461, %rd459;
	setp.lt.u64 	%p35, %rd463, %rd461;
	selp.u64 	%rd464, 1, 0, %p35;
	add.s64 	%rd465, %rd460, %rd462;
	add.s64 	%rd466, %rd465, %rd464;
	mul.hi.u64 	%rd467, %rd454, %rd304;
	mad.lo.s64 	%rd468, %rd304, %rd454, %rd443;
	setp.lt.u64 	%p36, %rd468, %rd443;
	selp.u64 	%rd469, 1, 0, %p36;
	add.s64 	%rd470, %rd468, %rd466;
	setp.lt.u64 	%p37, %rd470, %rd468;
	selp.u64 	%rd471, 1, 0, %p37;
	add.s64 	%rd472, %rd467, %rd469;
	add.s64 	%rd473, %rd472, %rd471;
	mul.hi.u64 	%rd474, %rd454, %rd305;
	mad.lo.s64 	%rd475, %rd305, %rd454, %rd450;
	setp.lt.u64 	%p38, %rd475, %rd450;
	selp.u64 	%rd476, 1, 0, %p38;
	add.s64 	%rd477, %rd475, %rd473;
	setp.lt.u64 	%p39, %rd477, %rd475;
	selp.u64 	%rd478, 1, 0, %p39;
	add.s64 	%rd479, %rd474, %rd476;
	add.s64 	%rd480, %rd479, %rd478;
	add.s64 	%rd481, %rd453, %rd480;
	mul.hi.u64 	%rd482, %rd326, %rd306;
	mad.lo.s64 	%rd483, %rd306, %rd326, %rd463;
	setp.lt.u64 	%p40, %rd483, %rd463;
	selp.u64 	%rd484, 1, 0, %p40;
	add.s64 	%rd485, %rd482, %rd484;
	mul.hi.u64 	%rd486, %rd326, %rd307;
	mad.lo.s64 	%rd487, %rd307, %rd326, %rd470;
	setp.lt.u64 	%p41, %rd487, %rd470;
	selp.u64 	%rd488, 1, 0, %p41;
	add.s64 	%rd489, %rd487, %rd485;
	setp.lt.u64 	%p42, %rd489, %rd487;
	selp.u64 	%rd490, 1, 0, %p42;
	add.s64 	%rd491, %rd486, %rd488;
	add.s64 	%rd492, %rd491, %rd490;
	mul.hi.u64 	%rd493, %rd326, %rd308;
	mad.lo.s64 	%rd494, %rd308, %rd326, %rd477;
	setp.lt.u64 	%p43, %rd494, %rd477;
	selp.u64 	%rd495, 1, 0, %p43;
	add.s64 	%rd496, %rd494, %rd492;
	setp.lt.u64 	%p44, %rd496, %rd494;
	selp.u64 	%rd497, 1, 0, %p44;
	add.s64 	%rd498, %rd493, %rd495;
	add.s64 	%rd499, %rd498, %rd497;
	mul.hi.u64 	%rd500, %rd326, %rd309;
	mad.lo.s64 	%rd501, %rd309, %rd326, %rd481;
	setp.lt.u64 	%p45, %rd501, %rd481;
	selp.u64 	%rd502, 1, 0, %p45;
	add.s64 	%rd503, %rd501, %rd499;
	setp.lt.u64 	%p46, %rd503, %rd501;
	selp.u64 	%rd504, 1, 0, %p46;
	add.s64 	%rd505, %rd500, %rd502;
	add.s64 	%rd506, %rd505, %rd504;
	mul.lo.s64 	%rd507, %rd314, %rd483;
	mul.lo.s64 	%rd508, %rd302, %rd507;
	mul.hi.u64 	%rd509, %rd507, %rd302;
	not.b64 	%rd510, %rd483;
	setp.gt.u64 	%p47, %rd508, %rd510;
	selp.u64 	%rd511, 1, 0, %p47;
	add.s64 	%rd512, %rd509, %rd511;
	mul.hi.u64 	%rd513, %rd507, %rd303;
	mad.lo.s64 	%rd514, %rd303, %rd507, %rd489;
	setp.lt.u64 	%p48, %rd514, %rd489;
	selp.u64 	%rd515, 1, 0, %p48;
	add.s64 	%rd516, %rd514, %rd512;
	setp.lt.u64 	%p49, %rd516, %rd514;
	selp.u64 	%rd517, 1, 0, %p49;
	add.s64 	%rd518, %rd513, %rd515;
	add.s64 	%rd519, %rd518, %rd517;
	mul.hi.u64 	%rd520, %rd507, %rd304;
	mad.lo.s64 	%rd521, %rd304, %rd507, %rd496;
	setp.lt.u64 	%p50, %rd521, %rd496;
	selp.u64 	%rd522, 1, 0, %p50;
	add.s64 	%rd523, %rd521, %rd519;
	setp.lt.u64 	%p51, %rd523, %rd521;
	selp.u64 	%rd524, 1, 0, %p51;
	add.s64 	%rd525, %rd520, %rd522;
	add.s64 	%rd526, %rd525, %rd524;
	mul.hi.u64 	%rd527, %rd507, %rd305;
	mad.lo.s64 	%rd528, %rd305, %rd507, %rd503;
	setp.lt.u64 	%p52, %rd528, %rd503;
	selp.u64 	%rd529, 1, 0, %p52;
	add.s64 	%rd530, %rd528, %rd526;
	setp.lt.u64 	%p53, %rd530, %rd528;
	selp.u64 	%rd531, 1, 0, %p53;
	add.s64 	%rd532, %rd527, %rd529;
	add.s64 	%rd533, %rd532, %rd531;
	add.s64 	%rd534, %rd506, %rd533;
	setp.lt.u64 	%p54, %rd516, %rd302;
	selp.u64 	%rd535, 1, 0, %p54;
	sub.s64 	%rd536, %rd523, %rd303;
	setp.lt.u64 	%p55, %rd523, %rd303;
	selp.s64 	%rd537, -1, 0, %p54;
	add.s64 	%rd538, %rd536, %rd537;
	setp.lt.u64 	%p56, %rd536, %rd535;
	or.pred  	%p57, %p55, %p56;
	selp.u64 	%rd539, 1, 0, %p57;
	sub.s64 	%rd540, %rd530, %rd304;
	setp.lt.u64 	%p58, %rd530, %rd304;
	selp.s64 	%rd541, -1, 0, %p57;
	add.s64 	%rd542, %rd540, %rd541;
	setp.lt.u64 	%p59, %rd540, %rd539;
	or.pred  	%p60, %p58, %p59;
	selp.u64 	%rd543, 1, 0, %p60;
	sub.s64 	%rd544, %rd534, %rd305;
	setp.lt.u64 	%p61, %rd534, %rd305;
	selp.s64 	%rd545, -1, 0, %p60;
	add.s64 	%rd546, %rd544, %rd545;
	setp.lt.u64 	%p62, %rd544, %rd543;
	or.pred  	%p63, %p61, %p62;
	selp.b64 	%rd547, 0, %rd302, %p63;
	sub.s64 	%rd12, %rd516, %rd547;
	selp.b64 	%rd13, %rd523, %rd538, %p63;
	selp.b64 	%rd14, %rd530, %rd542, %p63;
	selp.b64 	%rd15, %rd534, %rd546, %p63;
	mul.lo.s64 	%rd548, %rd306, %rd327;
	mul.hi.u64 	%rd549, %rd327, %rd306;
	mul.lo.s64 	%rd550, %rd307, %rd327;
	mul.hi.u64 	%rd551, %rd327, %rd307;
	add.s64 	%rd552, %rd550, %rd549;
	setp.lt.u64 	%p64, %rd552, %rd550;
	selp.u64 	%rd553, 1, 0, %p64;
	add.s64 	%rd554, %rd551, %rd553;
	mul.lo.s64 	%rd555, %rd308, %rd327;
	mul.hi.u64 	%rd556, %rd327, %rd308;
	add.s64 	%rd557, %rd555, %rd554;
	setp.lt.u64 	%p65, %rd557, %rd555;
	selp.u64 	%rd558, 1, 0, %p65;
	add.s64 	%rd559, %rd556, %rd558;
	mul.lo.s64 	%rd560, %rd309, %rd327;
	mul.hi.u64 	%rd561, %rd327, %rd309;
	add.s64 	%rd562, %rd560, %rd559;
	setp.lt.u64 	%p66, %rd562, %rd560;
	selp.u64 	%rd563, 1, 0, %p66;
	add.s64 	%rd564, %rd561, %rd563;
	mul.lo.s64 	%rd565, %rd314, %rd548;
	mul.lo.s64 	%rd566, %rd302, %rd565;
	mul.hi.u64 	%rd567, %rd565, %rd302;
	not.b64 	%rd568, %rd548;
	setp.gt.u64 	%p67, %rd566, %rd568;
	selp.u64 	%rd569, 1, 0, %p67;
	add.s64 	%rd570, %rd567, %rd569;
	mul.hi.u64 	%rd571, %rd565, %rd303;
	mad.lo.s64 	%rd572, %rd303, %rd565, %rd552;
	setp.lt.u64 	%p68, %rd572, %rd552;
	selp.u64 	%rd573, 1, 0, %p68;
	add.s64 	%rd574, %rd572, %rd570;
	setp.lt.u64 	%p69, %rd574, %rd572;
	selp.u64 	%rd575, 1, 0, %p69;
	add.s64 	%rd576, %rd571, %rd573;
	add.s64 	%rd577, %rd576, %rd575;
	mul.hi.u64 	%rd578, %rd565, %rd304;
	mad.lo.s64 	%rd579, %rd304, %rd565, %rd557;
	setp.lt.u64 	%p70, %rd579, %rd557;
	selp.u64 	%rd580, 1, 0, %p70;
	add.s64 	%rd581, %rd579, %rd577;
	setp.lt.u64 	%p71, %rd581, %rd579;
	selp.u64 	%rd582, 1, 0, %p71;
	add.s64 	%rd583, %rd578, %rd580;
	add.s64 	%rd584, %rd583, %rd582;
	mul.hi.u64 	%rd585, %rd565, %rd305;
	mad.lo.s64 	%rd586, %rd305, %rd565, %rd562;
	setp.lt.u64 	%p72, %rd586, %rd562;
	selp.u64 	%rd587, 1, 0, %p72;
	add.s64 	%rd588, %rd586, %rd584;
	setp.lt.u64 	%p73, %rd588, %rd586;
	selp.u64 	%rd589, 1, 0, %p73;
	add.s64 	%rd590, %rd585, %rd587;
	add.s64 	%rd591, %rd590, %rd589;
	add.s64 	%rd592, %rd564, %rd591;
	mul.hi.u64 	%rd593, %rd328, %rd306;
	mad.lo.s64 	%rd594, %rd306, %rd328, %rd574;
	setp.lt.u64 	%p74, %rd594, %rd574;
	selp.u64 	%rd595, 1, 0, %p74;
	add.s64 	%rd596, %rd593, %rd595;
	mul.hi.u64 	%rd597, %rd328, %rd307;
	mad.lo.s64 	%rd598, %rd307, %rd328, %rd581;
	setp.lt.u64 	%p75, %rd598, %rd581;
	selp.u64 	%rd599, 1, 0, %p75;
	add.s64 	%rd600, %rd598, %rd596;
	setp.lt.u64 	%p76, %rd600, %rd598;
	selp.u64 	%rd601, 1, 0, %p76;
	add.s64 	%rd602, %rd597, %rd599;
	add.s64 	%rd603, %rd602, %rd601;
	mul.hi.u64 	%rd604, %rd328, %rd308;
	mad.lo.s64 	%rd605, %rd308, %rd328, %rd588;
	setp.lt.u64 	%p77, %rd605, %rd588;
	selp.u64 	%rd606, 1, 0, %p77;
	add.s64 	%rd607, %rd605, %rd603;
	setp.lt.u64 	%p78, %rd607, %rd605;
	selp.u64 	%rd608, 1, 0, %p78;
	add.s64 	%rd609, %rd604, %rd606;
	add.s64 	%rd610, %rd609, %rd608;
	mul.hi.u64 	%rd611, %rd328, %rd309;
	mad.lo.s64 	%rd612, %rd309, %rd328, %rd592;
	setp.lt.u64 	%p79, %rd612, %rd592;
	selp.u64 	%rd613, 1, 0, %p79;
	add.s64 	%rd614, %rd612, %rd610;
	setp.lt.u64 	%p80, %rd614, %rd612;
	selp.u64 	%rd615, 1, 0, %p80;
	add.s64 	%rd616, %rd611, %rd613;
	add.s64 	%rd617, %rd616, %rd615;
	mul.lo.s64 	%rd618, %rd314, %rd594;
	mul.lo.s64 	%rd619, %rd302, %rd618;
	mul.hi.u64 	%rd620, %rd618, %rd302;
	not.b64 	%rd621, %rd594;
	setp.gt.u64 	%p81, %rd619, %rd621;
	selp.u64 	%rd622, 1, 0, %p81;
	add.s64 	%rd623, %rd620, %rd622;
	mul.hi.u64 	%rd624, %rd618, %rd303;
	mad.lo.s64 	%rd625, %rd303, %rd618, %rd600;
	setp.lt.u64 	%p82, %rd625, %rd600;
	selp.u64 	%rd626, 1, 0, %p82;
	add.s64 	%rd627, %rd625, %rd623;
	setp.lt.u64 	%p83, %rd627, %rd625;
	selp.u64 	%rd628, 1, 0, %p83;
	add.s64 	%rd629, %rd624, %rd626;
	add.s64 	%rd630, %rd629, %rd628;
	mul.hi.u64 	%rd631, %rd618, %rd304;
	mad.lo.s64 	%rd632, %rd304, %rd618, %rd607;
	setp.lt.u64 	%p84, %rd632, %rd607;
	selp.u64 	%rd633, 1, 0, %p84;
	add.s64 	%rd634, %rd632, %rd630;
	setp.lt.u64 	%p85, %rd634, %rd632;
	selp.u64 	%rd635, 1, 0, %p85;
	add.s64 	%rd636, %rd631, %rd633;
	add.s64 	%rd637, %rd636, %rd635;
	mul.hi.u64 	%rd638, %rd618, %rd305;
	mad.lo.s64 	%rd639, %rd305, %rd618, %rd614;
	setp.lt.u64 	%p86, %rd639, %rd614;
	selp.u64 	%rd640, 1, 0, %p86;
	add.s64 	%rd641, %rd639, %rd637;
	setp.lt.u64 	%p87, %rd641, %rd639;
	selp.u64 	%rd642, 1, 0, %p87;
	add.s64 	%rd643, %rd638, %rd640;
	add.s64 	%rd644, %rd643, %rd642;
	add.s64 	%rd645, %rd617, %rd644;
	mul.hi.u64 	%rd646, %rd329, %rd306;
	mad.lo.s64 	%rd647, %rd306, %rd329, %rd627;
	setp.lt.u64 	%p88, %rd647, %rd627;
	selp.u64 	%rd648, 1, 0, %p88;
	add.s64 	%rd649, %rd646, %rd648;
	mul.hi.u64 	%rd650, %rd329, %rd307;
	mad.lo.s64 	%rd651, %rd307, %rd329, %rd634;
	setp.lt.u64 	%p89, %rd651, %rd634;
	selp.u64 	%rd652, 1, 0, %p89;
	add.s64 	%rd653, %rd651, %rd649;
	setp.lt.u64 	%p90, %rd653, %rd651;
	selp.u64 	%rd654, 1, 0, %p90;
	add.s64 	%rd655, %rd650, %rd652;
	add.s64 	%rd656, %rd655, %rd654;
	mul.hi.u64 	%rd657, %rd329, %rd308;
	mad.lo.s64 	%rd658, %rd308, %rd329, %rd641;
	setp.lt.u64 	%p91, %rd658, %rd641;
	selp.u64 	%rd659, 1, 0, %p91;
	add.s64 	%rd660, %rd658, %rd656;
	setp.lt.u64 	%p92, %rd660, %rd658;
	selp.u64 	%rd661, 1, 0, %p92;
	add.s64 	%rd662, %rd657, %rd659;
	add.s64 	%rd663, %rd662, %rd661;
	mul.hi.u64 	%rd664, %rd329, %rd309;
	mad.lo.s64 	%rd665, %rd309, %rd329, %rd645;
	setp.lt.u64 	%p93, %rd665, %rd645;
	selp.u64 	%rd666, 1, 0, %p93;
	add.s64 	%rd667, %rd665, %rd663;
	setp.lt.u64 	%p94, %rd667, %rd665;
	selp.u64 	%rd668, 1, 0, %p94;
	add.s64 	%rd669, %rd664, %rd666;
	add.s64 	%rd670, %rd669, %rd668;
	mul.lo.s64 	%rd671, %rd314, %rd647;
	mul.lo.s64 	%rd672, %rd302, %rd671;
	mul.hi.u64 	%rd673, %rd671, %rd302;
	not.b64 	%rd674, %rd647;
	setp.gt.u64 	%p95, %rd672, %rd674;
	selp.u64 	%rd675, 1, 0, %p95;
	add.s64 	%rd676, %rd673, %rd675;
	mul.hi.u64 	%rd677, %rd671, %rd303;
	mad.lo.s64 	%rd678, %rd303, %rd671, %rd653;
	setp.lt.u64 	%p96, %rd678, %rd653;
	selp.u64 	%rd679, 1, 0, %p96;
	add.s64 	%rd680, %rd678, %rd676;
	setp.lt.u64 	%p97, %rd680, %rd678;
	selp.u64 	%rd681, 1, 0, %p97;
	add.s64 	%rd682, %rd677, %rd679;
	add.s64 	%rd683, %rd682, %rd681;
	mul.hi.u64 	%rd684, %rd671, %rd304;
	mad.lo.s64 	%rd685, %rd304, %rd671, %rd660;
	setp.lt.u64 	%p98, %rd685, %rd660;
	selp.u64 	%rd686, 1, 0, %p98;
	add.s64 	%rd687, %rd685, %rd683;
	setp.lt.u64 	%p99, %rd687, %rd685;
	selp.u64 	%rd688, 1, 0, %p99;
	add.s64 	%rd689, %rd684, %rd686;
	add.s64 	%rd690, %rd689, %rd688;
	mul.hi.u64 	%rd691, %rd671, %rd305;
	mad.lo.s64 	%rd692, %rd305, %rd671, %rd667;
	setp.lt.u64 	%p100, %rd692, %rd667;
	selp.u64 	%rd693, 1, 0, %p100;
	add.s64 	%rd694, %rd692, %rd690;
	setp.lt.u64 	%p101, %rd694, %rd692;
	selp.u64 	%rd695, 1, 0, %p101;
	add.s64 	%rd696, %rd691, %rd693;
	add.s64 	%rd697, %rd696, %rd695;
	add.s64 	%rd698, %rd670, %rd697;
	mul.hi.u64 	%rd699, %rd330, %rd306;
	mad.lo.s64 	%rd700, %rd306, %rd330, %rd680;
	setp.lt.u64 	%p102, %rd700, %rd680;
	selp.u64 	%rd701, 1, 0, %p102;
	add.s64 	%rd702, %rd699, %rd701;
	mul.hi.u64 	%rd703, %rd330, %rd307;
	mad.lo.s64 	%rd704, %rd307, %rd330, %rd687;
	setp.lt.u64 	%p103, %rd704, %rd687;
	selp.u64 	%rd705, 1, 0, %p103;
	add.s64 	%rd706, %rd704, %rd702;
	setp.lt.u64 	%p104, %rd706, %rd704;
	selp.u64 	%rd707, 1, 0, %p104;
	add.s64 	%rd708, %rd703, %rd705;
	add.s64 	%rd709, %rd708, %rd707;
	mul.hi.u64 	%rd710, %rd330, %rd308;
	mad.lo.s64 	%rd711, %rd308, %rd330, %rd694;
	setp.lt.u64 	%p105, %rd711, %rd694;
	selp.u64 	%rd712, 1, 0, %p105;
	add.s64 	%rd713, %rd711, %rd709;
	setp.lt.u64 	%p106, %rd713, %rd711;
	selp.u64 	%rd714, 1, 0, %p106;
	add.s64 	%rd715, %rd710, %rd712;
	add.s64 	%rd716, %rd715, %rd714;
	mul.hi.u64 	%rd717, %rd330, %rd309;
	mad.lo.s64 	%rd718, %rd309, %rd330, %rd698;
	setp.lt.u64 	%p107, %rd718, %rd698;
	selp.u64 	%rd719, 1, 0, %p107;
	add.s64 	%rd720, %rd718, %rd716;
	setp.lt.u64 	%p108, %rd720, %rd718;
	selp.u64 	%rd721, 1, 0, %p108;
	add.s64 	%rd722, %rd717, %rd719;
	add.s64 	%rd723, %rd722, %rd721;
	mul.lo.s64 	%rd724, %rd314, %rd700;
	mul.lo.s64 	%rd725, %rd302, %rd724;
	mul.hi.u64 	%rd726, %rd724, %rd302;
	not.b64 	%rd727, %rd700;
	setp.gt.u64 	%p109, %rd725, %rd727;
	selp.u64 	%rd728, 1, 0, %p109;
	add.s64 	%rd729, %rd726, %rd728;
	mul.hi.u64 	%rd730, %rd724, %rd303;
	mad.lo.s64 	%rd731, %rd303, %rd724, %rd706;
	setp.lt.u64 	%p110, %rd731, %rd706;
	selp.u64 	%rd732, 1, 0, %p110;
	add.s64 	%rd16, %rd731, %rd729;
	setp.lt.u64 	%p111, %rd16, %rd731;
	selp.u64 	%rd733, 1, 0, %p111;
	add.s64 	%rd734, %rd730, %rd732;
	add.s64 	%rd735, %rd734, %rd733;
	mul.hi.u64 	%rd736, %rd724, %rd304;
	mad.lo.s64 	%rd737, %rd304, %rd724, %rd713;
	setp.lt.u64 	%p112, %rd737, %rd713;
	selp.u64 	%rd738, 1, 0, %p112;
	add.s64 	%rd17, %rd737, %rd735;
	setp.lt.u64 	%p113, %rd17, %rd737;
	selp.u64 	%rd739, 1, 0, %p113;
	add.s64 	%rd740, %rd736, %rd738;
	add.s64 	%rd741, %rd740, %rd739;
	mul.hi.u64 	%rd742, %rd724, %rd305;
	mad.lo.s64 	%rd743, %rd305, %rd724, %rd720;
	setp.lt.u64 	%p114, %rd743, %rd720;
	selp.u64 	%rd744, 1, 0, %p114;
	add.s64 	%rd18, %rd743, %rd741;
	setp.lt.u64 	%p115, %rd18, %rd743;
	selp.u64 	%rd745, 1, 0, %p115;
	add.s64 	%rd746, %rd742, %rd744;
	add.s64 	%rd747, %rd746, %rd745;
	add.s64 	%rd19, %rd723, %rd747;
	setp.lt.s32 	%p116, %r38, 1;
	mov.u64 	%rd3931, %rd313;
	mov.u64 	%rd3932, %rd312;
	mov.u64 	%rd3933, %rd311;
	mov.u64 	%rd3934, %rd310;
	@%p116 bra 	$L__BB0_39;
	setp.lt.u64 	%p117, %rd16, %rd302;
	selp.u64 	%rd748, 1, 0, %p117;
	sub.s64 	%rd749, %rd17, %rd303;
	setp.lt.u64 	%p118, %rd749, %rd748;
	setp.lt.u64 	%p119, %rd17, %rd303;
	or.pred  	%p120, %p119, %p118;
	selp.u64 	%rd750, 1, 0, %p120;
	sub.s64 	%rd751, %rd18, %rd304;
	setp.lt.u64 	%p121, %rd751, %rd750;
	setp.lt.u64 	%p122, %rd18, %rd304;
	or.pred  	%p123, %p122, %p121;
	selp.u64 	%rd752, 1, 0, %p123;
	sub.s64 	%rd753, %rd19, %rd305;
	setp.lt.u64 	%p124, %rd753, %rd752;
	setp.lt.u64 	%p125, %rd19, %rd305;
	or.pred  	%p126, %p125, %p124;
	cvta.to.global.u64 	%rd20, %rd316;
	selp.s64 	%rd754, -1, 0, %p123;
	add.s64 	%rd755, %rd753, %rd754;
	selp.b64 	%rd3883, %rd19, %rd755, %p126;
	selp.s64 	%rd756, -1, 0, %p120;
	add.s64 	%rd757, %rd751, %rd756;
	selp.b64 	%rd3884, %rd18, %rd757, %p126;
	selp.s64 	%rd758, -1, 0, %p117;
	add.s64 	%rd759, %rd749, %rd758;
	selp.b64 	%rd3885, %rd17, %rd759, %p126;
	selp.b64 	%rd760, 0, %rd302, %p126;
	sub.s64 	%rd3886, %rd16, %rd760;
	mov.b32 	%r91, 0;
	mov.u64 	%rd3879, %rd313;
	mov.u64 	%rd3880, %rd312;
	mov.u64 	%rd3881, %rd311;
	mov.u64 	%rd3882, %rd310;
	mov.u64 	%rd3931, %rd3879;
	mov.u64 	%rd3932, %rd3880;
	mov.u64 	%rd3933, %rd3881;
	mov.u64 	%rd3934, %rd3882;
	mov.u64 	%rd3935, %rd3883;
	mov.u64 	%rd3936, %rd3884;
	mov.u64 	%rd3937, %rd3885;
	mov.u64 	%rd3938, %rd3886;
$L__BB0_3:
	mul.wide.u32 	%rd761, %r91, 4;
	add.s64 	%rd762, %rd20, %rd761;
	ld.global.nc.u32 	%r3, [%rd762];
	setp.lt.u32 	%p127, %r3, 2;
	@%p127 bra 	$L__BB0_38;
	mov.b32 	%r93, 0;
	mov.b32 	%r92, 31;
	mov.b64 	%rd3931, 0;
	mov.u64 	%rd3923, %rd3886;
	mov.u64 	%rd3924, %rd3885;
	mov.u64 	%rd3925, %rd3884;
	mov.u64 	%rd3926, %rd3883;
	mov.u64 	%rd3927, %rd3882;
	mov.u64 	%rd3928, %rd3881;
	mov.u64 	%rd3929, %rd3880;
	mov.u64 	%rd3930, %rd3879;
	mov.u64 	%rd3932, %rd3931;
	mov.u64 	%rd3933, %rd3931;
	mov.u64 	%rd3934, %rd3931;
	mov.u64 	%rd3935, %rd313;
	mov.u64 	%rd3936, %rd312;
	mov.u64 	%rd3937, %rd311;
	mov.u64 	%rd3938, %rd310;
$L__BB0_5:
	shr.u32 	%r52, %r3, %r92;
	and.b32  	%r6, %r52, 1;
	or.b32  	%r54, %r93, %r6;
	setp.eq.s32 	%p128, %r54, 0;
	mov.b32 	%r93, 0;
	@%p128 bra 	$L__BB0_37;
	xor.b32  	%r55, %r6, 1;
	cvt.u64.u32 	%rd764, %r55;
	neg.s64 	%rd765, %rd764;
	xor.b64  	%rd766, %rd3923, %rd3938;
	and.b64  	%rd767, %rd766, %rd765;
	xor.b64  	%rd50, %rd767, %rd3938;
	xor.b64  	%rd51, %rd767, %rd3923;
	xor.b64  	%rd768, %rd3924, %rd3937;
	and.b64  	%rd769, %rd768, %rd765;
	xor.b64  	%rd52, %rd769, %rd3937;
	xor.b64  	%rd53, %rd769, %rd3924;
	xor.b64  	%rd770, %rd3925, %rd3936;
	and.b64  	%rd771, %rd770, %rd765;
	xor.b64  	%rd54, %rd771, %rd3936;
	xor.b64  	%rd55, %rd771, %rd3925;
	xor.b64  	%rd772, %rd3926, %rd3935;
	and.b64  	%rd773, %rd772, %rd765;
	xor.b64  	%rd56, %rd773, %rd3935;
	xor.b64  	%rd57, %rd773, %rd3926;
	xor.b64  	%rd774, %rd3927, %rd3934;
	and.b64  	%rd775, %rd774, %rd765;
	xor.b64  	%rd58, %rd775, %rd3934;
	xor.b64  	%rd59, %rd775, %rd3927;
	xor.b64  	%rd776, %rd3928, %rd3933;
	and.b64  	%rd777, %rd776, %rd765;
	xor.b64  	%rd60, %rd777, %rd3933;
	xor.b64  	%rd61, %rd777, %rd3928;
	xor.b64  	%rd778, %rd3929, %rd3932;
	and.b64  	%rd779, %rd778, %rd765;
	xor.b64  	%rd62, %rd779, %rd3932;
	xor.b64  	%rd63, %rd779, %rd3929;
	xor.b64  	%rd780, %rd3930, %rd3931;
	and.b64  	%rd781, %rd780, %rd765;
	xor.b64  	%rd64, %rd781, %rd3931;
	xor.b64  	%rd65, %rd781, %rd3930;
	sub.s64 	%rd3903, %rd50, %rd58;
	setp.lt.u64 	%p129, %rd50, %rd58;
	selp.u64 	%rd782, 1, 0, %p129;
	sub.s64 	%rd783, %rd52, %rd60;
	setp.lt.u64 	%p130, %rd52, %rd60;
	selp.s64 	%rd784, -1, 0, %p129;
	add.s64 	%rd3904, %rd783, %rd784;
	setp.lt.u64 	%p131, %rd783, %rd782;
	or.pred  	%p132, %p130, %p131;
	selp.u64 	%rd785, 1, 0, %p132;
	sub.s64 	%rd786, %rd54, %rd62;
	setp.lt.u64 	%p133, %rd54, %rd62;
	selp.s64 	%rd787, -1, 0, %p132;
	add.s64 	%rd3905, %rd786, %rd787;
	setp.lt.u64 	%p134, %rd786, %rd785;
	or.pred  	%p135, %p133, %p134;
	selp.s64 	%rd788, -1, 0, %p135;
	sub.s64 	%rd789, %rd56, %rd64;
	add.s64 	%rd3906, %rd789, %rd788;
	setp.lt.u64 	%p136, %rd56, %rd64;
	@%p136 bra 	$L__BB0_11;
	setp.gt.u64 	%p137, %rd56, %rd64;
	@%p137 bra 	$L__BB0_12;
	setp.lt.u64 	%p138, %rd54, %rd62;
	@%p138 bra 	$L__BB0_11;
	setp.gt.u64 	%p139, %rd54, %rd62;
	@%p139 bra 	$L__BB0_12;
	setp.ge.u64 	%p140, %rd52, %rd60;
	setp.ge.u64 	%p141, %rd50, %rd58;
	setp.gt.u64 	%p142, %rd52, %rd60;
	or.pred  	%p143, %p142, %p141;
	and.pred  	%p144, %p140, %p143;
	@%p144 bra 	$L__BB0_12;
$L__BB0_11:
	add.s64 	%rd3903, %rd302, %rd3903;
	setp.lt.u64 	%p145, %rd3903, %rd302;
	selp.u64 	%rd790, 1, 0, %p145;
	add.s64 	%rd791, %rd303, %rd3904;
	setp.lt.u64 	%p146, %rd791, %rd303;
	add.s64 	%rd3904, %rd791, %rd790;
	setp.lt.u64 	%p147, %rd3904, %rd791;
	or.pred  	%p148, %p146, %p147;
	selp.u64 	%rd792, 1, 0, %p148;
	add.s64 	%rd793, %rd304, %rd3905;
	setp.lt.u64 	%p149, %rd793, %rd304;
	add.s64 	%rd3905, %rd793, %rd792;
	setp.lt.u64 	%p150, %rd3905, %rd793;
	or.pred  	%p151, %p149, %p150;
	selp.u64 	%rd794, 1, 0, %p151;
	add.s64 	%rd795, %rd305, %rd3906;
	add.s64 	%rd3906, %rd795, %rd794;
$L__BB0_12:
	add.s64 	%rd796, %rd59, %rd51;
	setp.lt.u64 	%p152, %rd796, %rd59;
	selp.u64 	%rd797, 1, 0, %p152;
	add.s64 	%rd798, %rd61, %rd53;
	setp.lt.u64 	%p153, %rd798, %rd61;
	add.s64 	%rd799, %rd798, %rd797;
	setp.lt.u64 	%p154, %rd799, %rd798;
	or.pred  	%p155, %p153, %p154;
	selp.u64 	%rd800, 1, 0, %p155;
	add.s64 	%rd801, %rd63, %rd55;
	setp.lt.u64 	%p156, %rd801, %rd63;
	add.s64 	%rd802, %rd801, %rd800;
	setp.lt.u64 	%p157, %rd802, %rd801;
	or.pred  	%p158, %p156, %p157;
	selp.u64 	%rd803, 1, 0, %p158;
	add.s64 	%rd804, %rd65, %rd57;
	add.s64 	%rd805, %rd804, %rd803;
	setp.lt.u64 	%p159, %rd796, %rd302;
	selp.u64 	%rd806, 1, 0, %p159;
	sub.s64 	%rd807, %rd799, %rd303;
	setp.lt.u64 	%p160, %rd799, %rd303;
	selp.s64 	%rd808, -1, 0, %p159;
	add.s64 	%rd809, %rd807, %rd808;
	setp.lt.u64 	%p161, %rd807, %rd806;
	or.pred  	%p162, %p160, %p161;
	selp.u64 	%rd810, 1, 0, %p162;
	sub.s64 	%rd811, %rd802, %rd304;
	setp.lt.u64 	%p163, %rd802, %rd304;
	selp.s64 	%rd812, -1, 0, %p162;
	add.s64 	%rd813, %rd811, %rd812;
	setp.lt.u64 	%p164, %rd811, %rd810;
	or.pred  	%p165, %p163, %p164;
	selp.u64 	%rd814, 1, 0, %p165;
	sub.s64 	%rd815, %rd805, %rd305;
	setp.lt.u64 	%p166, %rd805, %rd305;
	selp.s64 	%rd816, -1, 0, %p165;
	add.s64 	%rd817, %rd815, %rd816;
	setp.lt.u64 	%p167, %rd815, %rd814;
	or.pred  	%p168, %p166, %p167;
	selp.b64 	%rd818, 0, %rd302, %p168;
	sub.s64 	%rd78, %rd796, %rd818;
	selp.b64 	%rd79, %rd799, %rd809, %p168;
	selp.b64 	%rd80, %rd802, %rd813, %p168;
	selp.b64 	%rd81, %rd805, %rd817, %p168;
	sub.s64 	%rd3915, %rd51, %rd59;
	setp.lt.u64 	%p169, %rd51, %rd59;
	selp.u64 	%rd819, 1, 0, %p169;
	sub.s64 	%rd820, %rd53, %rd61;
	setp.lt.u64 	%p170, %rd53, %rd61;
	selp.s64 	%rd821, -1, 0, %p169;
	add.s64 	%rd3916, %rd820, %rd821;
	setp.lt.u64 	%p171, %rd820, %rd819;
	or.pred  	%p172, %p170, %p171;
	selp.u64 	%rd822, 1, 0, %p172;
	sub.s64 	%rd823, %rd55, %rd63;
	setp.lt.u64 	%p173, %rd55, %rd63;
	selp.s64 	%rd824, -1, 0, %p172;
	add.s64 	%rd3917, %rd823, %rd824;
	setp.lt.u64 	%p174, %rd823, %rd822;
	or.pred  	%p175, %p173, %p174;
	selp.s64 	%rd825, -1, 0, %p175;
	sub.s64 	%rd826, %rd57, %rd65;
	add.s64 	%rd3918, %rd826, %rd825;
	setp.lt.u64 	%p176, %rd57, %rd65;
	@%p176 bra 	$L__BB0_17;
	setp.gt.u64 	%p177, %rd57, %rd65;
	mov.u64 	%rd3907, %rd3915;
	mov.u64 	%rd3908, %rd3916;
	mov.u64 	%rd3909, %rd3917;
	mov.u64 	%rd3910, %rd3918;
	@%p177 bra 	$L__BB0_18;
	@%p173 bra 	$L__BB0_17;
	setp.gt.u64 	%p179, %rd55, %rd63;
	mov.u64 	%rd3907, %rd3915;
	mov.u64 	%rd3908, %rd3916;
	mov.u64 	%rd3909, %rd3917;
	mov.u64 	%rd3910, %rd3918;
	@%p179 bra 	$L__BB0_18;
	setp.ge.u64 	%p180, %rd53, %rd61;
	setp.ge.u64 	%p181, %rd51, %rd59;
	setp.gt.u64 	%p182, %rd53, %rd61;
	or.pred  	%p183, %p182, %p181;
	and.pred  	%p184, %p180, %p183;
	mov.u64 	%rd3907, %rd3915;
	mov.u64 	%rd3908, %rd3916;
	mov.u64 	%rd3909, %rd3917;
	mov.u64 	%rd3910, %rd3918;
	@%p184 bra 	$L__BB0_18;
$L__BB0_17:
	add.s64 	%rd3907, %rd302, %rd3915;
	setp.lt.u64 	%p185, %rd3907, %rd302;
	selp.u64 	%rd827, 1, 0, %p185;
	add.s64 	%rd828, %rd303, %rd3916;
	setp.lt.u64 	%p186, %rd828, %rd303;
	add.s64 	%rd3908, %rd828, %rd827;
	setp.lt.u64 	%p187, %rd3908, %rd828;
	or.pred  	%p188, %p186, %p187;
	selp.u64 	%rd829, 1, 0, %p188;
	add.s64 	%rd830, %rd304, %rd3917;
	setp.lt.u64 	%p189, %rd830, %rd304;
	add.s64 	%rd3909, %rd830, %rd829;
	setp.lt.u64 	%p190, %rd3909, %rd830;
	or.pred  	%p191, %p189, %p190;
	selp.u64 	%rd831, 1, 0, %p191;
	add.s64 	%rd832, %rd305, %rd3918;
	add.s64 	%rd3910, %rd832, %rd831;
$L__BB0_18:
	add.s64 	%rd833, %rd58, %rd50;
	setp.lt.u64 	%p192, %rd833, %rd58;
	add.s64 	%rd834, %rd60, %rd52;
	setp.lt.u64 	%p193, %rd834, %rd60;
	selp.u64 	%rd835, 1, 0, %p192;
	add.s64 	%rd836, %rd834, %rd835;
	setp.lt.u64 	%p194, %rd836, %rd834;
	add.s64 	%rd837, %rd62, %rd54;
	setp.lt.u64 	%p195, %rd837, %rd62;
	or.pred  	%p196, %p193, %p194;
	selp.u64 	%rd838, 1, 0, %p196;
	add.s64 	%rd839, %rd837, %rd838;
	setp.lt.u64 	%p197, %rd839, %rd837;
	add.s64 	%rd840, %rd64, %rd56;
	or.pred  	%p198, %p195, %p197;
	selp.u64 	%rd841, 1, 0, %p198;
	add.s64 	%rd842, %rd840, %rd841;
	setp.lt.u64 	%p199, %rd833, %rd302;
	selp.u64 	%rd843, 1, 0, %p199;
	sub.s64 	%rd844, %rd836, %rd303;
	setp.lt.u64 	%p200, %rd844, %rd843;
	setp.lt.u64 	%p201, %rd836, %rd303;
	or.pred  	%p202, %p201, %p200;
	selp.u64 	%rd845, 1, 0, %p202;
	sub.s64 	%rd846, %rd839, %rd304;
	setp.lt.u64 	%p203, %rd846, %rd845;
	setp.lt.u64 	%p204, %rd839, %rd304;
	or.pred  	%p205, %p204, %p203;
	selp.u64 	%rd847, 1, 0, %p205;
	sub.s64 	%rd848, %rd842, %rd305;
	setp.lt.u64 	%p206, %rd848, %rd847;
	setp.lt.u64 	%p207, %rd842, %rd305;
	or.pred  	%p208, %p207, %p206;
	selp.b64 	%rd849, 0, %rd302, %p208;
	sub.s64 	%rd850, %rd833, %rd849;
	selp.s64 	%rd851, -1, 0, %p199;
	add.s64 	%rd852, %rd844, %rd851;
	selp.b64 	%rd853, %rd836, %rd852, %p208;
	selp.s64 	%rd854, -1, 0, %p202;
	add.s64 	%rd855, %rd846, %rd854;
	selp.b64 	%rd856, %rd839, %rd855, %p208;
	selp.s64 	%rd857, -1, 0, %p205;
	add.s64 	%rd858, %rd848, %rd857;
	selp.b64 	%rd859, %rd842, %rd858, %p208;
	mul.lo.s64 	%rd860, %rd3907, %rd850;
	mul.hi.u64 	%rd861, %rd850, %rd3907;
	mul.lo.s64 	%rd862, %rd3908, %rd850;
	mul.hi.u64 	%rd863, %rd850, %rd3908;
	add.s64 	%rd864, %rd862, %rd861;
	setp.lt.u64 	%p209, %rd864, %rd862;
	selp.u64 	%rd865, 1, 0, %p209;
	add.s64 	%rd866, %rd863, %rd865;
	mul.lo.s64 	%rd867, %rd3909, %rd850;
	mul.hi.u64 	%rd868, %rd850, %rd3909;
	add.s64 	%rd869, %rd867, %rd866;
	setp.lt.u64 	%p210, %rd869, %rd867;
	selp.u64 	%rd870, 1, 0, %p210;
	add.s64 	%rd871, %rd868, %rd870;
	mul.lo.s64 	%rd872, %rd3910, %rd850;
	mul.hi.u64 	%rd873, %rd850, %rd3910;
	add.s64 	%rd874, %rd872, %rd871;
	setp.lt.u64 	%p211, %rd874, %rd872;
	selp.u64 	%rd875, 1, 0, %p211;
	add.s64 	%rd876, %rd873, %rd875;
	mul.lo.s64 	%rd877, %rd314, %rd860;
	mul.lo.s64 	%rd878, %rd302, %rd877;
	mul.hi.u64 	%rd879, %rd877, %rd302;
	not.b64 	%rd880, %rd860;
	setp.gt.u64 	%p212, %rd878, %rd880;
	selp.u64 	%rd881, 1, 0, %p212;
	add.s64 	%rd882, %rd879, %rd881;
	mul.hi.u64 	%rd883, %rd877, %rd303;
	mad.lo.s64 	%rd884, %rd303, %rd877, %rd864;
	setp.lt.u64 	%p213, %rd884, %rd864;
	selp.u64 	%rd885, 1, 0, %p213;
	add.s64 	%rd886, %rd884, %rd882;
	setp.lt.u64 	%p214, %rd886, %rd884;
	selp.u64 	%rd887, 1, 0, %p214;
	add.s64 	%rd888, %rd883, %rd885;
	add.s64 	%rd889, %rd888, %rd887;
	mul.hi.u64 	%rd890, %rd877, %rd304;
	mad.lo.s64 	%rd891, %rd304, %rd877, %rd869;
	setp.lt.u64 	%p215, %rd891, %rd869;
	selp.u64 	%rd892, 1, 0, %p215;
	add.s64 	%rd893, %rd891, %rd889;
	setp.lt.u64 	%p216, %rd893, %rd891;
	selp.u64 	%rd894, 1, 0, %p216;
	add.s64 	%rd895, %rd890, %rd892;
	add.s64 	%rd896, %rd895, %rd894;
	mul.hi.u64 	%rd897, %rd877, %rd305;
	mad.lo.s64 	%rd898, %rd305, %rd877, %rd874;
	setp.lt.u64 	%p217, %rd898, %rd874;
	selp.u64 	%rd899, 1, 0, %p217;
	add.s64 	%rd900, %rd898, %rd896;
	setp.lt.u64 	%p218, %rd900, %rd898;
	selp.u64 	%rd901, 1, 0, %p218;
	add.s64 	%rd902, %rd897, %rd899;
	add.s64 	%rd903, %rd902, %rd901;
	add.s64 	%rd904, %rd876, %rd903;
	mul.hi.u64 	%rd905, %rd853, %rd3907;
	mad.lo.s64 	%rd906, %rd3907, %rd853, %rd886;
	setp.lt.u64 	%p219, %rd906, %rd886;
	selp.u64 	%rd907, 1, 0, %p219;
	add.s64 	%rd908, %rd905, %rd907;
	mul.hi.u64 	%rd909, %rd853, %rd3908;
	mad.lo.s64 	%rd910, %rd3908, %rd853, %rd893;
	setp.lt.u64 	%p220, %rd910, %rd893;
	selp.u64 	%rd911, 1, 0, %p220;
	add.s64 	%rd912, %rd910, %rd908;
	setp.lt.u64 	%p221, %rd912, %rd910;
	selp.u64 	%rd913, 1, 0, %p221;
	add.s64 	%rd914, %rd909, %rd911;
	add.s64 	%rd915, %rd914, %rd913;
	mul.hi.u64 	%rd916, %rd853, %rd3909;
	mad.lo.s64 	%rd917, %rd3909, %rd853, %rd900;
	setp.lt.u64 	%p222, %rd917, %rd900;
	selp.u64 	%rd918, 1, 0, %p222;
	add.s64 	%rd919, %rd917, %rd915;
	setp.lt.u64 	%p223, %rd919, %rd917;
	selp.u64 	%rd920, 1, 0, %p223;
	add.s64 	%rd921, %rd916, %rd918;
	add.s64 	%rd922, %rd921, %rd920;
	mul.hi.u64 	%rd923, %rd853, %rd3910;
	mad.lo.s64 	%rd924, %rd3910, %rd853, %rd904;
	setp.lt.u64 	%p224, %rd924, %rd904;
	selp.u64 	%rd925, 1, 0, %p224;
	add.s64 	%rd926, %rd924, %rd922;
	setp.lt.u64 	%p225, %rd926, %rd924;
	selp.u64 	%rd927, 1, 0, %p225;
	add.s64 	%rd928, %rd923, %rd925;
	add.s64 	%rd929, %rd928, %rd927;
	mul.lo.s64 	%rd930, %rd314, %rd906;
	mul.lo.s64 	%rd931, %rd302, %rd930;
	mul.hi.u64 	%rd932, %rd930, %rd302;
	not.b64 	%rd933, %rd906;
	setp.gt.u64 	%p226, %rd931, %rd933;
	selp.u64 	%rd934, 1, 0, %p226;
	add.s64 	%rd935, %rd932, %rd934;
	mul.hi.u64 	%rd936, %rd930, %rd303;
	mad.lo.s64 	%rd937, %rd303, %rd930, %rd912;
	setp.lt.u64 	%p227, %rd937, %rd912;
	selp.u64 	%rd938, 1, 0, %p227;
	add.s64 	%rd939, %rd937, %rd935;
	setp.lt.u64 	%p228, %rd939, %rd937;
	selp.u64 	%rd940, 1, 0, %p228;
	add.s64 	%rd941, %rd936, %rd938;
	add.s64 	%rd942, %rd941, %rd940;
	mul.hi.u64 	%rd943, %rd930, %rd304;
	mad.lo.s64 	%rd944, %rd304, %rd930, %rd919;
	setp.lt.u64 	%p229, %rd944, %rd919;
	selp.u64 	%rd945, 1, 0, %p229;
	add.s64 	%rd946, %rd944, %rd942;
	setp.lt.u64 	%p230, %rd946, %rd944;
	selp.u64 	%rd947, 1, 0, %p230;
	add.s64 	%rd948, %rd943, %rd945;
	add.s64 	%rd949, %rd948, %rd947;
	mul.hi.u64 	%rd950, %rd930, %rd305;
	mad.lo.s64 	%rd951, %rd305, %rd930, %rd926;
	setp.lt.u64 	%p231, %rd951, %rd926;
	selp.u64 	%rd952, 1, 0, %p231;
	add.s64 	%rd953, %rd951, %rd949;
	setp.lt.u64 	%p232, %rd953, %rd951;
	selp.u64 	%rd954, 1, 0, %p232;
	add.s64 	%rd955, %rd950, %rd952;
	add.s64 	%rd956, %rd955, %rd954;
	add.s64 	%rd957, %rd929, %rd956;
	mul.hi.u64 	%rd958, %rd856, %rd3907;
	mad.lo.s64 	%rd959, %rd3907, %rd856, %rd939;
	setp.lt.u64 	%p233, %rd959, %rd939;
	selp.u64 	%rd960, 1, 0, %p233;
	add.s64 	%rd961, %rd958, %rd960;
	mul.hi.u64 	%rd962, %rd856, %rd3908;
	mad.lo.s64 	%rd963, %rd3908, %rd856, %rd946;
	setp.lt.u64 	%p234, %rd963, %rd946;
	selp.u64 	%rd964, 1, 0, %p234;
	add.s64 	%rd965, %rd963, %rd961;
	setp.lt.u64 	%p235, %rd965, %rd963;
	selp.u64 	%rd966, 1, 0, %p235;
	add.s64 	%rd967, %rd962, %rd964;
	add.s64 	%rd968, %rd967, %rd966;
	mul.hi.u64 	%rd969, %rd856, %rd3909;
	mad.lo.s64 	%rd970, %rd3909, %rd856, %rd953;
	setp.lt.u64 	%p236, %rd970, %rd953;
	selp.u64 	%rd971, 1, 0, %p236;
	add.s64 	%rd972, %rd970, %rd968;
	setp.lt.u64 	%p237, %rd972, %rd970;
	selp.u64 	%rd973, 1, 0, %p237;
	add.s64 	%rd974, %rd969, %rd971;
	add.s64 	%rd975, %rd974, %rd973;
	mul.hi.u64 	%rd976, %rd856, %rd3910;
	mad.lo.s64 	%rd977, %rd3910, %rd856, %rd957;
	setp.lt.u64 	%p238, %rd977, %rd957;
	selp.u64 	%rd978, 1, 0, %p238;
	add.s64 	%rd979, %rd977, %rd975;
	setp.lt.u64 	%p239, %rd979, %rd977;
	selp.u64 	%rd980, 1, 0, %p239;
	add.s64 	%rd981, %rd976, %rd978;
	add.s64 	%rd982, %rd981, %rd980;
	mul.lo.s64 	%rd983, %rd314, %rd959;
	mul.lo.s64 	%rd984, %rd302, %rd983;
	mul.hi.u64 	%rd985, %rd983, %rd302;
	not.b64 	%rd986, %rd959;
	setp.gt.u64 	%p240, %rd984, %rd986;
	selp.u64 	%rd987, 1, 0, %p240;
	add.s64 	%rd988, %rd985, %rd987;
	mul.hi.u64 	%rd989, %rd983, %rd303;
	mad.lo.s64 	%rd990, %rd303, %rd983, %rd965;
	setp.lt.u64 	%p241, %rd990, %rd965;
	selp.u64 	%rd991, 1, 0, %p241;
	add.s64 	%rd992, %rd990, %rd988;
	setp.lt.u64 	%p242, %rd992, %rd990;
	selp.u64 	%rd993, 1, 0, %p242;
	add.s64 	%rd994, %rd989, %rd991;
	add.s64 	%rd995, %rd994, %rd993;
	mul.hi.u64 	%rd996, %rd983, %rd304;
	mad.lo.s64 	%rd997, %rd304, %rd983, %rd972;
	setp.lt.u64 	%p243, %rd997, %rd972;
	selp.u64 	%rd998, 1, 0, %p243;
	add.s64 	%rd999, %rd997, %rd995;
	setp.lt.u64 	%p244, %rd999, %rd997;
	selp.u64 	%rd1000, 1, 0, %p244;
	add.s64 	%rd1001, %rd996, %rd998;
	add.s64 	%rd1002, %rd1001, %rd1000;
	mul.hi.u64 	%rd1003, %rd983, %rd305;
	mad.lo.s64 	%rd1004, %rd305, %rd983, %rd979;
	setp.lt.u64 	%p245, %rd1004, %rd979;
	selp.u64 	%rd1005, 1, 0, %p245;
	add.s64 	%rd1006, %rd1004, %rd1002;
	setp.lt.u64 	%p246, %rd1006, %rd1004;
	selp.u64 	%rd1007, 1, 0, %p246;
	add.s64 	%rd1008, %rd1003, %rd1005;
	add.s64 	%rd1009, %rd1008, %rd1007;
	add.s64 	%rd1010, %rd982, %rd1009;
	mul.hi.u64 	%rd1011, %rd859, %rd3907;
	mad.lo.s64 	%rd1012, %rd3907, %rd859, %rd992;
	setp.lt.u64 	%p247, %rd1012, %rd992;
	selp.u64 	%rd1013, 1, 0, %p247;
	add.s64 	%rd1014, %rd1011, %rd1013;
	mul.hi.u64 	%rd1015, %rd859, %rd3908;
	mad.lo.s64 	%rd1016, %rd3908, %rd859, %rd999;
	setp.lt.u64 	%p248, %rd1016, %rd999;
	selp.u64 	%rd1017, 1, 0, %p248;
	add.s64 	%rd1018, %rd1016, %rd1014;
	setp.lt.u64 	%p249, %rd1018, %rd1016;
	selp.u64 	%rd1019, 1, 0, %p249;
	add.s64 	%rd1020, %rd1015, %rd1017;
	add.s64 	%rd1021, %rd1020, %rd1019;
	mul.hi.u64 	%rd1022, %rd859, %rd3909;
	mad.lo.s64 	%rd1023, %rd3909, %rd859, %rd1006;
	setp.lt.u64 	%p250, %rd1023, %rd1006;
	selp.u64 	%rd1024, 1, 0, %p250;
	add.s64 	%rd1025, %rd1023, %rd1021;
	setp.lt.u64 	%p251, %rd1025, %rd1023;
	selp.u64 	%rd1026, 1, 0, %p251;
	add.s64 	%rd1027, %rd1022, %rd1024;
	add.s64 	%rd1028, %rd1027, %rd1026;
	mul.hi.u64 	%rd1029, %rd859, %rd3910;
	mad.lo.s64 	%rd1030, %rd3910, %rd859, %rd1010;
	setp.lt.u64 	%p252, %rd1030, %rd1010;
	selp.u64 	%rd1031, 1, 0, %p252;
	add.s64 	%rd1032, %rd1030, %rd1028;
	setp.lt.u64 	%p253, %rd1032, %rd1030;
	selp.u64 	%rd1033, 1, 0, %p253;
	add.s64 	%rd1034, %rd1029, %rd1031;
	add.s64 	%rd1035, %rd1034, %rd1033;
	mul.lo.s64 	%rd1036, %rd314, %rd1012;
	mul.lo.s64 	%rd1037, %rd302, %rd1036;
	mul.hi.u64 	%rd1038, %rd1036, %rd302;
	not.b64 	%rd1039, %rd1012;
	setp.gt.u64 	%p254, %rd1037, %rd1039;
	selp.u64 	%rd1040, 1, 0, %p254;
	add.s64 	%rd1041, %rd1038, %rd1040;
	mul.hi.u64 	%rd1042, %rd1036, %rd303;
	mad.lo.s64 	%rd1043, %rd303, %rd1036, %rd1018;
	setp.lt.u64 	%p255, %rd1043, %rd1018;
	selp.u64 	%rd1044, 1, 0, %p255;
	add.s64 	%rd1045, %rd1043, %rd1041;
	setp.lt.u64 	%p256, %rd1045, %rd1043;
	selp.u64 	%rd1046, 1, 0, %p256;
	add.s64 	%rd1047, %rd1042, %rd1044;
	add.s64 	%rd1048, %rd1047, %rd1046;
	mul.hi.u64 	%rd1049, %rd1036, %rd304;
	mad.lo.s64 	%rd1050, %rd304, %rd1036, %rd1025;
	setp.lt.u64 	%p257, %rd1050, %rd1025;
	selp.u64 	%rd1051, 1, 0, %p257;
	add.s64 	%rd1052, %rd1050, %rd1048;
	setp.lt.u64 	%p258, %rd1052, %rd1050;
	selp.u64 	%rd1053, 1, 0, %p258;
	add.s64 	%rd1054, %rd1049, %rd1051;
	add.s64 	%rd1055, %rd1054, %rd1053;
	mul.hi.u64 	%rd1056, %rd1036, %rd305;
	mad.lo.s64 	%rd1057, %rd305, %rd1036, %rd1032;
	setp.lt.u64 	%p259, %rd1057, %rd1032;
	selp.u64 	%rd1058, 1, 0, %p259;
	add.s64 	%rd1059, %rd1057, %rd1055;
	setp.lt.u64 	%p260, %rd1059, %rd1057;
	selp.u64 	%rd1060, 1, 0, %p260;
	add.s64 	%rd1061, %rd1056, %rd1058;
	add.s64 	%rd1062, %rd1061, %rd1060;
	add.s64 	%rd1063, %rd1035, %rd1062;
	setp.lt.u64 	%p261, %rd1045, %rd302;
	selp.u64 	%rd1064, 1, 0, %p261;
	sub.s64 	%rd1065, %rd1052, %rd303;
	setp.lt.u64 	%p262, %rd1052, %rd303;
	selp.s64 	%rd1066, -1, 0, %p261;
	add.s64 	%rd1067, %rd1065, %rd1066;
	setp.lt.u64 	%p263, %rd1065, %rd1064;
	or.pred  	%p264, %p262, %p263;
	selp.u64 	%rd1068, 1, 0, %p264;
	sub.s64 	%rd1069, %rd1059, %rd304;
	setp.lt.u64 	%p265, %rd1059, %rd304;
	selp.s64 	%rd1070, -1, 0, %p264;
	add.s64 	%rd1071, %rd1069, %rd1070;
	setp.lt.u64 	%p266, %rd1069, %rd1068;
	or.pred  	%p267, %p265, %p266;
	selp.u64 	%rd1072, 1, 0, %p267;
	sub.s64 	%rd1073, %rd1063, %rd305;
	setp.lt.u64 	%p268, %rd1063, %rd305;
	selp.s64 	%rd1074, -1, 0, %p267;
	add.s64 	%rd1075, %rd1073, %rd1074;
	setp.lt.u64 	%p269, %rd1073, %rd1072;
	or.pred  	%p270, %p268, %p269;
	selp.b64 	%rd1076, 0, %rd302, %p270;
	sub.s64 	%rd94, %rd1045, %rd1076;
	selp.b64 	%rd95, %rd1052, %rd1067, %p270;
	selp.b64 	%rd96, %rd1059, %rd1071, %p270;
	selp.b64 	%rd97, %rd1063, %rd1075, %p270;
	mul.lo.s64 	%rd1077, %rd78, %rd3903;
	mul.hi.u64 	%rd1078, %rd3903, %rd78;
	mul.lo.s64 	%rd1079, %rd79, %rd3903;
	mul.hi.u64 	%rd1080, %rd3903, %rd79;
	add.s64 	%rd1081, %rd1079, %rd1078;
	setp.lt.u64 	%p271, %rd1081, %rd1079;
	selp.u64 	%rd1082, 1, 0, %p271;
	add.s64 	%rd1083, %rd1080, %rd1082;
	mul.lo.s64 	%rd1084, %rd80, %rd3903;
	mul.hi.u64 	%rd1085, %rd3903, %rd80;
	add.s64 	%rd1086, %rd1084, %rd1083;
	setp.lt.u64 	%p272, %rd1086, %rd1084;
	selp.u64 	%rd1087, 1, 0, %p272;
	add.s64 	%rd1088, %rd1085, %rd1087;
	mul.lo.s64 	%rd1089, %rd81, %rd3903;
	mul.hi.u64 	%rd1090, %rd3903, %rd81;
	add.s64 	%rd1091, %rd1089, %rd1088;
	setp.lt.u64 	%p273, %rd1091, %rd1089;
	selp.u64 	%rd1092, 1, 0, %p273;
	add.s64 	%rd1093, %rd1090, %rd1092;
	mul.lo.s64 	%rd1094, %rd314, %rd1077;
	mul.lo.s64 	%rd1095, %rd302, %rd1094;
	mul.hi.u64 	%rd1096, %rd1094, %rd302;
	not.b64 	%rd1097, %rd1077;
	setp.gt.u64 	%p274, %rd1095, %rd1097;
	selp.u64 	%rd1098, 1, 0, %p274;
	add.s64 	%rd1099, %rd1096, %rd1098;
	mul.hi.u64 	%rd1100, %rd1094, %rd303;
	mad.lo.s64 	%rd1101, %rd303, %rd1094, %rd1081;
	setp.lt.u64 	%p275, %rd1101, %rd1081;
	selp.u64 	%rd1102, 1, 0, %p275;
	add.s64 	%rd1103, %rd1101, %rd1099;
	setp.lt.u64 	%p276, %rd1103, %rd1101;
	selp.u64 	%rd1104, 1, 0, %p276;
	add.s64 	%rd1105, %rd1100, %rd1102;
	add.s64 	%rd1106, %rd1105, %rd1104;
	mul.hi.u64 	%rd1107, %rd1094, %rd304;
	mad.lo.s64 	%rd1108, %rd304, %rd1094, %rd1086;
	setp.lt.u64 	%p277, %rd1108, %rd1086;
	selp.u64 	%rd1109, 1, 0, %p277;
	add.s64 	%rd1110, %rd1108, %rd1106;
	setp.lt.u64 	%p278, %rd1110, %rd1108;
	selp.u64 	%rd1111, 1, 0, %p278;
	add.s64 	%rd1112, %rd1107, %rd1109;
	add.s64 	%rd1113, %rd1112, %rd1111;
	mul.hi.u64 	%rd1114, %rd1094, %rd305;
	mad.lo.s64 	%rd1115, %rd305, %rd1094, %rd1091;
	setp.lt.u64 	%p279, %rd1115, %rd1091;
	selp.u64 	%rd1116, 1, 0, %p279;
	add.s64 	%rd1117, %rd1115, %rd1113;
	setp.lt.u64 	%p280, %rd1117, %rd1115;
	selp.u64 	%rd1118, 1, 0, %p280;
	add.s64 	%rd1119, %rd1114, %rd1116;
	add.s64 	%rd1120, %rd1119, %rd1118;
	add.s64 	%rd1121, %rd1093, %rd1120;
	mul.hi.u64 	%rd1122, %rd3904, %rd78;
	mad.lo.s64 	%rd1123, %rd78, %rd3904, %rd1103;
	setp.lt.u64 	%p281, %rd1123, %rd1103;
	selp.u64 	%rd1124, 1, 0, %p281;
	add.s64 	%rd1125, %rd1122, %rd1124;
	mul.hi.u64 	%rd1126, %rd3904, %rd79;
	mad.lo.s64 	%rd1127, %rd79, %rd3904, %rd1110;
	setp.lt.u64 	%p282, %rd1127, %rd1110;
	selp.u64 	%rd1128, 1, 0, %p282;
	add.s64 	%rd1129, %rd1127, %rd1125;
	setp.lt.u64 	%p283, %rd1129, %rd1127;
	selp.u64 	%rd1130, 1, 0, %p283;
	add.s64 	%rd1131, %rd1126, %rd1128;
	add.s64 	%rd1132, %rd1131, %rd1130;
	mul.hi.u64 	%rd1133, %rd3904, %rd80;
	mad.lo.s64 	%rd1134, %rd80, %rd3904, %rd1117;
	setp.lt.u64 	%p284, %rd1134, %rd1117;
	selp.u64 	%rd1135, 1, 0, %p284;
	add.s64 	%rd1136, %rd1134, %rd1132;
	setp.lt.u64 	%p285, %rd1136, %rd1134;
	selp.u64 	%rd1137, 1, 0, %p285;
	add.s64 	%rd1138, %rd1133, %rd1135;
	add.s64 	%rd1139, %rd1138, %rd1137;
	mul.hi.u64 	%rd1140, %rd3904, %rd81;
	mad.lo.s64 	%rd1141, %rd81, %rd3904, %rd1121;
	setp.lt.u64 	%p286, %rd1141, %rd1121;
	selp.u64 	%rd1142, 1, 0, %p286;
	add.s64 	%rd1143, %rd1141, %rd1139;
	setp.lt.u64 	%p287, %rd1143, %rd1141;
	selp.u64 	%rd1144, 1, 0, %p287;
	add.s64 	%rd1145, %rd1140, %rd1142;
	add.s64 	%rd1146, %rd1145, %rd1144;
	mul.lo.s64 	%rd1147, %rd314, %rd1123;
	mul.lo.s64 	%rd1148, %rd302, %rd1147;
	mul.hi.u64 	%rd1149, %rd1147, %rd302;
	not.b64 	%rd1150, %rd1123;
	setp.gt.u64 	%p288, %rd1148, %rd1150;
	selp.u64 	%rd1151, 1, 0, %p288;
	add.s64 	%rd1152, %rd1149, %rd1151;
	mul.hi.u64 	%rd1153, %rd1147, %rd303;
	mad.lo.s64 	%rd1154, %rd303, %rd1147, %rd1129;
	setp.lt.u64 	%p289, %rd1154, %rd1129;
	selp.u64 	%rd1155, 1, 0, %p289;
	add.s64 	%rd1156, %rd1154, %rd1152;
	setp.lt.u64 	%p290, %rd1156, %rd1154;
	selp.u64 	%rd1157, 1, 0, %p290;
	add.s64 	%rd1158, %rd1153, %rd1155;
	add.s64 	%rd1159, %rd1158, %rd1157;
	mul.hi.u64 	%rd1160, %rd1147, %rd304;
	mad.lo.s64 	%rd1161, %rd304, %rd1147, %rd1136;
	setp.lt.u64 	%p291, %rd1161, %rd1136;
	selp.u64 	%rd1162, 1, 0, %p291;
	add.s64 	%rd1163, %rd1161, %rd1159;
	setp.lt.u64 	%p292, %rd1163, %rd1161;
	selp.u64 	%rd1164, 1, 0, %p292;
	add.s64 	%rd1165, %rd1160, %rd1162;
	add.s64 	%rd1166, %rd1165, %rd1164;
	mul.hi.u64 	%rd1167, %rd1147, %rd305;
	mad.lo.s64 	%rd1168, %rd305, %rd1147, %rd1143;
	setp.lt.u64 	%p293, %rd1168, %rd1143;
	selp.u64 	%rd1169, 1, 0, %p293;
	add.s64 	%rd1170, %rd1168, %rd1166;
	setp.lt.u64 	%p294, %rd1170, %rd1168;
	selp.u64 	%rd1171, 1, 0, %p294;
	add.s64 	%rd1172, %rd1167, %rd1169;
	add.s64 	%rd1173, %rd1172, %rd1171;
	add.s64 	%rd1174, %rd1146, %rd1173;
	mul.hi.u64 	%rd1175, %rd3905, %rd78;
	mad.lo.s64 	%rd1176, %rd78, %rd3905, %rd1156;
	setp.lt.u64 	%p295, %rd1176, %rd1156;
	selp.u64 	%rd1177, 1, 0, %p295;
	add.s64 	%rd1178, %rd1175, %rd1177;
	mul.hi.u64 	%rd1179, %rd3905, %rd79;
	mad.lo.s64 	%rd1180, %rd79, %rd3905, %rd1163;
	setp.lt.u64 	%p296, %rd1180, %rd1163;
	selp.u64 	%rd1181, 1, 0, %p296;
	add.s64 	%rd1182, %rd1180, %rd1178;
	setp.lt.u64 	%p297, %rd1182, %rd1180;
	selp.u64 	%rd1183, 1, 0, %p297;
	add.s64 	%rd1184, %rd1179, %rd1181;
	add.s64 	%rd1185, %rd1184, %rd1183;
	mul.hi.u64 	%rd1186, %rd3905, %rd80;
	mad.lo.s64 	%rd1187, %rd80, %rd3905, %rd1170;
	setp.lt.u64 	%p298, %rd1187, %rd1170;
	selp.u64 	%rd1188, 1, 0, %p298;
	add.s64 	%rd1189, %rd1187, %rd1185;
	setp.lt.u64 	%p299, %rd1189, %rd1187;
	selp.u64 	%rd1190, 1, 0, %p299;
	add.s64 	%rd1191, %rd1186, %rd1188;
	add.s64 	%rd1192, %rd1191, %rd1190;
	mul.hi.u64 	%rd1193, %rd3905, %rd81;
	mad.lo.s64 	%rd1194, %rd81, %rd3905, %rd1174;
	setp.lt.u64 	%p300, %rd1194, %rd1174;
	selp.u64 	%rd1195, 1, 0, %p300;
	add.s64 	%rd1196, %rd1194, %rd1192;
	setp.lt.u64 	%p301, %rd1196, %rd1194;
	selp.u64 	%rd1197, 1, 0, %p301;
	add.s64 	%rd1198, %rd1193, %rd1195;
	add.s64 	%rd1199, %rd1198, %rd1197;
	mul.lo.s64 	%rd1200, %rd314, %rd1176;
	mul.lo.s64 	%rd1201, %rd302, %rd1200;
	mul.hi.u64 	%rd1202, %rd1200, %rd302;
	not.b64 	%rd1203, %rd1176;
	setp.gt.u64 	%p302, %rd1201, %rd1203;
	selp.u64 	%rd1204, 1, 0, %p302;
	add.s64 	%rd1205, %rd1202, %rd1204;
	mul.hi.u64 	%rd1206, %rd1200, %rd303;
	mad.lo.s64 	%rd1207, %rd303, %rd1200, %rd1182;
	setp.lt.u64 	%p303, %rd1207, %rd1182;
	selp.u64 	%rd1208, 1, 0, %p303;
	add.s64 	%rd1209, %rd1207, %rd1205;
	setp.lt.u64 	%p304, %rd1209, %rd1207;
	selp.u64 	%rd1210, 1, 0, %p304;
	add.s64 	%rd1211, %rd1206, %rd1208;
	add.s64 	%rd1212, %rd1211, %rd1210;
	mul.hi.u64 	%rd1213, %rd1200, %rd304;
	mad.lo.s64 	%rd1214, %rd304, %rd1200, %rd1189;
	setp.lt.u64 	%p305, %rd1214, %rd1189;
	selp.u64 	%rd1215, 1, 0, %p305;
	add.s64 	%rd1216, %rd1214, %rd1212;
	setp.lt.u64 	%p306, %rd1216, %rd1214;
	selp.u64 	%rd1217, 1, 0, %p306;
	add.s64 	%rd1218, %rd1213, %rd1215;
	add.s64 	%rd1219, %rd1218, %rd1217;
	mul.hi.u64 	%rd1220, %rd1200, %rd305;
	mad.lo.s64 	%rd1221, %rd305, %rd1200, %rd1196;
	setp.lt.u64 	%p307, %rd1221, %rd1196;
	selp.u64 	%rd1222, 1, 0, %p307;
	add.s64 	%rd1223, %rd1221, %rd1219;
	setp.lt.u64 	%p308, %rd1223, %rd1221;
	selp.u64 	%rd1224, 1, 0, %p308;
	add.s64 	%rd1225, %rd1220, %rd1222;
	add.s64 	%rd1226, %rd1225, %rd1224;
	add.s64 	%rd1227, %rd1199, %rd1226;
	mul.hi.u64 	%rd1228, %rd3906, %rd78;
	mad.lo.s64 	%rd1229, %rd78, %rd3906, %rd1209;
	setp.lt.u64 	%p309, %rd1229, %rd1209;
	selp.u64 	%rd1230, 1, 0, %p309;
	add.s64 	%rd1231, %rd1228, %rd1230;
	mul.hi.u64 	%rd1232, %rd3906, %rd79;
	mad.lo.s64 	%rd1233, %rd79, %rd3906, %rd1216;
	setp.lt.u64 	%p310, %rd1233, %rd1216;
	selp.u64 	%rd1234, 1, 0, %p310;
	add.s64 	%rd1235, %rd1233, %rd1231;
	setp.lt.u64 	%p311, %rd1235, %rd1233;
	selp.u64 	%rd1236, 1, 0, %p311;
	add.s64 	%rd1237, %rd1232, %rd1234;
	add.s64 	%rd1238, %rd1237, %rd1236;
	mul.hi.u64 	%rd1239, %rd3906, %rd80;
	mad.lo.s64 	%rd1240, %rd80, %rd3906, %rd1223;
	setp.lt.u64 	%p312, %rd1240, %rd1223;
	selp.u64 	%rd1241, 1, 0, %p312;
	add.s64 	%rd1242, %rd1240, %rd1238;
	setp.lt.u64 	%p313, %rd1242, %rd1240;
	selp.u64 	%rd1243, 1, 0, %p313;
	add.s64 	%rd1244, %rd1239, %rd1241;
	add.s64 	%rd1245, %rd1244, %rd1243;
	mul.hi.u64 	%rd1246, %rd3906, %rd81;
	mad.lo.s64 	%rd1247, %rd81, %rd3906, %rd1227;
	setp.lt.u64 	%p314, %rd1247, %rd1227;
	selp.u64 	%rd1248, 1, 0, %p314;
	add.s64 	%rd1249, %rd1247, %rd1245;
	setp.lt.u64 	%p315, %rd1249, %rd1247;
	selp.u64 	%rd1250, 1, 0, %p315;
	add.s64 	%rd1251, %rd1246, %rd1248;
	add.s64 	%rd1252, %rd1251, %rd1250;
	mul.lo.s64 	%rd1253, %rd314, %rd1229;
	mul.lo.s64 	%rd1254, %rd302, %rd1253;
	mul.hi.u64 	%rd1255, %rd1253, %rd302;
	not.b64 	%rd1256, %rd1229;
	setp.gt.u64 	%p316, %rd1254, %rd1256;
	selp.u64 	%rd1257, 1, 0, %p316;
	add.s64 	%rd1258, %rd1255, %rd1257;
	mul.hi.u64 	%rd1259, %rd1253, %rd303;
	mad.lo.s64 	%rd1260, %rd303, %rd1253, %rd1235;
	setp.lt.u64 	%p317, %rd1260, %rd1235;
	selp.u64 	%rd1261, 1, 0, %p317;
	add.s64 	%rd1262, %rd1260, %rd1258;
	setp.lt.u64 	%p318, %rd1262, %rd1260;
	selp.u64 	%rd1263, 1, 0, %p318;
	add.s64 	%rd1264, %rd1259, %rd1261;
	add.s64 	%rd1265, %rd1264, %rd1263;
	mul.hi.u64 	%rd1266, %rd1253, %rd304;
	mad.lo.s64 	%rd1267, %rd304, %rd1253, %rd1242;
	setp.lt.u64 	%p319, %rd1267, %rd1242;
	selp.u64 	%rd1268, 1, 0, %p319;
	add.s64 	%rd1269, %rd1267, %rd1265;
	setp.lt.u64 	%p320, %rd1269, %rd1267;
	selp.u64 	%rd1270, 1, 0, %p320;
	add.s64 	%rd1271, %rd1266, %rd1268;
	add.s64 	%rd1272, %rd1271, %rd1270;
	mul.hi.u64 	%rd1273, %rd1253, %rd305;
	mad.lo.s64 	%rd1274, %rd305, %rd1253, %rd1249;
	setp.lt.u64 	%p321, %rd1274, %rd1249;
	selp.u64 	%rd1275, 1, 0, %p321;
	add.s64 	%rd1276, %rd1274, %rd1272;
	setp.lt.u64 	%p322, %rd1276, %rd1274;
	selp.u64 	%rd1277, 1, 0, %p322;
	add.s64 	%rd1278, %rd1273, %rd1275;
	add.s64 	%rd1279, %rd1278, %rd1277;
	add.s64 	%rd1280, %rd1252, %rd1279;
	setp.lt.u64 	%p323, %rd1262, %rd302;
	selp.u64 	%rd1281, 1, 0, %p323;
	sub.s64 	%rd1282, %rd1269, %rd303;
	setp.lt.u64 	%p324, %rd1269, %rd303;
	selp.s64 	%rd1283, -1, 0, %p323;
	add.s64 	%rd1284, %rd1282, %rd1283;
	setp.lt.u64 	%p325, %rd1282, %rd1281;
	or.pred  	%p326, %p324, %p325;
	selp.u64 	%rd1285, 1, 0, %p326;
	sub.s64 	%rd1286, %rd1276, %rd304;
	setp.lt.u64 	%p327, %rd1276, %rd304;
	selp.s64 	%rd1287, -1, 0, %p326;
	add.s64 	%rd1288, %rd1286, %rd1287;
	setp.lt.u64 	%p328, %rd1286, %rd1285;
	or.pred  	%p329, %p327, %p328;
	selp.u64 	%rd1289, 1, 0, %p329;
	sub.s64 	%rd1290, %rd1280, %rd305;
	setp.lt.u64 	%p330, %rd1280, %rd305;
	selp.s64 	%rd1291, -1, 0, %p329;
	add.s64 	%rd1292, %rd1290, %rd1291;
	setp.lt.u64 	%p331, %rd1290, %rd1289;
	or.pred  	%p332, %p330, %p331;
	selp.b64 	%rd1293, 0, %rd302, %p332;
	sub.s64 	%rd98, %rd1262, %rd1293;
	selp.b64 	%rd99, %rd1269, %rd1284, %p332;
	selp.b64 	%rd100, %rd1276, %rd1288, %p332;
	selp.b64 	%rd101, %rd1280, %rd1292, %p332;
	sub.s64 	%rd3911, %rd94, %rd98;
	setp.lt.u64 	%p333, %rd94, %rd98;
	selp.u64 	%rd1294, 1, 0, %p333;
	sub.s64 	%rd1295, %rd95, %rd99;
	setp.lt.u64 	%p334, %rd95, %rd99;
	selp.s64 	%rd1296, -1, 0, %p333;
	add.s64 	%rd3912, %rd1295, %rd1296;
	setp.lt.u64 	%p335, %rd1295, %rd1294;
	or.pred  	%p336, %p334, %p335;
	selp.u64 	%rd1297, 1, 0, %p336;
	sub.s64 	%rd1298, %rd96, %rd100;
	setp.lt.u64 	%p337, %rd96, %rd100;
	selp.s64 	%rd1299, -1, 0, %p336;
	add.s64 	%rd3913, %rd1298, %rd1299;
	setp.lt.u64 	%p338, %rd1298, %rd1297;
	or.pred  	%p339, %p337, %p338;
	selp.s64 	%rd1300, -1, 0, %p339;
	sub.s64 	%rd1301, %rd97, %rd101;
	add.s64 	%rd3914, %rd1301, %rd1300;
	setp.lt.u64 	%p340, %rd97, %rd101;
	@%p340 bra 	$L__BB0_23;
	setp.gt.u64 	%p341, %rd97, %rd101;
	@%p341 bra 	$L__BB0_24;
	@%p337 bra 	$L__BB0_23;
	setp.gt.u64 	%p343, %rd96, %rd100;
	@%p343 bra 	$L__BB0_24;
	setp.ge.u64 	%p344, %rd95, %rd99;
	setp.ge.u64 	%p345, %rd94, %rd98;
	setp.gt.u64 	%p346, %rd95, %rd99;
	or.pred  	%p347, %p346, %p345;
	and.pred  	%p348, %p344, %p347;
	@%p348 bra 	$L__BB0_24;
$L__BB0_23:
	add.s64 	%rd3911, %rd302, %rd3911;
	setp.lt.u64 	%p349, %rd3911, %rd302;
	selp.u64 	%rd1302, 1, 0, %p349;
	add.s64 	%rd1303, %rd303, %rd3912;
	setp.lt.u64 	%p350, %rd1303, %rd303;
	add.s64 	%rd3912, %rd1303, %rd1302;
	setp.lt.u64 	%p351, %rd3912, %rd1303;
	or.pred  	%p352, %p350, %p351;
	selp.u64 	%rd1304, 1, 0, %p352;
	add.s64 	%rd1305, %rd304, %rd3913;
	setp.lt.u64 	%p353, %rd1305, %rd304;
	add.s64 	%rd3913, %rd1305, %rd1304;
	setp.lt.u64 	%p354, %rd3913, %rd1305;
	or.pred  	%p355, %p353, %p354;
	selp.u64 	%rd1306, 1, 0, %p355;
	add.s64 	%rd1307, %rd305, %rd3914;
	add.s64 	%rd3914, %rd1307, %rd1306;
$L__BB0_24:
	add.s64 	%rd1308, %rd98, %rd94;
	setp.lt.u64 	%p356, %rd1308, %rd98;
	add.s64 	%rd1309, %rd99, %rd95;
	setp.lt.u64 	%p357, %rd1309, %rd99;
	selp.u64 	%rd1310, 1, 0, %p356;
	add.s64 	%rd1311, %rd1309, %rd1310;
	setp.lt.u64 	%p358, %rd1311, %rd1309;
	add.s64 	%rd1312, %rd100, %rd96;
	setp.lt.u64 	%p359, %rd1312, %rd100;
	or.pred  	%p360, %p357, %p358;
	selp.u64 	%rd1313, 1, 0, %p360;
	add.s64 	%rd1314, %rd1312, %rd1313;
	setp.lt.u64 	%p361, %rd1314, %rd1312;
	add.s64 	%rd1315, %rd101, %rd97;
	or.pred  	%p362, %p359, %p361;
	selp.u64 	%rd1316, 1, 0, %p362;
	add.s64 	%rd1317, %rd1315, %rd1316;
	setp.lt.u64 	%p363, %rd1308, %rd302;
	selp.u64 	%rd1318, 1, 0, %p363;
	sub.s64 	%rd1319, %rd1311, %rd303;
	setp.lt.u64 	%p364, %rd1319, %rd1318;
	setp.lt.u64 	%p365, %rd1311, %rd303;
	or.pred  	%p366, %p365, %p364;
	selp.u64 	%rd1320, 1, 0, %p366;
	sub.s64 	%rd1321, %rd1314, %rd304;
	setp.lt.u64 	%p367, %rd1321, %rd1320;
	setp.lt.u64 	%p368, %rd1314, %rd304;
	or.pred  	%p369, %p368, %p367;
	selp.u64 	%rd1322, 1, 0, %p369;
	sub.s64 	%rd1323, %rd1317, %rd305;
	setp.lt.u64 	%p370, %rd1323, %rd1322;
	setp.lt.u64 	%p371, %rd1317, %rd305;
	or.pred  	%p372, %p371, %p370;
	selp.b64 	%rd1324, 0, %rd302, %p372;
	sub.s64 	%rd1325, %rd1308, %rd1324;
	selp.s64 	%rd1326, -1, 0, %p363;
	add.s64 	%rd1327, %rd1319, %rd1326;
	selp.b64 	%rd1328, %rd1311, %rd1327, %p372;
	selp.s64 	%rd1329, -1, 0, %p366;
	add.s64 	%rd1330, %rd1321, %rd1329;
	selp.b64 	%rd1331, %rd1314, %rd1330, %p372;
	selp.s64 	%rd1332, -1, 0, %p369;
	add.s64 	%rd1333, %rd1323, %rd1332;
	selp.b64 	%rd1334, %rd1317, %rd1333, %p372;
	mul.lo.s64 	%rd1335, %rd1325, %rd1325;
	mul.hi.u64 	%rd1336, %rd1325, %rd1325;
	mul.lo.s64 	%rd1337, %rd1328, %rd1325;
	mul.hi.u64 	%rd1338, %rd1325, %rd1328;
	add.s64 	%rd1339, %rd1337, %rd1336;
	setp.lt.u64 	%p374, %rd1339, %rd1337;
	selp.u64 	%rd1340, 1, 0, %p374;
	add.s64 	%rd1341, %rd1338, %rd1340;
	mul.lo.s64 	%rd1342, %rd1331, %rd1325;
	mul.hi.u64 	%rd1343, %rd1325, %rd1331;
	add.s64 	%rd1344, %rd1342, %rd1341;
	setp.lt.u64 	%p375, %rd1344, %rd1342;
	selp.u64 	%rd1345, 1, 0, %p375;
	add.s64 	%rd1346, %rd1343, %rd1345;
	mul.lo.s64 	%rd1347, %rd1334, %rd1325;
	mul.hi.u64 	%rd1348, %rd1325, %rd1334;
	add.s64 	%rd1349, %rd1347, %rd1346;
	setp.lt.u64 	%p376, %rd1349, %rd1347;
	selp.u64 	%rd1350, 1, 0, %p376;
	add.s64 	%rd1351, %rd1348, %rd1350;
	mul.lo.s64 	%rd1352, %rd314, %rd1335;
	mul.lo.s64 	%rd1353, %rd302, %rd1352;
	mul.hi.u64 	%rd1354, %rd1352, %rd302;
	not.b64 	%rd1355, %rd1335;
	setp.gt.u64 	%p377, %rd1353, %rd1355;
	selp.u64 	%rd1356, 1, 0, %p377;
	add.s64 	%rd1357, %rd1354, %rd1356;
	mul.hi.u64 	%rd1358, %rd1352, %rd303;
	mad.lo.s64 	%rd1359, %rd303, %rd1352, %rd1339;
	setp.lt.u64 	%p378, %rd1359, %rd1339;
	selp.u64 	%rd1360, 1, 0, %p378;
	add.s64 	%rd1361, %rd1359, %rd1357;
	setp.lt.u64 	%p379, %rd1361, %rd1359;
	selp.u64 	%rd1362, 1, 0, %p379;
	add.s64 	%rd1363, %rd1358, %rd1360;
	add.s64 	%rd1364, %rd1363, %rd1362;
	mul.hi.u64 	%rd1365, %rd1352, %rd304;
	mad.lo.s64 	%rd1366, %rd304, %rd1352, %rd1344;
	setp.lt.u64 	%p380, %rd1366, %rd1344;
	selp.u64 	%rd1367, 1, 0, %p380;
	add.s64 	%rd1368, %rd1366, %rd1364;
	setp.lt.u64 	%p381, %rd1368, %rd1366;
	selp.u64 	%rd1369, 1, 0, %p381;
	add.s64 	%rd1370, %rd1365, %rd1367;
	add.s64 	%rd1371, %rd1370, %rd1369;
	mul.hi.u64 	%rd1372, %rd1352, %rd305;
	mad.lo.s64 	%rd1373, %rd305, %rd1352, %rd1349;
	setp.lt.u64 	%p382, %rd1373, %rd1349;
	selp.u64 	%rd1374, 1, 0, %p382;
	add.s64 	%rd1375, %rd1373, %rd1371;
	setp.lt.u64 	%p383, %rd1375, %rd1373;
	selp.u64 	%rd1376, 1, 0, %p383;
	add.s64 	%rd1377, %rd1372, %rd1374;
	add.s64 	%rd1378, %rd1377, %rd1376;
	add.s64 	%rd1379, %rd1351, %rd1378;
	mul.hi.u64 	%rd1380, %rd1328, %rd1325;
	add.s64 	%rd1381, %rd1361, %rd1337;
	setp.lt.u64 	%p384, %rd1381, %rd1361;
	selp.u64 	%rd1382, 1, 0, %p384;
	add.s64 	%rd1383, %rd1380, %rd1382;
	mul.hi.u64 	%rd1384, %rd1328, %rd1328;
	mad.lo.s64 	%rd1385, %rd1328, %rd1328, %rd1368;
	setp.lt.u64 	%p385, %rd1385, %rd1368;
	selp.u64 	%rd1386, 1, 0, %p385;
	add.s64 	%rd1387, %rd1385, %rd1383;
	setp.lt.u64 	%p386, %rd1387, %rd1385;
	selp.u64 	%rd1388, 1, 0, %p386;
	add.s64 	%rd1389, %rd1384, %rd1386;
	add.s64 	%rd1390, %rd1389, %rd1388;
	mul.lo.s64 	%rd1391, %rd1331, %rd1328;
	mul.hi.u64 	%rd1392, %rd1328, %rd1331;
	add.s64 	%rd1393, %rd1375, %rd1391;
	setp.lt.u64 	%p387, %rd1393, %rd1375;
	selp.u64 	%rd1394, 1, 0, %p387;
	add.s64 	%rd1395, %rd1393, %rd1390;
	setp.lt.u64 	%p388, %rd1395, %rd1393;
	selp.u64 	%rd1396, 1, 0, %p388;
	add.s64 	%rd1397, %rd1392, %rd1394;
	add.s64 	%rd1398, %rd1397, %rd1396;
	mul.lo.s64 	%rd1399, %rd1334, %rd1328;
	mul.hi.u64 	%rd1400, %rd1328, %rd1334;
	add.s64 	%rd1401, %rd1379, %rd1399;
	setp.lt.u64 	%p389, %rd1401, %rd1379;
	selp.u64 	%rd1402, 1, 0, %p389;
	add.s64 	%rd1403, %rd1401, %rd1398;
	setp.lt.u64 	%p390, %rd1403, %rd1401;
	selp.u64 	%rd1404, 1, 0, %p390;
	add.s64 	%rd1405, %rd1400, %rd1402;
	add.s64 	%rd1406, %rd1405, %rd1404;
	mul.lo.s64 	%rd1407, %rd314, %rd1381;
	mul.lo.s64 	%rd1408, %rd302, %rd1407;
	mul.hi.u64 	%rd1409, %rd1407, %rd302;
	not.b64 	%rd1410, %rd1381;
	setp.gt.u64 	%p391, %rd1408, %rd1410;
	selp.u64 	%rd1411, 1, 0, %p391;
	add.s64 	%rd1412, %rd1409, %rd1411;
	mul.hi.u64 	%rd1413, %rd1407, %rd303;
	mad.lo.s64 	%rd1414, %rd303, %rd1407, %rd1387;
	setp.lt.u64 	%p392, %rd1414, %rd1387;
	selp.u64 	%rd1415, 1, 0, %p392;
	add.s64 	%rd1416, %rd1414, %rd1412;
	setp.lt.u64 	%p393, %rd1416, %rd1414;
	selp.u64 	%rd1417, 1, 0, %p393;
	add.s64 	%rd1418, %rd1413, %rd1415;
	add.s64 	%rd1419, %rd1418, %rd1417;
	mul.hi.u64 	%rd1420, %rd1407, %rd304;
	mad.lo.s64 	%rd1421, %rd304, %rd1407, %rd1395;
	setp.lt.u64 	%p394, %rd1421, %rd1395;
	selp.u64 	%rd1422, 1, 0, %p394;
	add.s64 	%rd1423, %rd1421, %rd1419;
	setp.lt.u64 	%p395, %rd1423, %rd1421;
	selp.u64 	%rd1424, 1, 0, %p395;
	add.s64 	%rd1425, %rd1420, %rd1422;
	add.s64 	%rd1426, %rd1425, %rd1424;
	mul.hi.u64 	%rd1427, %rd1407, %rd305;
	mad.lo.s64 	%rd1428, %rd305, %rd1407, %rd1403;
	setp.lt.u64 	%p396, %rd1428, %rd1403;
	selp.u64 	%rd1429, 1, 0, %p396;
	add.s64 	%rd1430, %rd1428, %rd1426;
	setp.lt.u64 	%p397, %rd1430, %rd1428;
	selp.u64 	%rd1431, 1, 0, %p397;
	add.s64 	%rd1432, %rd1427, %rd1429;
	add.s64 	%rd1433, %rd1432, %rd1431;
	add.s64 	%rd1434, %rd1406, %rd1433;
	mul.hi.u64 	%rd1435, %rd1331, %rd1325;
	add.s64 	%rd1436, %rd1416, %rd1342;
	setp.lt.u64 	%p398, %rd1436, %rd1416;
	selp.u64 	%rd1437, 1, 0, %p398;
	add.s64 	%rd1438, %rd1435, %rd1437;
	mul.hi.u64 	%rd1439, %rd1331, %rd1328;
	add.s64 	%rd1440, %rd1423, %rd1391;
	setp.lt.u64 	%p399, %rd1440, %rd1423;
	selp.u64 	%rd1441, 1, 0, %p399;
	add.s64 	%rd1442, %rd1440, %rd1438;
	setp.lt.u64 	%p400, %rd1442, %rd1440;
	selp.u64 	%rd1443, 1, 0, %p400;
	add.s64 	%rd1444, %rd1439, %rd1441;
	add.s64 	%rd1445, %rd1444, %rd1443;
	mul.hi.u64 	%rd1446, %rd1331, %rd1331;
	mad.lo.s64 	%rd1447, %rd1331, %rd1331, %rd1430;
	setp.lt.u64 	%p401, %rd1447, %rd1430;
	selp.u64 	%rd1448, 1, 0, %p401;
	add.s64 	%rd1449, %rd1447, %rd1445;
	setp.lt.u64 	%p402, %rd1449, %rd1447;
	selp.u64 	%rd1450, 1, 0, %p402;
	add.s64 	%rd1451, %rd1446, %rd1448;
	add.s64 	%rd1452, %rd1451, %rd1450;
	mul.lo.s64 	%rd1453, %rd1334, %rd1331;
	mul.hi.u64 	%rd1454, %rd1331, %rd1334;
	add.s64 	%rd1455, %rd1434, %rd1453;
	setp.lt.u64 	%p403, %rd1455, %rd1434;
	selp.u64 	%rd1456, 1, 0, %p403;
	add.s64 	%rd1457, %rd1455, %rd1452;
	setp.lt.u64 	%p404, %rd1457, %rd1455;
	selp.u64 	%rd1458, 1, 0, %p404;
	add.s64 	%rd1459, %rd1454, %rd1456;
	add.s64 	%rd1460, %rd1459, %rd1458;
	mul.lo.s64 	%rd1461, %rd314, %rd1436;
	mul.lo.s64 	%rd1462, %rd302, %rd1461;
	mul.hi.u64 	%rd1463, %rd1461, %rd302;
	not.b64 	%rd1464, %rd1436;
	setp.gt.u64 	%p405, %rd1462, %rd1464;
	selp.u64 	%rd1465, 1, 0, %p405;
	add.s64 	%rd1466, %rd1463, %rd1465;
	mul.hi.u64 	%rd1467, %rd1461, %rd303;
	mad.lo.s64 	%rd1468, %rd303, %rd1461, %rd1442;
	setp.lt.u64 	%p406, %rd1468, %rd1442;
	selp.u64 	%rd1469, 1, 0, %p406;
	add.s64 	%rd1470, %rd1468, %rd1466;
	setp.lt.u64 	%p407, %rd1470, %rd1468;
	selp.u64 	%rd1471, 1, 0, %p407;
	add.s64 	%rd1472, %rd1467, %rd1469;
	add.s64 	%rd1473, %rd1472, %rd1471;
	mul.hi.u64 	%rd1474, %rd1461, %rd304;
	mad.lo.s64 	%rd1475, %rd304, %rd1461, %rd1449;
	setp.lt.u64 	%p408, %rd1475, %rd1449;
	selp.u64 	%rd1476, 1, 0, %p408;
	add.s64 	%rd1477, %rd1475, %rd1473;
	setp.lt.u64 	%p409, %rd1477, %rd1475;
	selp.u64 	%rd1478, 1, 0, %p409;
	add.s64 	%rd1479, %rd1474, %rd1476;
	add.s64 	%rd1480, %rd1479, %rd1478;
	mul.hi.u64 	%rd1481, %rd1461, %rd305;
	mad.lo.s64 	%rd1482, %rd305, %rd1461, %rd1457;
	setp.lt.u64 	%p410, %rd1482, %rd1457;
	selp.u64 	%rd1483, 1, 0, %p410;
	add.s64 	%rd1484, %rd1482, %rd1480;
	setp.lt.u64 	%p411, %rd1484, %rd1482;
	selp.u64 	%rd1485, 1, 0, %p411;
	add.s64 	%rd1486, %rd1481, %rd1483;
	add.s64 	%rd1487, %rd1486, %rd1485;
	add.s64 	%rd1488, %rd1460, %rd1487;
	mul.hi.u64 	%rd1489, %rd1334, %rd1325;
	add.s64 	%rd1490, %rd1470, %rd1347;
	setp.lt.u64 	%p412, %rd1490, %rd1470;
	selp.u64 	%rd1491, 1, 0, %p412;
	add.s64 	%rd1492, %rd1489, %rd1491;
	mul.hi.u64 	%rd1493, %rd1334, %rd1328;
	add.s64 	%rd1494, %rd1477, %rd1399;
	setp.lt.u64 	%p413, %rd1494, %rd1477;
	selp.u64 	%rd1495, 1, 0, %p413;
	add.s64 	%rd1496, %rd1494, %rd1492;
	setp.lt.u64 	%p414, %rd1496, %rd1494;
	selp.u64 	%rd1497, 1, 0, %p414;
	add.s64 	%rd1498, %rd1493, %rd1495;
	add.s64 	%rd1499, %rd1498, %rd1497;
	mul.hi.u64 	%rd1500, %rd1334, %rd1331;
	add.s64 	%rd1501, %rd1484, %rd1453;
	setp.lt.u64 	%p415, %rd1501, %rd1484;
	selp.u64 	%rd1502, 1, 0, %p415;
	add.s64 	%rd1503, %rd1501, %rd1499;
	setp.lt.u64 	%p416, %rd1503, %rd1501;
	selp.u64 	%rd1504, 1, 0, %p416;
	add.s64 	%rd1505, %rd1500, %rd1502;
	add.s64 	%rd1506, %rd1505, %rd1504;
	mul.hi.u64 	%rd1507, %rd1334, %rd1334;
	mad.lo.s64 	%rd1508, %rd1334, %rd1334, %rd1488;
	setp.lt.u64 	%p417, %rd1508, %rd1488;
	selp.u64 	%rd1509, 1, 0, %p417;
	add.s64 	%rd1510, %rd1508, %rd1506;
	setp.lt.u64 	%p418, %rd1510, %rd1508;
	selp.u64 	%rd1511, 1, 0, %p418;
	add.s64 	%rd1512, %rd1507, %rd1509;
	add.s64 	%rd1513, %rd1512, %rd1511;
	mul.lo.s64 	%rd1514, %rd314, %rd1490;
	mul.lo.s64 	%rd1515, %rd302, %rd1514;
	mul.hi.u64 	%rd1516, %rd1514, %rd302;
	not.b64 	%rd1517, %rd1490;
	setp.gt.u64 	%p419, %rd1515, %rd1517;
	selp.u64 	%rd1518, 1, 0, %p419;
	add.s64 	%rd1519, %rd1516, %rd1518;
	mul.hi.u64 	%rd1520, %rd1514, %rd303;
	mad.lo.s64 	%rd1521, %rd303, %rd1514, %rd1496;
	setp.lt.u64 	%p420, %rd1521, %rd1496;
	selp.u64 	%rd1522, 1, 0, %p420;
	add.s64 	%rd1523, %rd1521, %rd1519;
	setp.lt.u64 	%p421, %rd1523, %rd1521;
	selp.u64 	%rd1524, 1, 0, %p421;
	add.s64 	%rd1525, %rd1520, %rd1522;
	add.s64 	%rd1526, %rd1525, %rd1524;
	mul.hi.u64 	%rd1527, %rd1514, %rd304;
	mad.lo.s64 	%rd1528, %rd304, %rd1514, %rd1503;
	setp.lt.u64 	%p422, %rd1528, %rd1503;
	selp.u64 	%rd1529, 1, 0, %p422;
	add.s64 	%rd1530, %rd1528, %rd1526;
	setp.lt.u64 	%p423, %rd1530, %rd1528;
	selp.u64 	%rd1531, 1, 0, %p423;
	add.s64 	%rd1532, %rd1527, %rd1529;
	add.s64 	%rd1533, %rd1532, %rd1531;
	mul.hi.u64 	%rd1534, %rd1514, %rd305;
	mad.lo.s64 	%rd1535, %rd305, %rd1514, %rd1510;
	setp.lt.u64 	%p424, %rd1535, %rd1510;
	selp.u64 	%rd1536, 1, 0, %p424;
	add.s64 	%rd1537, %rd1535, %rd1533;
	setp.lt.u64 	%p425, %rd1537, %rd1535;
	selp.u64 	%rd1538, 1, 0, %p425;
	add.s64 	%rd1539, %rd1534, %rd1536;
	add.s64 	%rd1540, %rd1539, %rd1538;
	add.s64 	%rd1541, %rd1513, %rd1540;
	setp.lt.u64 	%p426, %rd1523, %rd302;
	selp.u64 	%rd1542, 1, 0, %p426;
	sub.s64 	%rd1543, %rd1530, %rd303;
	setp.lt.u64 	%p427, %rd1530, %rd303;
	selp.s64 	%rd1544, -1, 0, %p426;
	add.s64 	%rd1545, %rd1543, %rd1544;
	setp.lt.u64 	%p428, %rd1543, %rd1542;
	or.pred  	%p429, %p427, %p428;
	selp.u64 	%rd1546, 1, 0, %p429;
	sub.s64 	%rd1547, %rd1537, %rd304;
	setp.lt.u64 	%p430, %rd1537, %rd304;
	selp.s64 	%rd1548, -1, 0, %p429;
	add.s64 	%rd1549, %rd1547, %rd1548;
	setp.lt.u64 	%p431, %rd1547, %rd1546;
	or.pred  	%p432, %p430, %p431;
	selp.u64 	%rd1550, 1, 0, %p432;
	sub.s64 	%rd1551, %rd1541, %rd305;
	setp.lt.u64 	%p433, %rd1541, %rd305;
	selp.s64 	%rd1552, -1, 0, %p432;
	add.s64 	%rd1553, %rd1551, %rd1552;
	setp.lt.u64 	%p434, %rd1551, %rd1550;
	or.pred  	%p435, %p433, %p434;
	selp.b64 	%rd1554, 0, %rd302, %p435;
	sub.s64 	%rd1555, %rd1523, %rd1554;
	selp.b64 	%rd1556, %rd1530, %rd1545, %p435;
	selp.b64 	%rd1557, %rd1537, %rd1549, %p435;
	selp.b64 	%rd1558, %rd1541, %rd1553, %p435;
	mul.lo.s64 	%rd1559, %rd3911, %rd3911;
	mul.hi.u64 	%rd1560, %rd3911, %rd3911;
	mul.lo.s64 	%rd1561, %rd3912, %rd3911;
	mul.hi.u64 	%rd1562, %rd3911, %rd3912;
	add.s64 	%rd1563, %rd1561, %rd1560;
	setp.lt.u64 	%p436, %rd1563, %rd1561;
	selp.u64 	%rd1564, 1, 0, %p436;
	add.s64 	%rd1565, %rd1562, %rd1564;
	mul.lo.s64 	%rd1566, %rd3913, %rd3911;
	mul.hi.u64 	%rd1567, %rd3911, %rd3913;
	add.s64 	%rd1568, %rd1566, %rd1565;
	setp.lt.u64 	%p437, %rd1568, %rd1566;
	selp.u64 	%rd1569, 1, 0, %p437;
	add.s64 	%rd1570, %rd1567, %rd1569;
	mul.lo.s64 	%rd1571, %rd3914, %rd3911;
	mul.hi.u64 	%rd1572, %rd3911, %rd3914;
	add.s64 	%rd1573, %rd1571, %rd1570;
	setp.lt.u64 	%p438, %rd1573, %rd1571;
	selp.u64 	%rd1574, 1, 0, %p438;
	add.s64 	%rd1575, %rd1572, %rd1574;
	mul.lo.s64 	%rd1576, %rd314, %rd1559;
	mul.lo.s64 	%rd1577, %rd302, %rd1576;
	mul.hi.u64 	%rd1578, %rd1576, %rd302;
	not.b64 	%rd1579, %rd1559;
	setp.gt.u64 	%p439, %rd1577, %rd1579;
	selp.u64 	%rd1580, 1, 0, %p439;
	add.s64 	%rd1581, %rd1578, %rd1580;
	mul.hi.u64 	%rd1582, %rd1576, %rd303;
	mad.lo.s64 	%rd1583, %rd303, %rd1576, %rd1563;
	setp.lt.u64 	%p440, %rd1583, %rd1563;
	selp.u64 	%rd1584, 1, 0, %p440;
	add.s64 	%rd1585, %rd1583, %rd1581;
	setp.lt.u64 	%p441, %rd1585, %rd1583;
	selp.u64 	%rd1586, 1, 0, %p441;
	add.s64 	%rd1587, %rd1582, %rd1584;
	add.s64 	%rd1588, %rd1587, %rd1586;
	mul.hi.u64 	%rd1589, %rd1576, %rd304;
	mad.lo.s64 	%rd1590, %rd304, %rd1576, %rd1568;
	setp.lt.u64 	%p442, %rd1590, %rd1568;
	selp.u64 	%rd1591, 1, 0, %p442;
	add.s64 	%rd1592, %rd1590, %rd1588;
	setp.lt.u64 	%p443, %rd1592, %rd1590;
	selp.u64 	%rd1593, 1, 0, %p443;
	add.s64 	%rd1594, %rd1589, %rd1591;
	add.s64 	%rd1595, %rd1594, %rd1593;
	mul.hi.u64 	%rd1596, %rd1576, %rd305;
	mad.lo.s64 	%rd1597, %rd305, %rd1576, %rd1573;
	setp.lt.u64 	%p444, %rd1597, %rd1573;
	selp.u64 	%rd1598, 1, 0, %p444;
	add.s64 	%rd1599, %rd1597, %rd1595;
	setp.lt.u64 	%p445, %rd1599, %rd1597;
	selp.u64 	%rd1600, 1, 0, %p445;
	add.s64 	%rd1601, %rd1596, %rd1598;
	add.s64 	%rd1602, %rd1601, %rd1600;
	add.s64 	%rd1603, %rd1575, %rd1602;
	mul.hi.u64 	%rd1604, %rd3912, %rd3911;
	add.s64 	%rd1605, %rd1585, %rd1561;
	setp.lt.u64 	%p446, %rd1605, %rd1585;
	selp.u64 	%rd1606, 1, 0, %p446;
	add.s64 	%rd1607, %rd1604, %rd1606;
	mul.hi.u64 	%rd1608, %rd3912, %rd3912;
	mad.lo.s64 	%rd1609, %rd3912, %rd3912, %rd1592;
	setp.lt.u64 	%p447, %rd1609, %rd1592;
	selp.u64 	%rd1610, 1, 0, %p447;
	add.s64 	%rd1611, %rd1609, %rd1607;
	setp.lt.u64 	%p448, %rd1611, %rd1609;
	selp.u64 	%rd1612, 1, 0, %p448;
	add.s64 	%rd1613, %rd1608, %rd1610;
	add.s64 	%rd1614, %rd1613, %rd1612;
	mul.lo.s64 	%rd1615, %rd3913, %rd3912;
	mul.hi.u64 	%rd1616, %rd3912, %rd3913;
	add.s64 	%rd1617, %rd1599, %rd1615;
	setp.lt.u64 	%p449, %rd1617, %rd1599;
	selp.u64 	%rd1618, 1, 0, %p449;
	add.s64 	%rd1619, %rd1617, %rd1614;
	setp.lt.u64 	%p450, %rd1619, %rd1617;
	selp.u64 	%rd1620, 1, 0, %p450;
	add.s64 	%rd1621, %rd1616, %rd1618;
	add.s64 	%rd1622, %rd1621, %rd1620;
	mul.lo.s64 	%rd1623, %rd3914, %rd3912;
	mul.hi.u64 	%rd1624, %rd3912, %rd3914;
	add.s64 	%rd1625, %rd1603, %rd1623;
	setp.lt.u64 	%p451, %rd1625, %rd1603;
	selp.u64 	%rd1626, 1, 0, %p451;
	add.s64 	%rd1627, %rd1625, %rd1622;
	setp.lt.u64 	%p452, %rd1627, %rd1625;
	selp.u64 	%rd1628, 1, 0, %p452;
	add.s64 	%rd1629, %rd1624, %rd1626;
	add.s64 	%rd1630, %rd1629, %rd1628;
	mul.lo.s64 	%rd1631, %rd314, %rd1605;
	mul.lo.s64 	%rd1632, %rd302, %rd1631;
	mul.hi.u64 	%rd1633, %rd1631, %rd302;
	not.b64 	%rd1634, %rd1605;
	setp.gt.u64 	%p453, %rd1632, %rd1634;
	selp.u64 	%rd1635, 1, 0, %p453;
	add.s64 	%rd1636, %rd1633, %rd1635;
	mul.hi.u64 	%rd1637, %rd1631, %rd303;
	mad.lo.s64 	%rd1638, %rd303, %rd1631, %rd1611;
	setp.lt.u64 	%p454, %rd1638, %rd1611;
	selp.u64 	%rd1639, 1, 0, %p454;
	add.s64 	%rd1640, %rd1638, %rd1636;
	setp.lt.u64 	%p455, %rd1640, %rd1638;
	selp.u64 	%rd1641, 1, 0, %p455;
	add.s64 	%rd1642, %rd1637, %rd1639;
	add.s64 	%rd1643, %rd1642, %rd1641;
	mul.hi.u64 	%rd1644, %rd1631, %rd304;
	mad.lo.s64 	%rd1645, %rd304, %rd1631, %rd1619;
	setp.lt.u64 	%p456, %rd1645, %rd1619;
	selp.u64 	%rd1646, 1, 0, %p456;
	add.s64 	%rd1647, %rd1645, %rd1643;
	setp.lt.u64 	%p457, %rd1647, %rd1645;
	selp.u64 	%rd1648, 1, 0, %p457;
	add.s64 	%rd1649, %rd1644, %rd1646;
	add.s64 	%rd1650, %rd1649, %rd1648;
	mul.hi.u64 	%rd1651, %rd1631, %rd305;
	mad.lo.s64 	%rd1652, %rd305, %rd1631, %rd1627;
	setp.lt.u64 	%p458, %rd1652, %rd1627;
	selp.u64 	%rd1653, 1, 0, %p458;
	add.s64 	%rd1654, %rd1652, %rd1650;
	setp.lt.u64 	%p459, %rd1654, %rd1652;
	selp.u64 	%rd1655, 1, 0, %p459;
	add.s64 	%rd1656, %rd1651, %rd1653;
	add.s64 	%rd1657, %rd1656, %rd1655;
	add.s64 	%rd1658, %rd1630, %rd1657;
	mul.hi.u64 	%rd1659, %rd3913, %rd3911;
	add.s64 	%rd1660, %rd1640, %rd1566;
	setp.lt.u64 	%p460, %rd1660, %rd1640;
	selp.u64 	%rd1661, 1, 0, %p460;
	add.s64 	%rd1662, %rd1659, %rd1661;
	mul.hi.u64 	%rd1663, %rd3913, %rd3912;
	add.s64 	%rd1664, %rd1647, %rd1615;
	setp.lt.u64 	%p461, %rd1664, %rd1647;
	selp.u64 	%rd1665, 1, 0, %p461;
	add.s64 	%rd1666, %rd1664, %rd1662;
	setp.lt.u64 	%p462, %rd1666, %rd1664;
	selp.u64 	%rd1667, 1, 0, %p462;
	add.s64 	%rd1668, %rd1663, %rd1665;
	add.s64 	%rd1669, %rd1668, %rd1667;
	mul.hi.u64 	%rd1670, %rd3913, %rd3913;
	mad.lo.s64 	%rd1671, %rd3913, %rd3913, %rd1654;
	setp.lt.u64 	%p463, %rd1671, %rd1654;
	selp.u64 	%rd1672, 1, 0, %p463;
	add.s64 	%rd1673, %rd1671, %rd1669;
	setp.lt.u64 	%p464, %rd1673, %rd1671;
	selp.u64 	%rd1674, 1, 0, %p464;
	add.s64 	%rd1675, %rd1670, %rd1672;
	add.s64 	%rd1676, %rd1675, %rd1674;
	mul.lo.s64 	%rd1677, %rd3914, %rd3913;
	mul.hi.u64 	%rd1678, %rd3913, %rd3914;
	add.s64 	%rd1679, %rd1658, %rd1677;
	setp.lt.u64 	%p465, %rd1679, %rd1658;
	selp.u64 	%rd1680, 1, 0, %p465;
	add.s64 	%rd1681, %rd1679, %rd1676;
	setp.lt.u64 	%p466, %rd1681, %rd1679;
	selp.u64 	%rd1682, 1, 0, %p466;
	add.s64 	%rd1683, %rd1678, %rd1680;
	add.s64 	%rd1684, %rd1683, %rd1682;
	mul.lo.s64 	%rd1685, %rd314, %rd1660;
	mul.lo.s64 	%rd1686, %rd302, %rd1685;
	mul.hi.u64 	%rd1687, %rd1685, %rd302;
	not.b64 	%rd1688, %rd1660;
	setp.gt.u64 	%p467, %rd1686, %rd1688;
	selp.u64 	%rd1689, 1, 0, %p467;
	add.s64 	%rd1690, %rd1687, %rd1689;
	mul.hi.u64 	%rd1691, %rd1685, %rd303;
	mad.lo.s64 	%rd1692, %rd303, %rd1685, %rd1666;
	setp.lt.u64 	%p468, %rd1692, %rd1666;
	selp.u64 	%rd1693, 1, 0, %p468;
	add.s64 	%rd1694, %rd1692, %rd1690;
	setp.lt.u64 	%p469, %rd1694, %rd1692;
	selp.u64 	%rd1695, 1, 0, %p469;
	add.s64 	%rd1696, %rd1691, %rd1693;
	add.s64 	%rd1697, %rd1696, %rd1695;
	mul.hi.u64 	%rd1698, %rd1685, %rd304;
	mad.lo.s64 	%rd1699, %rd304, %rd1685, %rd1673;
	setp.lt.u64 	%p470, %rd1699, %rd1673;
	selp.u64 	%rd1700, 1, 0, %p470;
	add.s64 	%rd1701, %rd1699, %rd1697;
	setp.lt.u64 	%p471, %rd1701, %rd1699;
	selp.u64 	%rd1702, 1, 0, %p471;
	add.s64 	%rd1703, %rd1698, %rd1700;
	add.s64 	%rd1704, %rd1703, %rd1702;
	mul.hi.u64 	%rd1705, %rd1685, %rd305;
	mad.lo.s64 	%rd1706, %rd305, %rd1685, %rd1681;
	setp.lt.u64 	%p472, %rd1706, %rd1681;
	selp.u64 	%rd1707, 1, 0, %p472;
	add.s64 	%rd1708, %rd1706, %rd1704;
	setp.lt.u64 	%p473, %rd1708, %rd1706;
	selp.u64 	%rd1709, 1, 0, %p473;
	add.s64 	%rd1710, %rd1705, %rd1707;
	add.s64 	%rd1711, %rd1710, %rd1709;
	add.s64 	%rd1712, %rd1684, %rd1711;
	mul.hi.u64 	%rd1713, %rd3914, %rd3911;
	add.s64 	%rd1714, %rd1694, %rd1571;
	setp.lt.u64 	%p474, %rd1714, %rd1694;
	selp.u64 	%rd1715, 1, 0, %p474;
	add.s64 	%rd1716, %rd1713, %rd1715;
	mul.hi.u64 	%rd1717, %rd3914, %rd3912;
	add.s64 	%rd1718, %rd1701, %rd1623;
	setp.lt.u64 	%p475, %rd1718, %rd1701;
	selp.u64 	%rd1719, 1, 0, %p475;
	add.s64 	%rd1720, %rd1718, %rd1716;
	setp.lt.u64 	%p476, %rd1720, %rd1718;
	selp.u64 	%rd1721, 1, 0, %p476;
	add.s64 	%rd1722, %rd1717, %rd1719;
	add.s64 	%rd1723, %rd1722, %rd1721;
	mul.hi.u64 	%rd1724, %rd3914, %rd3913;
	add.s64 	%rd1725, %rd1708, %rd1677;
	setp.lt.u64 	%p477, %rd1725, %rd1708;
	selp.u64 	%rd1726, 1, 0, %p477;
	add.s64 	%rd1727, %rd1725, %rd1723;
	setp.lt.u64 	%p478, %rd1727, %rd1725;
	selp.u64 	%rd1728, 1, 0, %p478;
	add.s64 	%rd1729, %rd1724, %rd1726;
	add.s64 	%rd1730, %rd1729, %rd1728;
	mul.hi.u64 	%rd1731, %rd3914, %rd3914;
	mad.lo.s64 	%rd1732, %rd3914, %rd3914, %rd1712;
	setp.lt.u64 	%p479, %rd1732, %rd1712;
	selp.u64 	%rd1733, 1, 0, %p479;
	add.s64 	%rd1734, %rd1732, %rd1730;
	setp.lt.u64 	%p480, %rd1734, %rd1732;
	selp.u64 	%rd1735, 1, 0, %p480;
	add.s64 	%rd1736, %rd1731, %rd1733;
	add.s64 	%rd1737, %rd1736, %rd1735;
	mul.lo.s64 	%rd1738, %rd314, %rd1714;
	mul.lo.s64 	%rd1739, %rd302, %rd1738;
	mul.hi.u64 	%rd1740, %rd1738, %rd302;
	not.b64 	%rd1741, %rd1714;
	setp.gt.u64 	%p481, %rd1739, %rd1741;
	selp.u64 	%rd1742, 1, 0, %p481;
	add.s64 	%rd1743, %rd1740, %rd1742;
	mul.hi.u64 	%rd1744, %rd1738, %rd303;
	mad.lo.s64 	%rd1745, %rd303, %rd1738, %rd1720;
	setp.lt.u64 	%p482, %rd1745, %rd1720;
	selp.u64 	%rd1746, 1, 0, %p482;
	add.s64 	%rd1747, %rd1745, %rd1743;
	setp.lt.u64 	%p483, %rd1747, %rd1745;
	selp.u64 	%rd1748, 1, 0, %p483;
	add.s64 	%rd1749, %rd1744, %rd1746;
	add.s64 	%rd1750, %rd1749, %rd1748;
	mul.hi.u64 	%rd1751, %rd1738, %rd304;
	mad.lo.s64 	%rd1752, %rd304, %rd1738, %rd1727;
	setp.lt.u64 	%p484, %rd1752, %rd1727;
	selp.u64 	%rd1753, 1, 0, %p484;
	add.s64 	%rd1754, %rd1752, %rd1750;
	setp.lt.u64 	%p485, %rd1754, %rd1752;
	selp.u64 	%rd1755, 1, 0, %p485;
	add.s64 	%rd1756, %rd1751, %rd1753;
	add.s64 	%rd1757, %rd1756, %rd1755;
	mul.hi.u64 	%rd1758, %rd1738, %rd305;
	mad.lo.s64 	%rd1759, %rd305, %rd1738, %rd1734;
	setp.lt.u64 	%p486, %rd1759, %rd1734;
	selp.u64 	%rd1760, 1, 0, %p486;
	add.s64 	%rd1761, %rd1759, %rd1757;
	setp.lt.u64 	%p487, %rd1761, %rd1759;
	selp.u64 	%rd1762, 1, 0, %p487;
	add.s64 	%rd1763, %rd1758, %rd1760;
	add.s64 	%rd1764, %rd1763, %rd1762;
	add.s64 	%rd1765, %rd1737, %rd1764;
	setp.lt.u64 	%p488, %rd1747, %rd302;
	selp.u64 	%rd1766, 1, 0, %p488;
	sub.s64 	%rd1767, %rd1754, %rd303;
	setp.lt.u64 	%p489, %rd1754, %rd303;
	selp.s64 	%rd1768, -1, 0, %p488;
	add.s64 	%rd1769, %rd1767, %rd1768;
	setp.lt.u64 	%p490, %rd1767, %rd1766;
	or.pred  	%p491, %p489, %p490;
	selp.u64 	%rd1770, 1, 0, %p491;
	sub.s64 	%rd1771, %rd1761, %rd304;
	setp.lt.u64 	%p492, %rd1761, %rd304;
	selp.s64 	%rd1772, -1, 0, %p491;
	add.s64 	%rd1773, %rd1771, %rd1772;
	setp.lt.u64 	%p493, %rd1771, %rd1770;
	or.pred  	%p494, %p492, %p493;
	selp.u64 	%rd1774, 1, 0, %p494;
	sub.s64 	%rd1775, %rd1765, %rd305;
	setp.lt.u64 	%p495, %rd1765, %rd305;
	selp.s64 	%rd1776, -1, 0, %p494;
	add.s64 	%rd1777, %rd1775, %rd1776;
	setp.lt.u64 	%p496, %rd1775, %rd1774;
	or.pred  	%p497, %p495, %p496;
	selp.b64 	%rd1778, 0, %rd302, %p497;
	sub.s64 	%rd1779, %rd1747, %rd1778;
	selp.b64 	%rd1780, %rd1754, %rd1769, %p497;
	selp.b64 	%rd1781, %rd1761, %rd1773, %p497;
	selp.b64 	%rd1782, %rd1765, %rd1777, %p497;
	mul.lo.s64 	%rd1783, %rd3882, %rd1555;
	mul.hi.u64 	%rd1784, %rd1555, %rd3882;
	mul.lo.s64 	%rd1785, %rd3881, %rd1555;
	mul.hi.u64 	%rd1786, %rd1555, %rd3881;
	add.s64 	%rd1787, %rd1785, %rd1784;
	setp.lt.u64 	%p498, %rd1787, %rd1785;
	selp.u64 	%rd1788, 1, 0, %p498;
	add.s64 	%rd1789, %rd1786, %rd1788;
	mul.lo.s64 	%rd1790, %rd3880, %rd1555;
	mul.hi.u64 	%rd1791, %rd1555, %rd3880;
	add.s64 	%rd1792, %rd1790, %rd1789;
	setp.lt.u64 	%p499, %rd1792, %rd1790;
	selp.u64 	%rd1793, 1, 0, %p499;
	add.s64 	%rd1794, %rd1791, %rd1793;
	mul.lo.s64 	%rd1795, %rd3879, %rd1555;
	mul.hi.u64 	%rd1796, %rd1555, %rd3879;
	add.s64 	%rd1797, %rd1795, %rd1794;
	setp.lt.u64 	%p500, %rd1797, %rd1795;
	selp.u64 	%rd1798, 1, 0, %p500;
	add.s64 	%rd1799, %rd1796, %rd1798;
	mul.lo.s64 	%rd1800, %rd314, %rd1783;
	mul.lo.s64 	%rd1801, %rd302, %rd1800;
	mul.hi.u64 	%rd1802, %rd1800, %rd302;
	not.b64 	%rd1803, %rd1783;
	setp.gt.u64 	%p501, %rd1801, %rd1803;
	selp.u64 	%rd1804, 1, 0, %p501;
	add.s64 	%rd1805, %rd1802, %rd1804;
	mul.hi.u64 	%rd1806, %rd1800, %rd303;
	mad.lo.s64 	%rd1807, %rd303, %rd1800, %rd1787;
	setp.lt.u64 	%p502, %rd1807, %rd1787;
	selp.u64 	%rd1808, 1, 0, %p502;
	add.s64 	%rd1809, %rd1807, %rd1805;
	setp.lt.u64 	%p503, %rd1809, %rd1807;
	selp.u64 	%rd1810, 1, 0, %p503;
	add.s64 	%rd1811, %rd1806, %rd1808;
	add.s64 	%rd1812, %rd1811, %rd1810;
	mul.hi.u64 	%rd1813, %rd1800, %rd304;
	mad.lo.s64 	%rd1814, %rd304, %rd1800, %rd1792;
	setp.lt.u64 	%p504, %rd1814, %rd1792;
	selp.u64 	%rd1815, 1, 0, %p504;
	add.s64 	%rd1816, %rd1814, %rd1812;
	setp.lt.u64 	%p505, %rd1816, %rd1814;
	selp.u64 	%rd1817, 1, 0, %p505;
	add.s64 	%rd1818, %rd1813, %rd1815;
	add.s64 	%rd1819, %rd1818, %rd1817;
	mul.hi.u64 	%rd1820, %rd1800, %rd305;
	mad.lo.s64 	%rd1821, %rd305, %rd1800, %rd1797;
	setp.lt.u64 	%p506, %rd1821, %rd1797;
	selp.u64 	%rd1822, 1, 0, %p506;
	add.s64 	%rd1823, %rd1821, %rd1819;
	setp.lt.u64 	%p507, %rd1823, %rd1821;
	selp.u64 	%rd1824, 1, 0, %p507;
	add.s64 	%rd1825, %rd1820, %rd1822;
	add.s64 	%rd1826, %rd1825, %rd1824;
	add.s64 	%rd1827, %rd1799, %rd1826;
	mul.hi.u64 	%rd1828, %rd1556, %rd3882;
	mad.lo.s64 	%rd1829, %rd3882, %rd1556, %rd1809;
	setp.lt.u64 	%p508, %rd1829, %rd1809;
	selp.u64 	%rd1830, 1, 0, %p508;
	add.s64 	%rd1831, %rd1828, %rd1830;
	mul.hi.u64 	%rd1832, %rd1556, %rd3881;
	mad.lo.s64 	%rd1833, %rd3881, %rd1556, %rd1816;
	setp.lt.u64 	%p509, %rd1833, %rd1816;
	selp.u64 	%rd1834, 1, 0, %p509;
	add.s64 	%rd1835, %rd1833, %rd1831;
	setp.lt.u64 	%p510, %rd1835, %rd1833;
	selp.u64 	%rd1836, 1, 0, %p510;
	add.s64 	%rd1837, %rd1832, %rd1834;
	add.s64 	%rd1838, %rd1837, %rd1836;
	mul.hi.u64 	%rd1839, %rd1556, %rd3880;
	mad.lo.s64 	%rd1840, %rd3880, %rd1556, %rd1823;
	setp.lt.u64 	%p511, %rd1840, %rd1823;
	selp.u64 	%rd1841, 1, 0, %p511;
	add.s64 	%rd1842, %rd1840, %rd1838;
	setp.lt.u64 	%p512, %rd1842, %rd1840;
	selp.u64 	%rd1843, 1, 0, %p512;
	add.s64 	%rd1844, %rd1839, %rd1841;
	add.s64 	%rd1845, %rd1844, %rd1843;
	mul.hi.u64 	%rd1846, %rd1556, %rd3879;
	mad.lo.s64 	%rd1847, %rd3879, %rd1556, %rd1827;
	setp.lt.u64 	%p513, %rd1847, %rd1827;
	selp.u64 	%rd1848, 1, 0, %p513;
	add.s64 	%rd1849, %rd1847, %rd1845;
	setp.lt.u64 	%p514, %rd1849, %rd1847;
	selp.u64 	%rd1850, 1, 0, %p514;
	add.s64 	%rd1851, %rd1846, %rd1848;
	add.s64 	%rd1852, %rd1851, %rd1850;
	mul.lo.s64 	%rd1853, %rd314, %rd1829;
	mul.lo.s64 	%rd1854, %rd302, %rd1853;
	mul.hi.u64 	%rd1855, %rd1853, %rd302;
	not.b64 	%rd1856, %rd1829;
	setp.gt.u64 	%p515, %rd1854, %rd1856;
	selp.u64 	%rd1857, 1, 0, %p515;
	add.s64 	%rd1858, %rd1855, %rd1857;
	mul.hi.u64 	%rd1859, %rd1853, %rd303;
	mad.lo.s64 	%rd1860, %rd303, %rd1853, %rd1835;
	setp.lt.u64 	%p516, %rd1860, %rd1835;
	selp.u64 	%rd1861, 1, 0, %p516;
	add.s64 	%rd1862, %rd1860, %rd1858;
	setp.lt.u64 	%p517, %rd1862, %rd1860;
	selp.u64 	%rd1863, 1, 0, %p517;
	add.s64 	%rd1864, %rd1859, %rd1861;
	add.s64 	%rd1865, %rd1864, %rd1863;
	mul.hi.u64 	%rd1866, %rd1853, %rd304;
	mad.lo.s64 	%rd1867, %rd304, %rd1853, %rd1842;
	setp.lt.u64 	%p518, %rd1867, %rd1842;
	selp.u64 	%rd1868, 1, 0, %p518;
	add.s64 	%rd1869, %rd1867, %rd1865;
	setp.lt.u64 	%p519, %rd1869, %rd1867;
	selp.u64 	%rd1870, 1, 0, %p519;
	add.s64 	%rd1871, %rd1866, %rd1868;
	add.s64 	%rd1872, %rd1871, %rd1870;
	mul.hi.u64 	%rd1873, %rd1853, %rd305;
	mad.lo.s64 	%rd1874, %rd305, %rd1853, %rd1849;
	setp.lt.u64 	%p520, %rd1874, %rd1849;
	selp.u64 	%rd1875, 1, 0, %p520;
	add.s64 	%rd1876, %rd1874, %rd1872;
	setp.lt.u64 	%p521, %rd1876, %rd1874;
	selp.u64 	%rd1877, 1, 0, %p521;
	add.s64 	%rd1878, %rd1873, %rd1875;
	add.s64 	%rd1879, %rd1878, %rd1877;
	add.s64 	%rd1880, %rd1852, %rd1879;
	mul.hi.u64 	%rd1881, %rd1557, %rd3882;
	mad.lo.s64 	%rd1882, %rd3882, %rd1557, %rd1862;
	setp.lt.u64 	%p522, %rd1882, %rd1862;
	selp.u64 	%rd1883, 1, 0, %p522;
	add.s64 	%rd1884, %rd1881, %rd1883;
	mul.hi.u64 	%rd1885, %rd1557, %rd3881;
	mad.lo.s64 	%rd1886, %rd3881, %rd1557, %rd1869;
	setp.lt.u64 	%p523, %rd1886, %rd1869;
	selp.u64 	%rd1887, 1, 0, %p523;
	add.s64 	%rd1888, %rd1886, %rd1884;
	setp.lt.u64 	%p524, %rd1888, %rd1886;
	selp.u64 	%rd1889, 1, 0, %p524;
	add.s64 	%rd1890, %rd1885, %rd1887;
	add.s64 	%rd1891, %rd1890, %rd1889;
	mul.hi.u64 	%rd1892, %rd1557, %rd3880;
	mad.lo.s64 	%rd1893, %rd3880, %rd1557, %rd1876;
	setp.lt.u64 	%p525, %rd1893, %rd1876;
	selp.u64 	%rd1894, 1, 0, %p525;
	add.s64 	%rd1895, %rd1893, %rd1891;
	setp.lt.u64 	%p526, %rd1895, %rd1893;
	selp.u64 	%rd1896, 1, 0, %p526;
	add.s64 	%rd1897, %rd1892, %rd1894;
	add.s64 	%rd1898, %rd1897, %rd1896;
	mul.hi.u64 	%rd1899, %rd1557, %rd3879;
	mad.lo.s64 	%rd1900, %rd3879, %rd1557, %rd1880;
	setp.lt.u64 	%p527, %rd1900, %rd1880;
	selp.u64 	%rd1901, 1, 0, %p527;
	add.s64 	%rd1902, %rd1900, %rd1898;
	setp.lt.u64 	%p528, %rd1902, %rd1900;
	selp.u64 	%rd1903, 1, 0, %p528;
	add.s64 	%rd1904, %rd1899, %rd1901;
	add.s64 	%rd1905, %rd1904, %rd1903;
	mul.lo.s64 	%rd1906, %rd314, %rd1882;
	mul.lo.s64 	%rd1907, %rd302, %rd1906;
	mul.hi.u64 	%rd1908, %rd1906, %rd302;
	not.b64 	%rd1909, %rd1882;
	setp.gt.u64 	%p529, %rd1907, %rd1909;
	selp.u64 	%rd1910, 1, 0, %p529;
	add.s64 	%rd1911, %rd1908, %rd1910;
	mul.hi.u64 	%rd1912, %rd1906, %rd303;
	mad.lo.s64 	%rd1913, %rd303, %rd1906, %rd1888;
	setp.lt.u64 	%p530, %rd1913, %rd1888;
	selp.u64 	%rd1914, 1, 0, %p530;
	add.s64 	%rd1915, %rd1913, %rd1911;
	setp.lt.u64 	%p531, %rd1915, %rd1913;
	selp.u64 	%rd1916, 1, 0, %p531;
	add.s64 	%rd1917, %rd1912, %rd1914;
	add.s64 	%rd1918, %rd1917, %rd1916;
	mul.hi.u64 	%rd1919, %rd1906, %rd304;
	mad.lo.s64 	%rd1920, %rd304, %rd1906, %rd1895;
	setp.lt.u64 	%p532, %rd1920, %rd1895;
	selp.u64 	%rd1921, 1, 0, %p532;
	add.s64 	%rd1922, %rd1920, %rd1918;
	setp.lt.u64 	%p533, %rd1922, %rd1920;
	selp.u64 	%rd1923, 1, 0, %p533;
	add.s64 	%rd1924, %rd1919, %rd1921;
	add.s64 	%rd1925, %rd1924, %rd1923;
	mul.hi.u64 	%rd1926, %rd1906, %rd305;
	mad.lo.s64 	%rd1927, %rd305, %rd1906, %rd1902;
	setp.lt.u64 	%p534, %rd1927, %rd1902;
	selp.u64 	%rd1928, 1, 0, %p534;
	add.s64 	%rd1929, %rd1927, %rd1925;
	setp.lt.u64 	%p535, %rd1929, %rd1927;
	selp.u64 	%rd1930, 1, 0, %p535;
	add.s64 	%rd1931, %rd1926, %rd1928;
	add.s64 	%rd1932, %rd1931, %rd1930;
	add.s64 	%rd1933, %rd1905, %rd1932;
	mul.hi.u64 	%rd1934, %rd1558, %rd3882;
	mad.lo.s64 	%rd1935, %rd3882, %rd1558, %rd1915;
	setp.lt.u64 	%p536, %rd1935, %rd1915;
	selp.u64 	%rd1936, 1, 0, %p536;
	add.s64 	%rd1937, %rd1934, %rd1936;
	mul.hi.u64 	%rd1938, %rd1558, %rd3881;
	mad.lo.s64 	%rd1939, %rd3881, %rd1558, %rd1922;
	setp.lt.u64 	%p537, %rd1939, %rd1922;
	selp.u64 	%rd1940, 1, 0, %p537;
	add.s64 	%rd1941, %rd1939, %rd1937;
	setp.lt.u64 	%p538, %rd1941, %rd1939;
	selp.u64 	%rd1942, 1, 0, %p538;
	add.s64 	%rd1943, %rd1938, %rd1940;
	add.s64 	%rd1944, %rd1943, %rd1942;
	mul.hi.u64 	%rd1945, %rd1558, %rd3880;
	mad.lo.s64 	%rd1946, %rd3880, %rd1558, %rd1929;
	setp.lt.u64 	%p539, %rd1946, %rd1929;
	selp.u64 	%rd1947, 1, 0, %p539;
	add.s64 	%rd1948, %rd1946, %rd1944;
	setp.lt.u64 	%p540, %rd1948, %rd1946;
	selp.u64 	%rd1949, 1, 0, %p540;
	add.s64 	%rd1950, %rd1945, %rd1947;
	add.s64 	%rd1951, %rd1950, %rd1949;
	mul.hi.u64 	%rd1952, %rd1558, %rd3879;
	mad.lo.s64 	%rd1953, %rd3879, %rd1558, %rd1933;
	setp.lt.u64 	%p541, %rd1953, %rd1933;
	selp.u64 	%rd1954, 1, 0, %p541;
	add.s64 	%rd1955, %rd1953, %rd1951;
	setp.lt.u64 	%p542, %rd1955, %rd1953;
	selp.u64 	%rd1956, 1, 0, %p542;
	add.s64 	%rd1957, %rd1952, %rd1954;
	add.s64 	%rd1958, %rd1957, %rd1956;
	mul.lo.s64 	%rd1959, %rd314, %rd1935;
	mul.lo.s64 	%rd1960, %rd302, %rd1959;
	mul.hi.u64 	%rd1961, %rd1959, %rd302;
	not.b64 	%rd1962, %rd1935;
	setp.gt.u64 	%p543, %rd1960, %rd1962;
	selp.u64 	%rd1963, 1, 0, %p543;
	add.s64 	%rd1964, %rd1961, %rd1963;
	mul.hi.u64 	%rd1965, %rd1959, %rd303;
	mad.lo.s64 	%rd1966, %rd303, %rd1959, %rd1941;
	setp.lt.u64 	%p544, %rd1966, %rd1941;
	selp.u64 	%rd1967, 1, 0, %p544;
	add.s64 	%rd1968, %rd1966, %rd1964;
	setp.lt.u64 	%p545, %rd1968, %rd1966;
	selp.u64 	%rd1969, 1, 0, %p545;
	add.s64 	%rd1970, %rd1965, %rd1967;
	add.s64 	%rd1971, %rd1970, %rd1969;
	mul.hi.u64 	%rd1972, %rd1959, %rd304;
	mad.lo.s64 	%rd1973, %rd304, %rd1959, %rd1948;
	setp.lt.u64 	%p546, %rd1973, %rd1948;
	selp.u64 	%rd1974, 1, 0, %p546;
	add.s64 	%rd1975, %rd1973, %rd1971;
	setp.lt.u64 	%p547, %rd1975, %rd1973;
	selp.u64 	%rd1976, 1, 0, %p547;
	add.s64 	%rd1977, %rd1972, %rd1974;
	add.s64 	%rd1978, %rd1977, %rd1976;
	mul.hi.u64 	%rd1979, %rd1959, %rd305;
	mad.lo.s64 	%rd1980, %rd305, %rd1959, %rd1955;
	setp.lt.u64 	%p548, %rd1980, %rd1955;
	selp.u64 	%rd1981, 1, 0, %p548;
	add.s64 	%rd1982, %rd1980, %rd1978;
	setp.lt.u64 	%p549, %rd1982, %rd1980;
	selp.u64 	%rd1983, 1, 0, %p549;
	add.s64 	%rd1984, %rd1979, %rd1981;
	add.s64 	%rd1985, %rd1984, %rd1983;
	add.s64 	%rd1986, %rd1958, %rd1985;
	setp.lt.u64 	%p550, %rd1968, %rd302;
	selp.u64 	%rd1987, 1, 0, %p550;
	sub.s64 	%rd1988, %rd1975, %rd303;
	setp.lt.u64 	%p551, %rd1975, %rd303;
	selp.s64 	%rd1989, -1, 0, %p550;
	add.s64 	%rd1990, %rd1988, %rd1989;
	setp.lt.u64 	%p552, %rd1988, %rd1987;
	or.pred  	%p553, %p551, %p552;
	selp.u64 	%rd1991, 1, 0, %p553;
	sub.s64 	%rd1992, %rd1982, %rd304;
	setp.lt.u64 	%p554, %rd1982, %rd304;
	selp.s64 	%rd1993, -1, 0, %p553;
	add.s64 	%rd1994, %rd1992, %rd1993;
	setp.lt.u64 	%p555, %rd1992, %rd1991;
	or.pred  	%p556, %p554, %p555;
	selp.u64 	%rd1995, 1, 0, %p556;
	sub.s64 	%rd1996, %rd1986, %rd305;
	setp.lt.u64 	%p557, %rd1986, %rd305;
	selp.s64 	%rd1997, -1, 0, %p556;
	add.s64 	%rd1998, %rd1996, %rd1997;
	setp.lt.u64 	%p558, %rd1996, %rd1995;
	or.pred  	%p559, %p557, %p558;
	selp.b64 	%rd1999, 0, %rd302, %p559;
	sub.s64 	%rd3938, %rd1968, %rd1999;
	selp.b64 	%rd3937, %rd1975, %rd1990, %p559;
	selp.b64 	%rd3936, %rd1982, %rd1994, %p559;
	selp.b64 	%rd3935, %rd1986, %rd1998, %p559;
	mul.lo.s64 	%rd2000, %rd3886, %rd1779;
	mul.hi.u64 	%rd2001, %rd1779, %rd3886;
	mul.lo.s64 	%rd2002, %rd3885, %rd1779;
	mul.hi.u64 	%rd2003, %rd1779, %rd3885;
	add.s64 	%rd2004, %rd2002, %rd2001;
	setp.lt.u64 	%p560, %rd2004, %rd2002;
	selp.u64 	%rd2005, 1, 0, %p560;
	add.s64 	%rd2006, %rd2003, %rd2005;
	mul.lo.s64 	%rd2007, %rd3884, %rd1779;
	mul.hi.u64 	%rd2008, %rd1779, %rd3884;
	add.s64 	%rd2009, %rd2007, %rd2006;
	setp.lt.u64 	%p561, %rd2009, %rd2007;
	selp.u64 	%rd2010, 1, 0, %p561;
	add.s64 	%rd2011, %rd2008, %rd2010;
	mul.lo.s64 	%rd2012, %rd3883, %rd1779;
	mul.hi.u64 	%rd2013, %rd1779, %rd3883;
	add.s64 	%rd2014, %rd2012, %rd2011;
	setp.lt.u64 	%p562, %rd2014, %rd2012;
	selp.u64 	%rd2015, 1, 0, %p562;
	add.s64 	%rd2016, %rd2013, %rd2015;
	mul.lo.s64 	%rd2017, %rd314, %rd2000;
	mul.lo.s64 	%rd2018, %rd302, %rd2017;
	mul.hi.u64 	%rd2019, %rd2017, %rd302;
	not.b64 	%rd2020, %rd2000;
	setp.gt.u64 	%p563, %rd2018, %rd2020;
	selp.u64 	%rd2021, 1, 0, %p563;
	add.s64 	%rd2022, %rd2019, %rd2021;
	mul.hi.u64 	%rd2023, %rd2017, %rd303;
	mad.lo.s64 	%rd2024, %rd303, %rd2017, %rd2004;
	setp.lt.u64 	%p564, %rd2024, %rd2004;
	selp.u64 	%rd2025, 1, 0, %p564;
	add.s64 	%rd2026, %rd2024, %rd2022;
	setp.lt.u64 	%p565, %rd2026, %rd2024;
	selp.u64 	%rd2027, 1, 0, %p565;
	add.s64 	%rd2028, %rd2023, %rd2025;
	add.s64 	%rd2029, %rd2028, %rd2027;
	mul.hi.u64 	%rd2030, %rd2017, %rd304;
	mad.lo.s64 	%rd2031, %rd304, %rd2017, %rd2009;
	setp.lt.u64 	%p566, %rd2031, %rd2009;
	selp.u64 	%rd2032, 1, 0, %p566;
	add.s64 	%rd2033, %rd2031, %rd2029;
	setp.lt.u64 	%p567, %rd2033, %rd2031;
	selp.u64 	%rd2034, 1, 0, %p567;
	add.s64 	%rd2035, %rd2030, %rd2032;
	add.s64 	%rd2036, %rd2035, %rd2034;
	mul.hi.u64 	%rd2037, %rd2017, %rd305;
	mad.lo.s64 	%rd2038, %rd305, %rd2017, %rd2014;
	setp.lt.u64 	%p568, %rd2038, %rd2014;
	selp.u64 	%rd2039, 1, 0, %p568;
	add.s64 	%rd2040, %rd2038, %rd2036;
	setp.lt.u64 	%p569, %rd2040, %rd2038;
	selp.u64 	%rd2041, 1, 0, %p569;
	add.s64 	%rd2042, %rd2037, %rd2039;
	add.s64 	%rd2043, %rd2042, %rd2041;
	add.s64 	%rd2044, %rd2016, %rd2043;
	mul.hi.u64 	%rd2045, %rd1780, %rd3886;
	mad.lo.s64 	%rd2046, %rd3886, %rd1780, %rd2026;
	setp.lt.u64 	%p570, %rd2046, %rd2026;
	selp.u64 	%rd2047, 1, 0, %p570;
	add.s64 	%rd2048, %rd2045, %rd2047;
	mul.hi.u64 	%rd2049, %rd1780, %rd3885;
	mad.lo.s64 	%rd2050, %rd3885, %rd1780, %rd2033;
	setp.lt.u64 	%p571, %rd2050, %rd2033;
	selp.u64 	%rd2051, 1, 0, %p571;
	add.s64 	%rd2052, %rd2050, %rd2048;
	setp.lt.u64 	%p572, %rd2052, %rd2050;
	selp.u64 	%rd2053, 1, 0, %p572;
	add.s64 	%rd2054, %rd2049, %rd2051;
	add.s64 	%rd2055, %rd2054, %rd2053;
	mul.hi.u64 	%rd2056, %rd1780, %rd3884;
	mad.lo.s64 	%rd2057, %rd3884, %rd1780, %rd2040;
	setp.lt.u64 	%p573, %rd2057, %rd2040;
	selp.u64 	%rd2058, 1, 0, %p573;
	add.s64 	%rd2059, %rd2057, %rd2055;
	setp.lt.u64 	%p574, %rd2059, %rd2057;
	selp.u64 	%rd2060, 1, 0, %p574;
	add.s64 	%rd2061, %rd2056, %rd2058;
	add.s64 	%rd2062, %rd2061, %rd2060;
	mul.hi.u64 	%rd2063, %rd1780, %rd3883;
	mad.lo.s64 	%rd2064, %rd3883, %rd1780, %rd2044;
	setp.lt.u64 	%p575, %rd2064, %rd2044;
	selp.u64 	%rd2065, 1, 0, %p575;
	add.s64 	%rd2066, %rd2064, %rd2062;
	setp.lt.u64 	%p576, %rd2066, %rd2064;
	selp.u64 	%rd2067, 1, 0, %p576;
	add.s64 	%rd2068, %rd2063, %rd2065;
	add.s64 	%rd2069, %rd2068, %rd2067;
	mul.lo.s64 	%rd2070, %rd314, %rd2046;
	mul.lo.s64 	%rd2071, %rd302, %rd2070;
	mul.hi.u64 	%rd2072, %rd2070, %rd302;
	not.b64 	%rd2073, %rd2046;
	setp.gt.u64 	%p577, %rd2071, %rd2073;
	selp.u64 	%rd2074, 1, 0, %p577;
	add.s64 	%rd2075, %rd2072, %rd2074;
	mul.hi.u64 	%rd2076, %rd2070, %rd303;
	mad.lo.s64 	%rd2077, %rd303, %rd2070, %rd2052;
	setp.lt.u64 	%p578, %rd2077, %rd2052;
	selp.u64 	%rd2078, 1, 0, %p578;
	add.s64 	%rd2079, %rd2077, %rd2075;
	setp.lt.u64 	%p579, %rd2079, %rd2077;
	selp.u64 	%rd2080, 1, 0, %p579;
	add.s64 	%rd2081, %rd2076, %rd2078;
	add.s64 	%rd2082, %rd2081, %rd2080;
	mul.hi.u64 	%rd2083, %rd2070, %rd304;
	mad.lo.s64 	%rd2084, %rd304, %rd2070, %rd2059;
	setp.lt.u64 	%p580, %rd2084, %rd2059;
	selp.u64 	%rd2085, 1, 0, %p580;
	add.s64 	%rd2086, %rd2084, %rd2082;
	setp.lt.u64 	%p581, %rd2086, %rd2084;
	selp.u64 	%rd2087, 1, 0, %p581;
	add.s64 	%rd2088, %rd2083, %rd2085;
	add.s64 	%rd2089, %rd2088, %rd2087;
	mul.hi.u64 	%rd2090, %rd2070, %rd305;
	mad.lo.s64 	%rd2091, %rd305, %rd2070, %rd2066;
	setp.lt.u64 	%p582, %rd2091, %rd2066;
	selp.u64 	%rd2092, 1, 0, %p582;
	add.s64 	%rd2093, %rd2091, %rd2089;
	setp.lt.u64 	%p583, %rd2093, %rd2091;
	selp.u64 	%rd2094, 1, 0, %p583;
	add.s64 	%rd2095, %rd2090, %rd2092;
	add.s64 	%rd2096, %rd2095, %rd2094;
	add.s64 	%rd2097, %rd2069, %rd2096;
	mul.hi.u64 	%rd2098, %rd1781, %rd3886;
	mad.lo.s64 	%rd2099, %rd3886, %rd1781, %rd2079;
	setp.lt.u64 	%p584, %rd2099, %rd2079;
	selp.u64 	%rd2100, 1, 0, %p584;
	add.s64 	%rd2101, %rd2098, %rd2100;
	mul.hi.u64 	%rd2102, %rd1781, %rd3885;
	mad.lo.s64 	%rd2103, %rd3885, %rd1781, %rd2086;
	setp.lt.u64 	%p585, %rd2103, %rd2086;
	selp.u64 	%rd2104, 1, 0, %p585;
	add.s64 	%rd2105, %rd2103, %rd2101;
	setp.lt.u64 	%p586, %rd2105, %rd2103;
	selp.u64 	%rd2106, 1, 0, %p586;
	add.s64 	%rd2107, %rd2102, %rd2104;
	add.s64 	%rd2108, %rd2107, %rd2106;
	mul.hi.u64 	%rd2109, %rd1781, %rd3884;
	mad.lo.s64 	%rd2110, %rd3884, %rd1781, %rd2093;
	setp.lt.u64 	%p587, %rd2110, %rd2093;
	selp.u64 	%rd2111, 1, 0, %p587;
	add.s64 	%rd2112, %rd2110, %rd2108;
	setp.lt.u64 	%p588, %rd2112, %rd2110;
	selp.u64 	%rd2113, 1, 0, %p588;
	add.s64 	%rd2114, %rd2109, %rd2111;
	add.s64 	%rd2115, %rd2114, %rd2113;
	mul.hi.u64 	%rd2116, %rd1781, %rd3883;
	mad.lo.s64 	%rd2117, %rd3883, %rd1781, %rd2097;
	setp.lt.u64 	%p589, %rd2117, %rd2097;
	selp.u64 	%rd2118, 1, 0, %p589;
	add.s64 	%rd2119, %rd2117, %rd2115;
	setp.lt.u64 	%p590, %rd2119, %rd2117;
	selp.u64 	%rd2120, 1, 0, %p590;
	add.s64 	%rd2121, %rd2116, %rd2118;
	add.s64 	%rd2122, %rd2121, %rd2120;
	mul.lo.s64 	%rd2123, %rd314, %rd2099;
	mul.lo.s64 	%rd2124, %rd302, %rd2123;
	mul.hi.u64 	%rd2125, %rd2123, %rd302;
	not.b64 	%rd2126, %rd2099;
	setp.gt.u64 	%p591, %rd2124, %rd2126;
	selp.u64 	%rd2127, 1, 0, %p591;
	add.s64 	%rd2128, %rd2125, %rd2127;
	mul.hi.u64 	%rd2129, %rd2123, %rd303;
	mad.lo.s64 	%rd2130, %rd303, %rd2123, %rd2105;
	setp.lt.u64 	%p592, %rd2130, %rd2105;
	selp.u64 	%rd2131, 1, 0, %p592;
	add.s64 	%rd2132, %rd2130, %rd2128;
	setp.lt.u64 	%p593, %rd2132, %rd2130;
	selp.u64 	%rd2133, 1, 0, %p593;
	add.s64 	%rd2134, %rd2129, %rd2131;
	add.s64 	%rd2135, %rd2134, %rd2133;
	mul.hi.u64 	%rd2136, %rd2123, %rd304;
	mad.lo.s64 	%rd2137, %rd304, %rd2123, %rd2112;
	setp.lt.u64 	%p594, %rd2137, %rd2112;
	selp.u64 	%rd2138, 1, 0, %p594;
	add.s64 	%rd2139, %rd2137, %rd2135;
	setp.lt.u64 	%p595, %rd2139, %rd2137;
	selp.u64 	%rd2140, 1, 0, %p595;
	add.s64 	%rd2141, %rd2136, %rd2138;
	add.s64 	%rd2142, %rd2141, %rd2140;
	mul.hi.u64 	%rd2143, %rd2123, %rd305;
	mad.lo.s64 	%rd2144, %rd305, %rd2123, %rd2119;
	setp.lt.u64 	%p596, %rd2144, %rd2119;
	selp.u64 	%rd2145, 1, 0, %p596;
	add.s64 	%rd2146, %rd2144, %rd2142;
	setp.lt.u64 	%p597, %rd2146, %rd2144;
	selp.u64 	%rd2147, 1, 0, %p597;
	add.s64 	%rd2148, %rd2143, %rd2145;
	add.s64 	%rd2149, %rd2148, %rd2147;
	add.s64 	%rd2150, %rd2122, %rd2149;
	mul.hi.u64 	%rd2151, %rd1782, %rd3886;
	mad.lo.s64 	%rd2152, %rd3886, %rd1782, %rd2132;
	setp.lt.u64 	%p598, %rd2152, %rd2132;
	selp.u64 	%rd2153, 1, 0, %p598;
	add.s64 	%rd2154, %rd2151, %rd2153;
	mul.hi.u64 	%rd2155, %rd1782, %rd3885;
	mad.lo.s64 	%rd2156, %rd3885, %rd1782, %rd2139;
	setp.lt.u64 	%p599, %rd2156, %rd2139;
	selp.u64 	%rd2157, 1, 0, %p599;
	add.s64 	%rd2158, %rd2156, %rd2154;
	setp.lt.u64 	%p600, %rd2158, %rd2156;
	selp.u64 	%rd2159, 1, 0, %p600;
	add.s64 	%rd2160, %rd2155, %rd2157;
	add.s64 	%rd2161, %rd2160, %rd2159;
	mul.hi.u64 	%rd2162, %rd1782, %rd3884;
	mad.lo.s64 	%rd2163, %rd3884, %rd1782, %rd2146;
	setp.lt.u64 	%p601, %rd2163, %rd2146;
	selp.u64 	%rd2164, 1, 0, %p601;
	add.s64 	%rd2165, %rd2163, %rd2161;
	setp.lt.u64 	%p602, %rd2165, %rd2163;
	selp.u64 	%rd2166, 1, 0, %p602;
	add.s64 	%rd2167, %rd2162, %rd2164;
	add.s64 	%rd2168, %rd2167, %rd2166;
	mul.hi.u64 	%rd2169, %rd1782, %rd3883;
	mad.lo.s64 	%rd2170, %rd3883, %rd1782, %rd2150;
	setp.lt.u64 	%p603, %rd2170, %rd2150;
	selp.u64 	%rd2171, 1, 0, %p603;
	add.s64 	%rd2172, %rd2170, %rd2168;
	setp.lt.u64 	%p604, %rd2172, %rd2170;
	selp.u64 	%rd2173, 1, 0, %p604;
	add.s64 	%rd2174, %rd2169, %rd2171;
	add.s64 	%rd2175, %rd2174, %rd2173;
	mul.lo.s64 	%rd2176, %rd314, %rd2152;
	mul.lo.s64 	%rd2177, %rd302, %rd2176;
	mul.hi.u64 	%rd2178, %rd2176, %rd302;
	not.b64 	%rd2179, %rd2152;
	setp.gt.u64 	%p605, %rd2177, %rd2179;
	selp.u64 	%rd2180, 1, 0, %p605;
	add.s64 	%rd2181, %rd2178, %rd2180;
	mul.hi.u64 	%rd2182, %rd2176, %rd303;
	mad.lo.s64 	%rd2183, %rd303, %rd2176, %rd2158;
	setp.lt.u64 	%p606, %rd2183, %rd2158;
	selp.u64 	%rd2184, 1, 0, %p606;
	add.s64 	%rd118, %rd2183, %rd2181;
	setp.lt.u64 	%p607, %rd118, %rd2183;
	selp.u64 	%rd2185, 1, 0, %p607;
	add.s64 	%rd2186, %rd2182, %rd2184;
	add.s64 	%rd2187, %rd2186, %rd2185;
	mul.hi.u64 	%rd2188, %rd2176, %rd304;
	mad.lo.s64 	%rd2189, %rd304, %rd2176, %rd2165;
	setp.lt.u64 	%p608, %rd2189, %rd2165;
	selp.u64 	%rd2190, 1, 0, %p608;
	add.s64 	%rd119, %rd2189, %rd2187;
	setp.lt.u64 	%p609, %rd119, %rd2189;
	selp.u64 	%rd2191, 1, 0, %p609;
	add.s64 	%rd2192, %rd2188, %rd2190;
	add.s64 	%rd2193, %rd2192, %rd2191;
	mul.hi.u64 	%rd2194, %rd2176, %rd305;
	mad.lo.s64 	%rd2195, %rd305, %rd2176, %rd2172;
	setp.lt.u64 	%p610, %rd2195, %rd2172;
	selp.u64 	%rd2196, 1, 0, %p610;
	add.s64 	%rd120, %rd2195, %rd2193;
	setp.lt.u64 	%p611, %rd120, %rd2195;
	selp.u64 	%rd2197, 1, 0, %p611;
	add.s64 	%rd2198, %rd2194, %rd2196;
	add.s64 	%rd2199, %rd2198, %rd2197;
	add.s64 	%rd121, %rd2175, %rd2199;
	@%p176 bra 	$L__BB0_29;
	setp.gt.u64 	%p612, %rd57, %rd65;
	@%p612 bra 	$L__BB0_30;
	setp.lt.u64 	%p613, %rd55, %rd63;
	@%p613 bra 	$L__BB0_29;
	setp.gt.u64 	%p614, %rd55, %rd63;
	@%p614 bra 	$L__BB0_30;
	setp.ge.u64 	%p615, %rd53, %rd61;
	setp.ge.u64 	%p616, %rd51, %rd59;
	setp.gt.u64 	%p617, %rd53, %rd61;
	or.pred  	%p618, %p617, %p616;
	and.pred  	%p619, %p615, %p618;
	@%p619 bra 	$L__BB0_30;
$L__BB0_29:
	add.s64 	%rd3915, %rd302, %rd3915;
	setp.lt.u64 	%p620, %rd3915, %rd302;
	selp.u64 	%rd2200, 1, 0, %p620;
	add.s64 	%rd2201, %rd303, %rd3916;
	setp.lt.u64 	%p621, %rd2201, %rd303;
	add.s64 	%rd3916, %rd2201, %rd2200;
	setp.lt.u64 	%p622, %rd3916, %rd2201;
	or.pred  	%p623, %p621, %p622;
	selp.u64 	%rd2202, 1, 0, %p623;
	add.s64 	%rd2203, %rd304, %rd3917;
	setp.lt.u64 	%p624, %rd2203, %rd304;
	add.s64 	%rd3917, %rd2203, %rd2202;
	setp.lt.u64 	%p625, %rd3917, %rd2203;
	or.pred  	%p626, %p624, %p625;
	selp.u64 	%rd2204, 1, 0, %p626;
	add.s64 	%rd2205, %rd305, %rd3918;
	add.s64 	%rd3918, %rd2205, %rd2204;
$L__BB0_30:
	mul.lo.s64 	%rd2206, %rd78, %rd78;
	mul.hi.u64 	%rd2207, %rd78, %rd78;
	mul.lo.s64 	%rd2208, %rd79, %rd78;
	mul.hi.u64 	%rd2209, %rd78, %rd79;
	add.s64 	%rd2210, %rd2208, %rd2207;
	setp.lt.u64 	%p627, %rd2210, %rd2208;
	selp.u64 	%rd2211, 1, 0, %p627;
	add.s64 	%rd2212, %rd2209, %rd2211;
	mul.lo.s64 	%rd2213, %rd80, %rd78;
	mul.hi.u64 	%rd2214, %rd78, %rd80;
	add.s64 	%rd2215, %rd2213, %rd2212;
	setp.lt.u64 	%p628, %rd2215, %rd2213;
	selp.u64 	%rd2216, 1, 0, %p628;
	add.s64 	%rd2217, %rd2214, %rd2216;
	mul.lo.s64 	%rd2218, %rd81, %rd78;
	mul.hi.u64 	%rd2219, %rd78, %rd81;
	add.s64 	%rd2220, %rd2218, %rd2217;
	setp.lt.u64 	%p629, %rd2220, %rd2218;
	selp.u64 	%rd2221, 1, 0, %p629;
	add.s64 	%rd2222, %rd2219, %rd2221;
	mul.lo.s64 	%rd2223, %rd314, %rd2206;
	mul.lo.s64 	%rd2224, %rd302, %rd2223;
	mul.hi.u64 	%rd2225, %rd2223, %rd302;
	not.b64 	%rd2226, %rd2206;
	setp.gt.u64 	%p630, %rd2224, %rd2226;
	selp.u64 	%rd2227, 1, 0, %p630;
	add.s64 	%rd2228, %rd2225, %rd2227;
	mul.hi.u64 	%rd2229, %rd2223, %rd303;
	mad.lo.s64 	%rd2230, %rd303, %rd2223, %rd2210;
	setp.lt.u64 	%p631, %rd2230, %rd2210;
	selp.u64 	%rd2231, 1, 0, %p631;
	add.s64 	%rd2232, %rd2230, %rd2228;
	setp.lt.u64 	%p632, %rd2232, %rd2230;
	selp.u64 	%rd2233, 1, 0, %p632;
	add.s64 	%rd2234, %rd2229, %rd2231;
	add.s64 	%rd2235, %rd2234, %rd2233;
	mul.hi.u64 	%rd2236, %rd2223, %rd304;
	mad.lo.s64 	%rd2237, %rd304, %rd2223, %rd2215;
	setp.lt.u64 	%p633, %rd2237, %rd2215;
	selp.u64 	%rd2238, 1, 0, %p633;
	add.s64 	%rd2239, %rd2237, %rd2235;
	setp.lt.u64 	%p634, %rd2239, %rd2237;
	selp.u64 	%rd2240, 1, 0, %p634;
	add.s64 	%rd2241, %rd2236, %rd2238;
	add.s64 	%rd2242, %rd2241, %rd2240;
	mul.hi.u64 	%rd2243, %rd2223, %rd305;
	mad.lo.s64 	%rd2244, %rd305, %rd2223, %rd2220;
	setp.lt.u64 	%p635, %rd2244, %rd2220;
	selp.u64 	%rd2245, 1, 0, %p635;
	add.s64 	%rd2246, %rd2244, %rd2242;
	setp.lt.u64 	%p636, %rd2246, %rd2244;
	selp.u64 	%rd2247, 1, 0, %p636;
	add.s64 	%rd2248, %rd2243, %rd2245;
	add.s64 	%rd2249, %rd2248, %rd2247;
	add.s64 	%rd2250, %rd2222, %rd2249;
	mul.hi.u64 	%rd2251, %rd79, %rd78;
	add.s64 	%rd2252, %rd2232, %rd2208;
	setp.lt.u64 	%p637, %rd2252, %rd2232;
	selp.u64 	%rd2253, 1, 0, %p637;
	add.s64 	%rd2254, %rd2251, %rd2253;
	mul.hi.u64 	%rd2255, %rd79, %rd79;
	mad.lo.s64 	%rd2256, %rd79, %rd79, %rd2239;
	setp.lt.u64 	%p638, %rd2256, %rd2239;
	selp.u64 	%rd2257, 1, 0, %p638;
	add.s64 	%rd2258, %rd2256, %rd2254;
	setp.lt.u64 	%p639, %rd2258, %rd2256;
	selp.u64 	%rd2259, 1, 0, %p639;
	add.s64 	%rd2260, %rd2255, %rd2257;
	add.s64 	%rd2261, %rd2260, %rd2259;
	mul.lo.s64 	%rd2262, %rd80, %rd79;
	mul.hi.u64 	%rd2263, %rd79, %rd80;
	add.s64 	%rd2264, %rd2246, %rd2262;
	setp.lt.u64 	%p640, %rd2264, %rd2246;
	selp.u64 	%rd2265, 1, 0, %p640;
	add.s64 	%rd2266, %rd2264, %rd2261;
	setp.lt.u64 	%p641, %rd2266, %rd2264;
	selp.u64 	%rd2267, 1, 0, %p641;
	add.s64 	%rd2268, %rd2263, %rd2265;
	add.s64 	%rd2269, %rd2268, %rd2267;
	mul.lo.s64 	%rd2270, %rd81, %rd79;
	mul.hi.u64 	%rd2271, %rd79, %rd81;
	add.s64 	%rd2272, %rd2250, %rd2270;
	setp.lt.u64 	%p642, %rd2272, %rd2250;
	selp.u64 	%rd2273, 1, 0, %p642;
	add.s64 	%rd2274, %rd2272, %rd2269;
	setp.lt.u64 	%p643, %rd2274, %rd2272;
	selp.u64 	%rd2275, 1, 0, %p643;
	add.s64 	%rd2276, %rd2271, %rd2273;
	add.s64 	%rd2277, %rd2276, %rd2275;
	mul.lo.s64 	%rd2278, %rd314, %rd2252;
	mul.lo.s64 	%rd2279, %rd302, %rd2278;
	mul.hi.u64 	%rd2280, %rd2278, %rd302;
	not.b64 	%rd2281, %rd2252;
	setp.gt.u64 	%p644, %rd2279, %rd2281;
	selp.u64 	%rd2282, 1, 0, %p644;
	add.s64 	%rd2283, %rd2280, %rd2282;
	mul.hi.u64 	%rd2284, %rd2278, %rd303;
	mad.lo.s64 	%rd2285, %rd303, %rd2278, %rd2258;
	setp.lt.u64 	%p645, %rd2285, %rd2258;
	selp.u64 	%rd2286, 1, 0, %p645;
	add.s64 	%rd2287, %rd2285, %rd2283;
	setp.lt.u64 	%p646, %rd2287, %rd2285;
	selp.u64 	%rd2288, 1, 0, %p646;
	add.s64 	%rd2289, %rd2284, %rd2286;
	add.s64 	%rd2290, %rd2289, %rd2288;
	mul.hi.u64 	%rd2291, %rd2278, %rd304;
	mad.lo.s64 	%rd2292, %rd304, %rd2278, %rd2266;
	setp.lt.u64 	%p647, %rd2292, %rd2266;
	selp.u64 	%rd2293, 1, 0, %p647;
	add.s64 	%rd2294, %rd2292, %rd2290;
	setp.lt.u64 	%p648, %rd2294, %rd2292;
	selp.u64 	%rd2295, 1, 0, %p648;
	add.s64 	%rd2296, %rd2291, %rd2293;
	add.s64 	%rd2297, %rd2296, %rd2295;
	mul.hi.u64 	%rd2298, %rd2278, %rd305;
	mad.lo.s64 	%rd2299, %rd305, %rd2278, %rd2274;
	setp.lt.u64 	%p649, %rd2299, %rd2274;
	selp.u64 	%rd2300, 1, 0, %p649;
	add.s64 	%rd2301, %rd2299, %rd2297;
	setp.lt.u64 	%p650, %rd2301, %rd2299;
	selp.u64 	%rd2302, 1, 0, %p650;
	add.s64 	%rd2303, %rd2298, %rd2300;
	add.s64 	%rd2304, %rd2303, %rd2302;
	add.s64 	%rd2305, %rd2277, %rd2304;
	mul.hi.u64 	%rd2306, %rd80, %rd78;
	add.s64 	%rd2307, %rd2287, %rd2213;
	setp.lt.u64 	%p651, %rd2307, %rd2287;
	selp.u64 	%rd2308, 1, 0, %p651;
	add.s64 	%rd2309, %rd2306, %rd2308;
	mul.hi.u64 	%rd2310, %rd80, %rd79;
	add.s64 	%rd2311, %rd2294, %rd2262;
	setp.lt.u64 	%p652, %rd2311, %rd2294;
	selp.u64 	%rd2312, 1, 0, %p652;
	add.s64 	%rd2313, %rd2311, %rd2309;
	setp.lt.u64 	%p653, %rd2313, %rd2311;
	selp.u64 	%rd2314, 1, 0, %p653;
	add.s64 	%rd2315, %rd2310, %rd2312;
	add.s64 	%rd2316, %rd2315, %rd2314;
	mul.hi.u64 	%rd2317, %rd80, %rd80;
	mad.lo.s64 	%rd2318, %rd80, %rd80, %rd2301;
	setp.lt.u64 	%p654, %rd2318, %rd2301;
	selp.u64 	%rd2319, 1, 0, %p654;
	add.s64 	%rd2320, %rd2318, %rd2316;
	setp.lt.u64 	%p655, %rd2320, %rd2318;
	selp.u64 	%rd2321, 1, 0, %p655;
	add.s64 	%rd2322, %rd2317, %rd2319;
	add.s64 	%rd2323, %rd2322, %rd2321;
	mul.lo.s64 	%rd2324, %rd81, %rd80;
	mul.hi.u64 	%rd2325, %rd80, %rd81;
	add.s64 	%rd2326, %rd2305, %rd2324;
	setp.lt.u64 	%p656, %rd2326, %rd2305;
	selp.u64 	%rd2327, 1, 0, %p656;
	add.s64 	%rd2328, %rd2326, %rd2323;
	setp.lt.u64 	%p657, %rd2328, %rd2326;
	selp.u64 	%rd2329, 1, 0, %p657;
	add.s64 	%rd2330, %rd2325, %rd2327;
	add.s64 	%rd2331, %rd2330, %rd2329;
	mul.lo.s64 	%rd2332, %rd314, %rd2307;
	mul.lo.s64 	%rd2333, %rd302, %rd2332;
	mul.hi.u64 	%rd2334, %rd2332, %rd302;
	not.b64 	%rd2335, %rd2307;
	setp.gt.u64 	%p658, %rd2333, %rd2335;
	selp.u64 	%rd2336, 1, 0, %p658;
	add.s64 	%rd2337, %rd2334, %rd2336;
	mul.hi.u64 	%rd2338, %rd2332, %rd303;
	mad.lo.s64 	%rd2339, %rd303, %rd2332, %rd2313;
	setp.lt.u64 	%p659, %rd2339, %rd2313;
	selp.u64 	%rd2340, 1, 0, %p659;
	add.s64 	%rd2341, %rd2339, %rd2337;
	setp.lt.u64 	%p660, %rd2341, %rd2339;
	selp.u64 	%rd2342, 1, 0, %p660;
	add.s64 	%rd2343, %rd2338, %rd2340;
	add.s64 	%rd2344, %rd2343, %rd2342;
	mul.hi.u64 	%rd2345, %rd2332, %rd304;
	mad.lo.s64 	%rd2346, %rd304, %rd2332, %rd2320;
	setp.lt.u64 	%p661, %rd2346, %rd2320;
	selp.u64 	%rd2347, 1, 0, %p661;
	add.s64 	%rd2348, %rd2346, %rd2344;
	setp.lt.u64 	%p662, %rd2348, %rd2346;
	selp.u64 	%rd2349, 1, 0, %p662;
	add.s64 	%rd2350, %rd2345, %rd2347;
	add.s64 	%rd2351, %rd2350, %rd2349;
	mul.hi.u64 	%rd2352, %rd2332, %rd305;
	mad.lo.s64 	%rd2353, %rd305, %rd2332, %rd2328;
	setp.lt.u64 	%p663, %rd2353, %rd2328;
	selp.u64 	%rd2354, 1, 0, %p663;
	add.s64 	%rd2355, %rd2353, %rd2351;
	setp.lt.u64 	%p664, %rd2355, %rd2353;
	selp.u64 	%rd2356, 1, 0, %p664;
	add.s64 	%rd2357, %rd2352, %rd2354;
	add.s64 	%rd2358, %rd2357, %rd2356;
	add.s64 	%rd2359, %rd2331, %rd2358;
	mul.hi.u64 	%rd2360, %rd81, %rd78;
	add.s64 	%rd2361, %rd2341, %rd2218;
	setp.lt.u64 	%p665, %rd2361, %rd2341;
	selp.u64 	%rd2362, 1, 0, %p665;
	add.s64 	%rd2363, %rd2360, %rd2362;
	mul.hi.u64 	%rd2364, %rd81, %rd79;
	add.s64 	%rd2365, %rd2348, %rd2270;
	setp.lt.u64 	%p666, %rd2365, %rd2348;
	selp.u64 	%rd2366, 1, 0, %p666;
	add.s64 	%rd2367, %rd2365, %rd2363;
	setp.lt.u64 	%p667, %rd2367, %rd2365;
	selp.u64 	%rd2368, 1, 0, %p667;
	add.s64 	%rd2369, %rd2364, %rd2366;
	add.s64 	%rd2370, %rd2369, %rd2368;
	mul.hi.u64 	%rd2371, %rd81, %rd80;
	add.s64 	%rd2372, %rd2355, %rd2324;
	setp.lt.u64 	%p668, %rd2372, %rd2355;
	selp.u64 	%rd2373, 1, 0, %p668;
	add.s64 	%rd2374, %rd2372, %rd2370;
	setp.lt.u64 	%p669, %rd2374, %rd2372;
	selp.u64 	%rd2375, 1, 0, %p669;
	add.s64 	%rd2376, %rd2371, %rd2373;
	add.s64 	%rd2377, %rd2376, %rd2375;
	mul.hi.u64 	%rd2378, %rd81, %rd81;
	mad.lo.s64 	%rd2379, %rd81, %rd81, %rd2359;
	setp.lt.u64 	%p670, %rd2379, %rd2359;
	selp.u64 	%rd2380, 1, 0, %p670;
	add.s64 	%rd2381, %rd2379, %rd2377;
	setp.lt.u64 	%p671, %rd2381, %rd2379;
	selp.u64 	%rd2382, 1, 0, %p671;
	add.s64 	%rd2383, %rd2378, %rd2380;
	add.s64 	%rd2384, %rd2383, %rd2382;
	mul.lo.s64 	%rd2385, %rd314, %rd2361;
	mul.lo.s64 	%rd2386, %rd302, %rd2385;
	mul.hi.u64 	%rd2387, %rd2385, %rd302;
	not.b64 	%rd2388, %rd2361;
	setp.gt.u64 	%p672, %rd2386, %rd2388;
	selp.u64 	%rd2389, 1, 0, %p672;
	add.s64 	%rd2390, %rd2387, %rd2389;
	mul.hi.u64 	%rd2391, %rd2385, %rd303;
	mad.lo.s64 	%rd2392, %rd303, %rd2385, %rd2367;
	setp.lt.u64 	%p673, %rd2392, %rd2367;
	selp.u64 	%rd2393, 1, 0, %p673;
	add.s64 	%rd2394, %rd2392, %rd2390;
	setp.lt.u64 	%p674, %rd2394, %rd2392;
	selp.u64 	%rd2395, 1, 0, %p674;
	add.s64 	%rd2396, %rd2391, %rd2393;
	add.s64 	%rd2397, %rd2396, %rd2395;
	mul.hi.u64 	%rd2398, %rd2385, %rd304;
	mad.lo.s64 	%rd2399, %rd304, %rd2385, %rd2374;
	setp.lt.u64 	%p675, %rd2399, %rd2374;
	selp.u64 	%rd2400, 1, 0, %p675;
	add.s64 	%rd2401, %rd2399, %rd2397;
	setp.lt.u64 	%p676, %rd2401, %rd2399;
	selp.u64 	%rd2402, 1, 0, %p676;
	add.s64 	%rd2403, %rd2398, %rd2400;
	add.s64 	%rd2404, %rd2403, %rd2402;
	mul.hi.u64 	%rd2405, %rd2385, %rd305;
	mad.lo.s64 	%rd2406, %rd305, %rd2385, %rd2381;
	setp.lt.u64 	%p677, %rd2406, %rd2381;
	selp.u64 	%rd2407, 1, 0, %p677;
	add.s64 	%rd2408, %rd2406, %rd2404;
	setp.lt.u64 	%p678, %rd2408, %rd2406;
	selp.u64 	%rd2409, 1, 0, %p678;
	add.s64 	%rd2410, %rd2405, %rd2407;
	add.s64 	%rd2411, %rd2410, %rd2409;
	add.s64 	%rd2412, %rd2384, %rd2411;
	setp.lt.u64 	%p679, %rd2394, %rd302;
	selp.u64 	%rd2413, 1, 0, %p679;
	sub.s64 	%rd2414, %rd2401, %rd303;
	setp.lt.u64 	%p680, %rd2401, %rd303;
	selp.s64 	%rd2415, -1, 0, %p679;
	add.s64 	%rd2416, %rd2414, %rd2415;
	setp.lt.u64 	%p681, %rd2414, %rd2413;
	or.pred  	%p682, %p680, %p681;
	selp.u64 	%rd2417, 1, 0, %p682;
	sub.s64 	%rd2418, %rd2408, %rd304;
	setp.lt.u64 	%p683, %rd2408, %rd304;
	selp.s64 	%rd2419, -1, 0, %p682;
	add.s64 	%rd2420, %rd2418, %rd2419;
	setp.lt.u64 	%p684, %rd2418, %rd2417;
	or.pred  	%p685, %p683, %p684;
	selp.u64 	%rd2421, 1, 0, %p685;
	sub.s64 	%rd2422, %rd2412, %rd305;
	setp.lt.u64 	%p686, %rd2412, %rd305;
	selp.s64 	%rd2423, -1, 0, %p685;
	add.s64 	%rd2424, %rd2422, %rd2423;
	setp.lt.u64 	%p687, %rd2422, %rd2421;
	or.pred  	%p688, %p686, %p687;
	selp.b64 	%rd2425, 0, %rd302, %p688;
	sub.s64 	%rd130, %rd2394, %rd2425;
	selp.b64 	%rd131, %rd2401, %rd2416, %p688;
	selp.b64 	%rd132, %rd2408, %rd2420, %p688;
	selp.b64 	%rd133, %rd2412, %rd2424, %p688;
	mul.lo.s64 	%rd2426, %rd3915, %rd3915;
	mul.hi.u64 	%rd2427, %rd3915, %rd3915;
	mul.lo.s64 	%rd2428, %rd3916, %rd3915;
	mul.hi.u64 	%rd2429, %rd3915, %rd3916;
	add.s64 	%rd2430, %rd2428, %rd2427;
	setp.lt.u64 	%p689, %rd2430, %rd2428;
	selp.u64 	%rd2431, 1, 0, %p689;
	add.s64 	%rd2432, %rd2429, %rd2431;
	mul.lo.s64 	%rd2433, %rd3917, %rd3915;
	mul.hi.u64 	%rd2434, %rd3915, %rd3917;
	add.s64 	%rd2435, %rd2433, %rd2432;
	setp.lt.u64 	%p690, %rd2435, %rd2433;
	selp.u64 	%rd2436, 1, 0, %p690;
	add.s64 	%rd2437, %rd2434, %rd2436;
	mul.lo.s64 	%rd2438, %rd3918, %rd3915;
	mul.hi.u64 	%rd2439, %rd3915, %rd3918;
	add.s64 	%rd2440, %rd2438, %rd2437;
	setp.lt.u64 	%p691, %rd2440, %rd2438;
	selp.u64 	%rd2441, 1, 0, %p691;
	add.s64 	%rd2442, %rd2439, %rd2441;
	mul.lo.s64 	%rd2443, %rd314, %rd2426;
	mul.lo.s64 	%rd2444, %rd302, %rd2443;
	mul.hi.u64 	%rd2445, %rd2443, %rd302;
	not.b64 	%rd2446, %rd2426;
	setp.gt.u64 	%p692, %rd2444, %rd2446;
	selp.u64 	%rd2447, 1, 0, %p692;
	add.s64 	%rd2448, %rd2445, %rd2447;
	mul.hi.u64 	%rd2449, %rd2443, %rd303;
	mad.lo.s64 	%rd2450, %rd303, %rd2443, %rd2430;
	setp.lt.u64 	%p693, %rd2450, %rd2430;
	selp.u64 	%rd2451, 1, 0, %p693;
	add.s64 	%rd2452, %rd2450, %rd2448;
	setp.lt.u64 	%p694, %rd2452, %rd2450;
	selp.u64 	%rd2453, 1, 0, %p694;
	add.s64 	%rd2454, %rd2449, %rd2451;
	add.s64 	%rd2455, %rd2454, %rd2453;
	mul.hi.u64 	%rd2456, %rd2443, %rd304;
	mad.lo.s64 	%rd2457, %rd304, %rd2443, %rd2435;
	setp.lt.u64 	%p695, %rd2457, %rd2435;
	selp.u64 	%rd2458, 1, 0, %p695;
	add.s64 	%rd2459, %rd2457, %rd2455;
	setp.lt.u64 	%p696, %rd2459, %rd2457;
	selp.u64 	%rd2460, 1, 0, %p696;
	add.s64 	%rd2461, %rd2456, %rd2458;
	add.s64 	%rd2462, %rd2461, %rd2460;
	mul.hi.u64 	%rd2463, %rd2443, %rd305;
	mad.lo.s64 	%rd2464, %rd305, %rd2443, %rd2440;
	setp.lt.u64 	%p697, %rd2464, %rd2440;
	selp.u64 	%rd2465, 1, 0, %p697;
	add.s64 	%rd2466, %rd2464, %rd2462;
	setp.lt.u64 	%p698, %rd2466, %rd2464;
	selp.u64 	%rd2467, 1, 0, %p698;
	add.s64 	%rd2468, %rd2463, %rd2465;
	add.s64 	%rd2469, %rd2468, %rd2467;
	add.s64 	%rd2470, %rd2442, %rd2469;
	mul.hi.u64 	%rd2471, %rd3916, %rd3915;
	add.s64 	%rd2472, %rd2452, %rd2428;
	setp.lt.u64 	%p699, %rd2472, %rd2452;
	selp.u64 	%rd2473, 1, 0, %p699;
	add.s64 	%rd2474, %rd2471, %rd2473;
	mul.hi.u64 	%rd2475, %rd3916, %rd3916;
	mad.lo.s64 	%rd2476, %rd3916, %rd3916, %rd2459;
	setp.lt.u64 	%p700, %rd2476, %rd2459;
	selp.u64 	%rd2477, 1, 0, %p700;
	add.s64 	%rd2478, %rd2476, %rd2474;
	setp.lt.u64 	%p701, %rd2478, %rd2476;
	selp.u64 	%rd2479, 1, 0, %p701;
	add.s64 	%rd2480, %rd2475, %rd2477;
	add.s64 	%rd2481, %rd2480, %rd2479;
	mul.lo.s64 	%rd2482, %rd3917, %rd3916;
	mul.hi.u64 	%rd2483, %rd3916, %rd3917;
	add.s64 	%rd2484, %rd2466, %rd2482;
	setp.lt.u64 	%p702, %rd2484, %rd2466;
	selp.u64 	%rd2485, 1, 0, %p702;
	add.s64 	%rd2486, %rd2484, %rd2481;
	setp.lt.u64 	%p703, %rd2486, %rd2484;
	selp.u64 	%rd2487, 1, 0, %p703;
	add.s64 	%rd2488, %rd2483, %rd2485;
	add.s64 	%rd2489, %rd2488, %rd2487;
	mul.lo.s64 	%rd2490, %rd3918, %rd3916;
	mul.hi.u64 	%rd2491, %rd3916, %rd3918;
	add.s64 	%rd2492, %rd2470, %rd2490;
	setp.lt.u64 	%p704, %rd2492, %rd2470;
	selp.u64 	%rd2493, 1, 0, %p704;
	add.s64 	%rd2494, %rd2492, %rd2489;
	setp.lt.u64 	%p705, %rd2494, %rd2492;
	selp.u64 	%rd2495, 1, 0, %p705;
	add.s64 	%rd2496, %rd2491, %rd2493;
	add.s64 	%rd2497, %rd2496, %rd2495;
	mul.lo.s64 	%rd2498, %rd314, %rd2472;
	mul.lo.s64 	%rd2499, %rd302, %rd2498;
	mul.hi.u64 	%rd2500, %rd2498, %rd302;
	not.b64 	%rd2501, %rd2472;
	setp.gt.u64 	%p706, %rd2499, %rd2501;
	selp.u64 	%rd2502, 1, 0, %p706;
	add.s64 	%rd2503, %rd2500, %rd2502;
	mul.hi.u64 	%rd2504, %rd2498, %rd303;
	mad.lo.s64 	%rd2505, %rd303, %rd2498, %rd2478;
	setp.lt.u64 	%p707, %rd2505, %rd2478;
	selp.u64 	%rd2506, 1, 0, %p707;
	add.s64 	%rd2507, %rd2505, %rd2503;
	setp.lt.u64 	%p708, %rd2507, %rd2505;
	selp.u64 	%rd2508, 1, 0, %p708;
	add.s64 	%rd2509, %rd2504, %rd2506;
	add.s64 	%rd2510, %rd2509, %rd2508;
	mul.hi.u64 	%rd2511, %rd2498, %rd304;
	mad.lo.s64 	%rd2512, %rd304, %rd2498, %rd2486;
	setp.lt.u64 	%p709, %rd2512, %rd2486;
	selp.u64 	%rd2513, 1, 0, %p709;
	add.s64 	%rd2514, %rd2512, %rd2510;
	setp.lt.u64 	%p710, %rd2514, %rd2512;
	selp.u64 	%rd2515, 1, 0, %p710;
	add.s64 	%rd2516, %rd2511, %rd2513;
	add.s64 	%rd2517, %rd2516, %rd2515;
	mul.hi.u64 	%rd2518, %rd2498, %rd305;
	mad.lo.s64 	%rd2519, %rd305, %rd2498, %rd2494;
	setp.lt.u64 	%p711, %rd2519, %rd2494;
	selp.u64 	%rd2520, 1, 0, %p711;
	add.s64 	%rd2521, %rd2519, %rd2517;
	setp.lt.u64 	%p712, %rd2521, %rd2519;
	selp.u64 	%rd2522, 1, 0, %p712;
	add.s64 	%rd2523, %rd2518, %rd2520;
	add.s64 	%rd2524, %rd2523, %rd2522;
	add.s64 	%rd2525, %rd2497, %rd2524;
	mul.hi.u64 	%rd2526, %rd3917, %rd3915;
	add.s64 	%rd2527, %rd2507, %rd2433;
	setp.lt.u64 	%p713, %rd2527, %rd2507;
	selp.u64 	%rd2528, 1, 0, %p713;
	add.s64 	%rd2529, %rd2526, %rd2528;
	mul.hi.u64 	%rd2530, %rd3917, %rd3916;
	add.s64 	%rd2531, %rd2514, %rd2482;
	setp.lt.u64 	%p714, %rd2531, %rd2514;
	selp.u64 	%rd2532, 1, 0, %p714;
	add.s64 	%rd2533, %rd2531, %rd2529;
	setp.lt.u64 	%p715, %rd2533, %rd2531;
	selp.u64 	%rd2534, 1, 0, %p715;
	add.s64 	%rd2535, %rd2530, %rd2532;
	add.s64 	%rd2536, %rd2535, %rd2534;
	mul.hi.u64 	%rd2537, %rd3917, %rd3917;
	mad.lo.s64 	%rd2538, %rd3917, %rd3917, %rd2521;
	setp.lt.u64 	%p716, %rd2538, %rd2521;
	selp.u64 	%rd2539, 1, 0, %p716;
	add.s64 	%rd2540, %rd2538, %rd2536;
	setp.lt.u64 	%p717, %rd2540, %rd2538;
	selp.u64 	%rd2541, 1, 0, %p717;
	add.s64 	%rd2542, %rd2537, %rd2539;
	add.s64 	%rd2543, %rd2542, %rd2541;
	mul.lo.s64 	%rd2544, %rd3918, %rd3917;
	mul.hi.u64 	%rd2545, %rd3917, %rd3918;
	add.s64 	%rd2546, %rd2525, %rd2544;
	setp.lt.u64 	%p718, %rd2546, %rd2525;
	selp.u64 	%rd2547, 1, 0, %p718;
	add.s64 	%rd2548, %rd2546, %rd2543;
	setp.lt.u64 	%p719, %rd2548, %rd2546;
	selp.u64 	%rd2549, 1, 0, %p719;
	add.s64 	%rd2550, %rd2545, %rd2547;
	add.s64 	%rd2551, %rd2550, %rd2549;
	mul.lo.s64 	%rd2552, %rd314, %rd2527;
	mul.lo.s64 	%rd2553, %rd302, %rd2552;
	mul.hi.u64 	%rd2554, %rd2552, %rd302;
	not.b64 	%rd2555, %rd2527;
	setp.gt.u64 	%p720, %rd2553, %rd2555;
	selp.u64 	%rd2556, 1, 0, %p720;
	add.s64 	%rd2557, %rd2554, %rd2556;
	mul.hi.u64 	%rd2558, %rd2552, %rd303;
	mad.lo.s64 	%rd2559, %rd303, %rd2552, %rd2533;
	setp.lt.u64 	%p721, %rd2559, %rd2533;
	selp.u64 	%rd2560, 1, 0, %p721;
	add.s64 	%rd2561, %rd2559, %rd2557;
	setp.lt.u64 	%p722, %rd2561, %rd2559;
	selp.u64 	%rd2562, 1, 0, %p722;
	add.s64 	%rd2563, %rd2558, %rd2560;
	add.s64 	%rd2564, %rd2563, %rd2562;
	mul.hi.u64 	%rd2565, %rd2552, %rd304;
	mad.lo.s64 	%rd2566, %rd304, %rd2552, %rd2540;
	setp.lt.u64 	%p723, %rd2566, %rd2540;
	selp.u64 	%rd2567, 1, 0, %p723;
	add.s64 	%rd2568, %rd2566, %rd2564;
	setp.lt.u64 	%p724, %rd2568, %rd2566;
	selp.u64 	%rd2569, 1, 0, %p724;
	add.s64 	%rd2570, %rd2565, %rd2567;
	add.s64 	%rd2571, %rd2570, %rd2569;
	mul.hi.u64 	%rd2572, %rd2552, %rd305;
	mad.lo.s64 	%rd2573, %rd305, %rd2552, %rd2548;
	setp.lt.u64 	%p725, %rd2573, %rd2548;
	selp.u64 	%rd2574, 1, 0, %p725;
	add.s64 	%rd2575, %rd2573, %rd2571;
	setp.lt.u64 	%p726, %rd2575, %rd2573;
	selp.u64 	%rd2576, 1, 0, %p726;
	add.s64 	%rd2577, %rd2572, %rd2574;
	add.s64 	%rd2578, %rd2577, %rd2576;
	add.s64 	%rd2579, %rd2551, %rd2578;
	mul.hi.u64 	%rd2580, %rd3918, %rd3915;
	add.s64 	%rd2581, %rd2561, %rd2438;
	setp.lt.u64 	%p727, %rd2581, %rd2561;
	selp.u64 	%rd2582, 1, 0, %p727;
	add.s64 	%rd2583, %rd2580, %rd2582;
	mul.hi.u64 	%rd2584, %rd3918, %rd3916;
	add.s64 	%rd2585, %rd2568, %rd2490;
	setp.lt.u64 	%p728, %rd2585, %rd2568;
	selp.u64 	%rd2586, 1, 0, %p728;
	add.s64 	%rd2587, %rd2585, %rd2583;
	setp.lt.u64 	%p729, %rd2587, %rd2585;
	selp.u64 	%rd2588, 1, 0, %p729;
	add.s64 	%rd2589, %rd2584, %rd2586;
	add.s64 	%rd2590, %rd2589, %rd2588;
	mul.hi.u64 	%rd2591, %rd3918, %rd3917;
	add.s64 	%rd2592, %rd2575, %rd2544;
	setp.lt.u64 	%p730, %rd2592, %rd2575;
	selp.u64 	%rd2593, 1, 0, %p730;
	add.s64 	%rd2594, %rd2592, %rd2590;
	setp.lt.u64 	%p731, %rd2594, %rd2592;
	selp.u64 	%rd2595, 1, 0, %p731;
	add.s64 	%rd2596, %rd2591, %rd2593;
	add.s64 	%rd2597, %rd2596, %rd2595;
	mul.hi.u64 	%rd2598, %rd3918, %rd3918;
	mad.lo.s64 	%rd2599, %rd3918, %rd3918, %rd2579;
	setp.lt.u64 	%p732, %rd2599, %rd2579;
	selp.u64 	%rd2600, 1, 0, %p732;
	add.s64 	%rd2601, %rd2599, %rd2597;
	setp.lt.u64 	%p733, %rd2601, %rd2599;
	selp.u64 	%rd2602, 1, 0, %p733;
	add.s64 	%rd2603, %rd2598, %rd2600;
	add.s64 	%rd2604, %rd2603, %rd2602;
	mul.lo.s64 	%rd2605, %rd314, %rd2581;
	mul.lo.s64 	%rd2606, %rd302, %rd2605;
	mul.hi.u64 	%rd2607, %rd2605, %rd302;
	not.b64 	%rd2608, %rd2581;
	setp.gt.u64 	%p734, %rd2606, %rd2608;
	selp.u64 	%rd2609, 1, 0, %p734;
	add.s64 	%rd2610, %rd2607, %rd2609;
	mul.hi.u64 	%rd2611, %rd2605, %rd303;
	mad.lo.s64 	%rd2612, %rd303, %rd2605, %rd2587;
	setp.lt.u64 	%p735, %rd2612, %rd2587;
	selp.u64 	%rd2613, 1, 0, %p735;
	add.s64 	%rd2614, %rd2612, %rd2610;
	setp.lt.u64 	%p736, %rd2614, %rd2612;
	selp.u64 	%rd2615, 1, 0, %p736;
	add.s64 	%rd2616, %rd2611, %rd2613;
	add.s64 	%rd2617, %rd2616, %rd2615;
	mul.hi.u64 	%rd2618, %rd2605, %rd304;
	mad.lo.s64 	%rd2619, %rd304, %rd2605, %rd2594;
	setp.lt.u64 	%p737, %rd2619, %rd2594;
	selp.u64 	%rd2620, 1, 0, %p737;
	add.s64 	%rd2621, %rd2619, %rd2617;
	setp.lt.u64 	%p738, %rd2621, %rd2619;
	selp.u64 	%rd2622, 1, 0, %p738;
	add.s64 	%rd2623, %rd2618, %rd2620;
	add.s64 	%rd2624, %rd2623, %rd2622;
	mul.hi.u64 	%rd2625, %rd2605, %rd305;
	mad.lo.s64 	%rd2626, %rd305, %rd2605, %rd2601;
	setp.lt.u64 	%p739, %rd2626, %rd2601;
	selp.u64 	%rd2627, 1, 0, %p739;
	add.s64 	%rd2628, %rd2626, %rd2624;
	setp.lt.u64 	%p740, %rd2628, %rd2626;
	selp.u64 	%rd2629, 1, 0, %p740;
	add.s64 	%rd2630, %rd2625, %rd2627;
	add.s64 	%rd2631, %rd2630, %rd2629;
	add.s64 	%rd2632, %rd2604, %rd2631;
	setp.lt.u64 	%p741, %rd2614, %rd302;
	selp.u64 	%rd2633, 1, 0, %p741;
	sub.s64 	%rd2634, %rd2621, %rd303;
	setp.lt.u64 	%p742, %rd2621, %rd303;
	selp.s64 	%rd2635, -1, 0, %p741;
	add.s64 	%rd2636, %rd2634, %rd2635;
	setp.lt.u64 	%p743, %rd2634, %rd2633;
	or.pred  	%p744, %p742, %p743;
	selp.u64 	%rd2637, 1, 0, %p744;
	sub.s64 	%rd2638, %rd2628, %rd304;
	setp.lt.u64 	%p745, %rd2628, %rd304;
	selp.s64 	%rd2639, -1, 0, %p744;
	add.s64 	%rd2640, %rd2638, %rd2639;
	setp.lt.u64 	%p746, %rd2638, %rd2637;
	or.pred  	%p747, %p745, %p746;
	selp.u64 	%rd2641, 1, 0, %p747;
	sub.s64 	%rd2642, %rd2632, %rd305;
	setp.lt.u64 	%p748, %rd2632, %rd305;
	selp.s64 	%rd2643, -1, 0, %p747;
	add.s64 	%rd2644, %rd2642, %rd2643;
	setp.lt.u64 	%p749, %rd2642, %rd2641;
	or.pred  	%p750, %p748, %p749;
	selp.b64 	%rd2645, 0, %rd302, %p750;
	sub.s64 	%rd134, %rd2614, %rd2645;
	selp.b64 	%rd135, %rd2621, %rd2636, %p750;
	selp.b64 	%rd136, %rd2628, %rd2640, %p750;
	selp.b64 	%rd137, %rd2632, %rd2644, %p750;
	sub.s64 	%rd3919, %rd130, %rd134;
	setp.lt.u64 	%p751, %rd130, %rd134;
	selp.u64 	%rd2646, 1, 0, %p751;
	sub.s64 	%rd2647, %rd131, %rd135;
	setp.lt.u64 	%p752, %rd131, %rd135;
	selp.s64 	%rd2648, -1, 0, %p751;
	add.s64 	%rd3920, %rd2647, %rd2648;
	setp.lt.u64 	%p753, %rd2647, %rd2646;
	or.pred  	%p754, %p752, %p753;
	selp.u64 	%rd2649, 1, 0, %p754;
	sub.s64 	%rd2650, %rd132, %rd136;
	setp.lt.u64 	%p755, %rd132, %rd136;
	selp.s64 	%rd2651, -1, 0, %p754;
	add.s64 	%rd3921, %rd2650, %rd2651;
	setp.lt.u64 	%p756, %rd2650, %rd2649;
	or.pred  	%p757, %p755, %p756;
	selp.s64 	%rd2652, -1, 0, %p757;
	sub.s64 	%rd2653, %rd133, %rd137;
	add.s64 	%rd3922, %rd2653, %rd2652;
	setp.lt.u64 	%p758, %rd133, %rd137;
	@%p758 bra 	$L__BB0_35;
	setp.gt.u64 	%p759, %rd133, %rd137;
	@%p759 bra 	$L__BB0_36;
	setp.lt.u64 	%p760, %rd132, %rd136;
	@%p760 bra 	$L__BB0_35;
	setp.gt.u64 	%p761, %rd132, %rd136;
	@%p761 bra 	$L__BB0_36;
	setp.ge.u64 	%p762, %rd131, %rd135;
	setp.ge.u64 	%p763, %rd130, %rd134;
	setp.gt.u64 	%p764, %rd131, %rd135;
	or.pred  	%p765, %p764, %p763;
	and.pred  	%p766, %p762, %p765;
	@%p766 bra 	$L__BB0_36;
$L__BB0_35:
	add.s64 	%rd3919, %rd302, %rd3919;
	setp.lt.u64 	%p767, %rd3919, %rd302;
	selp.u64 	%rd2654, 1, 0, %p767;
	add.s64 	%rd2655, %rd303, %rd3920;
	setp.lt.u64 	%p768, %rd2655, %rd303;
	add.s64 	%rd3920, %rd2655, %rd2654;
	setp.lt.u64 	%p769, %rd3920, %rd2655;
	or.pred  	%p770, %p768, %p769;
	selp.u64 	%rd2656, 1, 0, %p770;
	add.s64 	%rd2657, %rd304, %rd3921;
	setp.lt.u64 	%p771, %rd2657, %rd304;
	add.s64 	%rd3921, %rd2657, %rd2656;
	setp.lt.u64 	%p772, %rd3921, %rd2657;
	or.pred  	%p773, %p771, %p772;
	selp.u64 	%rd2658, 1, 0, %p773;
	add.s64 	%rd2659, %rd305, %rd3922;
	add.s64 	%rd3922, %rd2659, %rd2658;
$L__BB0_36:
	setp.lt.u64 	%p774, %rd118, %rd302;
	selp.u64 	%rd2660, 1, 0, %p774;
	sub.s64 	%rd2661, %rd119, %rd303;
	setp.lt.u64 	%p775, %rd2661, %rd2660;
	setp.lt.u64 	%p776, %rd119, %rd303;
	or.pred  	%p777, %p776, %p775;
	selp.u64 	%rd2662, 1, 0, %p777;
	sub.s64 	%rd2663, %rd120, %rd304;
	setp.lt.u64 	%p778, %rd2663, %rd2662;
	setp.lt.u64 	%p779, %rd120, %rd304;
	or.pred  	%p780, %p779, %p778;
	selp.u64 	%rd2664, 1, 0, %p780;
	sub.s64 	%rd2665, %rd121, %rd305;
	setp.lt.u64 	%p781, %rd2665, %rd2664;
	setp.lt.u64 	%p782, %rd121, %rd305;
	or.pred  	%p783, %p782, %p781;
	mul.lo.s64 	%rd2666, %rd134, %rd130;
	mul.hi.u64 	%rd2667, %rd130, %rd134;
	mul.lo.s64 	%rd2668, %rd135, %rd130;
	mul.hi.u64 	%rd2669, %rd130, %rd135;
	add.s64 	%rd2670, %rd2668, %rd2667;
	setp.lt.u64 	%p784, %rd2670, %rd2668;
	selp.u64 	%rd2671, 1, 0, %p784;
	add.s64 	%rd2672, %rd2669, %rd2671;
	mul.lo.s64 	%rd2673, %rd136, %rd130;
	mul.hi.u64 	%rd2674, %rd130, %rd136;
	add.s64 	%rd2675, %rd2673, %rd2672;
	setp.lt.u64 	%p785, %rd2675, %rd2673;
	selp.u64 	%rd2676, 1, 0, %p785;
	add.s64 	%rd2677, %rd2674, %rd2676;
	mul.lo.s64 	%rd2678, %rd137, %rd130;
	mul.hi.u64 	%rd2679, %rd130, %rd137;
	add.s64 	%rd2680, %rd2678, %rd2677;
	setp.lt.u64 	%p786, %rd2680, %rd2678;
	selp.u64 	%rd2681, 1, 0, %p786;
	add.s64 	%rd2682, %rd2679, %rd2681;
	mul.lo.s64 	%rd2683, %rd314, %rd2666;
	mul.lo.s64 	%rd2684, %rd302, %rd2683;
	mul.hi.u64 	%rd2685, %rd2683, %rd302;
	not.b64 	%rd2686, %rd2666;
	setp.gt.u64 	%p787, %rd2684, %rd2686;
	selp.u64 	%rd2687, 1, 0, %p787;
	add.s64 	%rd2688, %rd2685, %rd2687;
	mul.hi.u64 	%rd2689, %rd2683, %rd303;
	mad.lo.s64 	%rd2690, %rd303, %rd2683, %rd2670;
	setp.lt.u64 	%p788, %rd2690, %rd2670;
	selp.u64 	%rd2691, 1, 0, %p788;
	add.s64 	%rd2692, %rd2690, %rd2688;
	setp.lt.u64 	%p789, %rd2692, %rd2690;
	selp.u64 	%rd2693, 1, 0, %p789;
	add.s64 	%rd2694, %rd2689, %rd2691;
	add.s64 	%rd2695, %rd2694, %rd2693;
	mul.hi.u64 	%rd2696, %rd2683, %rd304;
	mad.lo.s64 	%rd2697, %rd304, %rd2683, %rd2675;
	setp.lt.u64 	%p790, %rd2697, %rd2675;
	selp.u64 	%rd2698, 1, 0, %p790;
	add.s64 	%rd2699, %rd2697, %rd2695;
	setp.lt.u64 	%p791, %rd2699, %rd2697;
	selp.u64 	%rd2700, 1, 0, %p791;
	add.s64 	%rd2701, %rd2696, %rd2698;
	add.s64 	%rd2702, %rd2701, %rd2700;
	mul.hi.u64 	%rd2703, %rd2683, %rd305;
	mad.lo.s64 	%rd2704, %rd305, %rd2683, %rd2680;
	setp.lt.u64 	%p792, %rd2704, %rd2680;
	selp.u64 	%rd2705, 1, 0, %p792;
	add.s64 	%rd2706, %rd2704, %rd2702;
	setp.lt.u64 	%p793, %rd2706, %rd2704;
	selp.u64 	%rd2707, 1, 0, %p793;
	add.s64 	%rd2708, %rd2703, %rd2705;
	add.s64 	%rd2709, %rd2708, %rd2707;
	add.s64 	%rd2710, %rd2682, %rd2709;
	mul.hi.u64 	%rd2711, %rd131, %rd134;
	mad.lo.s64 	%rd2712, %rd134, %rd131, %rd2692;
	setp.lt.u64 	%p794, %rd2712, %rd2692;
	selp.u64 	%rd2713, 1, 0, %p794;
	add.s64 	%rd2714, %rd2711, %rd2713;
	mul.hi.u64 	%rd2715, %rd131, %rd135;
	mad.lo.s64 	%rd2716, %rd135, %rd131, %rd2699;
	setp.lt.u64 	%p795, %rd2716, %rd2699;
	selp.u64 	%rd2717, 1, 0, %p795;
	add.s64 	%rd2718, %rd2716, %rd2714;
	setp.lt.u64 	%p796, %rd2718, %rd2716;
	selp.u64 	%rd2719, 1, 0, %p796;
	add.s64 	%rd2720, %rd2715, %rd2717;
	add.s64 	%rd2721, %rd2720, %rd2719;
	mul.hi.u64 	%rd2722, %rd131, %rd136;
	mad.lo.s64 	%rd2723, %rd136, %rd131, %rd2706;
	setp.lt.u64 	%p797, %rd2723, %rd2706;
	selp.u64 	%rd2724, 1, 0, %p797;
	add.s64 	%rd2725, %rd2723, %rd2721;
	setp.lt.u64 	%p798, %rd2725, %rd2723;
	selp.u64 	%rd2726, 1, 0, %p798;
	add.s64 	%rd2727, %rd2722, %rd2724;
	add.s64 	%rd2728, %rd2727, %rd2726;
	mul.hi.u64 	%rd2729, %rd131, %rd137;
	mad.lo.s64 	%rd2730, %rd137, %rd131, %rd2710;
	setp.lt.u64 	%p799, %rd2730, %rd2710;
	selp.u64 	%rd2731, 1, 0, %p799;
	add.s64 	%rd2732, %rd2730, %rd2728;
	setp.lt.u64 	%p800, %rd2732, %rd2730;
	selp.u64 	%rd2733, 1, 0, %p800;
	add.s64 	%rd2734, %rd2729, %rd2731;
	add.s64 	%rd2735, %rd2734, %rd2733;
	mul.lo.s64 	%rd2736, %rd314, %rd2712;
	mul.lo.s64 	%rd2737, %rd302, %rd2736;
	mul.hi.u64 	%rd2738, %rd2736, %rd302;
	not.b64 	%rd2739, %rd2712;
	setp.gt.u64 	%p801, %rd2737, %rd2739;
	selp.u64 	%rd2740, 1, 0, %p801;
	add.s64 	%rd2741, %rd2738, %rd2740;
	mul.hi.u64 	%rd2742, %rd2736, %rd303;
	mad.lo.s64 	%rd2743, %rd303, %rd2736, %rd2718;
	setp.lt.u64 	%p802, %rd2743, %rd2718;
	selp.u64 	%rd2744, 1, 0, %p802;
	add.s64 	%rd2745, %rd2743, %rd2741;
	setp.lt.u64 	%p803, %rd2745, %rd2743;
	selp.u64 	%rd2746, 1, 0, %p803;
	add.s64 	%rd2747, %rd2742, %rd2744;
	add.s64 	%rd2748, %rd2747, %rd2746;
	mul.hi.u64 	%rd2749, %rd2736, %rd304;
	mad.lo.s64 	%rd2750, %rd304, %rd2736, %rd2725;
	setp.lt.u64 	%p804, %rd2750, %rd2725;
	selp.u64 	%rd2751, 1, 0, %p804;
	add.s64 	%rd2752, %rd2750, %rd2748;
	setp.lt.u64 	%p805, %rd2752, %rd2750;
	selp.u64 	%rd2753, 1, 0, %p805;
	add.s64 	%rd2754, %rd2749, %rd2751;
	add.s64 	%rd2755, %rd2754, %rd2753;
	mul.hi.u64 	%rd2756, %rd2736, %rd305;
	mad.lo.s64 	%rd2757, %rd305, %rd2736, %rd2732;
	setp.lt.u64 	%p806, %rd2757, %rd2732;
	selp.u64 	%rd2758, 1, 0, %p806;
	add.s64 	%rd2759, %rd2757, %rd2755;
	setp.lt.u64 	%p807, %rd2759, %rd2757;
	selp.u64 	%rd2760, 1, 0, %p807;
	add.s64 	%rd2761, %rd2756, %rd2758;
	add.s64 	%rd2762, %rd2761, %rd2760;
	add.s64 	%rd2763, %rd2735, %rd2762;
	mul.hi.u64 	%rd2764, %rd132, %rd134;
	mad.lo.s64 	%rd2765, %rd134, %rd132, %rd2745;
	setp.lt.u64 	%p808, %rd2765, %rd2745;
	selp.u64 	%rd2766, 1, 0, %p808;
	add.s64 	%rd2767, %rd2764, %rd2766;
	mul.hi.u64 	%rd2768, %rd132, %rd135;
	mad.lo.s64 	%rd2769, %rd135, %rd132, %rd2752;
	setp.lt.u64 	%p809, %rd2769, %rd2752;
	selp.u64 	%rd2770, 1, 0, %p809;
	add.s64 	%rd2771, %rd2769, %rd2767;
	setp.lt.u64 	%p810, %rd2771, %rd2769;
	selp.u64 	%rd2772, 1, 0, %p810;
	add.s64 	%rd2773, %rd2768, %rd2770;
	add.s64 	%rd2774, %rd2773, %rd2772;
	mul.hi.u64 	%rd2775, %rd132, %rd136;
	mad.lo.s64 	%rd2776, %rd136, %rd132, %rd2759;
	setp.lt.u64 	%p811, %rd2776, %rd2759;
	selp.u64 	%rd2777, 1, 0, %p811;
	add.s64 	%rd2778, %rd2776, %rd2774;
	setp.lt.u64 	%p812, %rd2778, %rd2776;
	selp.u64 	%rd2779, 1, 0, %p812;
	add.s64 	%rd2780, %rd2775, %rd2777;
	add.s64 	%rd2781, %rd2780, %rd2779;
	mul.hi.u64 	%rd2782, %rd132, %rd137;
	mad.lo.s64 	%rd2783, %rd137, %rd132, %rd2763;
	setp.lt.u64 	%p813, %rd2783, %rd2763;
	selp.u64 	%rd2784, 1, 0, %p813;
	add.s64 	%rd2785, %rd2783, %rd2781;
	setp.lt.u64 	%p814, %rd2785, %rd2783;
	selp.u64 	%rd2786, 1, 0, %p814;
	add.s64 	%rd2787, %rd2782, %rd2784;
	add.s64 	%rd2788, %rd2787, %rd2786;
	mul.lo.s64 	%rd2789, %rd314, %rd2765;
	mul.lo.s64 	%rd2790, %rd302, %rd2789;
	mul.hi.u64 	%rd2791, %rd2789, %rd302;
	not.b64 	%rd2792, %rd2765;
	setp.gt.u64 	%p815, %rd2790, %rd2792;
	selp.u64 	%rd2793, 1, 0, %p815;
	add.s64 	%rd2794, %rd2791, %rd2793;
	mul.hi.u64 	%rd2795, %rd2789, %rd303;
	mad.lo.s64 	%rd2796, %rd303, %rd2789, %rd2771;
	setp.lt.u64 	%p816, %rd2796, %rd2771;
	selp.u64 	%rd2797, 1, 0, %p816;
	add.s64 	%rd2798, %rd2796, %rd2794;
	setp.lt.u64 	%p817, %rd2798, %rd2796;
	selp.u64 	%rd2799, 1, 0, %p817;
	add.s64 	%rd2800, %rd2795, %rd2797;
	add.s64 	%rd2801, %rd2800, %rd2799;
	mul.hi.u64 	%rd2802, %rd2789, %rd304;
	mad.lo.s64 	%rd2803, %rd304, %rd2789, %rd2778;
	setp.lt.u64 	%p818, %rd2803, %rd2778;
	selp.u64 	%rd2804, 1, 0, %p818;
	add.s64 	%rd2805, %rd2803, %rd2801;
	setp.lt.u64 	%p819, %rd2805, %rd2803;
	selp.u64 	%rd2806, 1, 0, %p819;
	add.s64 	%rd2807, %rd2802, %rd2804;
	add.s64 	%rd2808, %rd2807, %rd2806;
	mul.hi.u64 	%rd2809, %rd2789, %rd305;
	mad.lo.s64 	%rd2810, %rd305, %rd2789, %rd2785;
	setp.lt.u64 	%p820, %rd2810, %rd2785;
	selp.u64 	%rd2811, 1, 0, %p820;
	add.s64 	%rd2812, %rd2810, %rd2808;
	setp.lt.u64 	%p821, %rd2812, %rd2810;
	selp.u64 	%rd2813, 1, 0, %p821;
	add.s64 	%rd2814, %rd2809, %rd2811;
	add.s64 	%rd2815, %rd2814, %rd2813;
	add.s64 	%rd2816, %rd2788, %rd2815;
	mul.hi.u64 	%rd2817, %rd133, %rd134;
	mad.lo.s64 	%rd2818, %rd134, %rd133, %rd2798;
	setp.lt.u64 	%p822, %rd2818, %rd2798;
	selp.u64 	%rd2819, 1, 0, %p822;
	add.s64 	%rd2820, %rd2817, %rd2819;
	mul.hi.u64 	%rd2821, %rd133, %rd135;
	mad.lo.s64 	%rd2822, %rd135, %rd133, %rd2805;
	setp.lt.u64 	%p823, %rd2822, %rd2805;
	selp.u64 	%rd2823, 1, 0, %p823;
	add.s64 	%rd2824, %rd2822, %rd2820;
	setp.lt.u64 	%p824, %rd2824, %rd2822;
	selp.u64 	%rd2825, 1, 0, %p824;
	add.s64 	%rd2826, %rd2821, %rd2823;
	add.s64 	%rd2827, %rd2826, %rd2825;
	mul.hi.u64 	%rd2828, %rd133, %rd136;
	mad.lo.s64 	%rd2829, %rd136, %rd133, %rd2812;
	setp.lt.u64 	%p825, %rd2829, %rd2812;
	selp.u64 	%rd2830, 1, 0, %p825;
	add.s64 	%rd2831, %rd2829, %rd2827;
	setp.lt.u64 	%p826, %rd2831, %rd2829;
	selp.u64 	%rd2832, 1, 0, %p826;
	add.s64 	%rd2833, %rd2828, %rd2830;
	add.s64 	%rd2834, %rd2833, %rd2832;
	mul.hi.u64 	%rd2835, %rd133, %rd137;
	mad.lo.s64 	%rd2836, %rd137, %rd133, %rd2816;
	setp.lt.u64 	%p827, %rd2836, %rd2816;
	selp.u64 	%rd2837, 1, 0, %p827;
	add.s64 	%rd2838, %rd2836, %rd2834;
	setp.lt.u64 	%p828, %rd2838, %rd2836;
	selp.u64 	%rd2839, 1, 0, %p828;
	add.s64 	%rd2840, %rd2835, %rd2837;
	add.s64 	%rd2841, %rd2840, %rd2839;
	mul.lo.s64 	%rd2842, %rd314, %rd2818;
	mul.lo.s64 	%rd2843, %rd302, %rd2842;
	mul.hi.u64 	%rd2844, %rd2842, %rd302;
	not.b64 	%rd2845, %rd2818;
	setp.gt.u64 	%p829, %rd2843, %rd2845;
	selp.u64 	%rd2846, 1, 0, %p829;
	add.s64 	%rd2847, %rd2844, %rd2846;
	mul.hi.u64 	%rd2848, %rd2842, %rd303;
	mad.lo.s64 	%rd2849, %rd303, %rd2842, %rd2824;
	setp.lt.u64 	%p830, %rd2849, %rd2824;
	selp.u64 	%rd2850, 1, 0, %p830;
	add.s64 	%rd2851, %rd2849, %rd2847;
	setp.lt.u64 	%p831, %rd2851, %rd2849;
	selp.u64 	%rd2852, 1, 0, %p831;
	add.s64 	%rd2853, %rd2848, %rd2850;
	add.s64 	%rd2854, %rd2853, %rd2852;
	mul.hi.u64 	%rd2855, %rd2842, %rd304;
	mad.lo.s64 	%rd2856, %rd304, %rd2842, %rd2831;
	setp.lt.u64 	%p832, %rd2856, %rd2831;
	selp.u64 	%rd2857, 1, 0, %p832;
	add.s64 	%rd2858, %rd2856, %rd2854;
	setp.lt.u64 	%p833, %rd2858, %rd2856;
	selp.u64 	%rd2859, 1, 0, %p833;
	add.s64 	%rd2860, %rd2855, %rd2857;
	add.s64 	%rd2861, %rd2860, %rd2859;
	mul.hi.u64 	%rd2862, %rd2842, %rd305;
	mad.lo.s64 	%rd2863, %rd305, %rd2842, %rd2838;
	setp.lt.u64 	%p834, %rd2863, %rd2838;
	selp.u64 	%rd2864, 1, 0, %p834;
	add.s64 	%rd2865, %rd2863, %rd2861;
	setp.lt.u64 	%p835, %rd2865, %rd2863;
	selp.u64 	%rd2866, 1, 0, %p835;
	add.s64 	%rd2867, %rd2862, %rd2864;
	add.s64 	%rd2868, %rd2867, %rd2866;
	add.s64 	%rd2869, %rd2841, %rd2868;
	setp.lt.u64 	%p836, %rd2851, %rd302;
	selp.u64 	%rd2870, 1, 0, %p836;
	sub.s64 	%rd2871, %rd2858, %rd303;
	setp.lt.u64 	%p837, %rd2858, %rd303;
	selp.s64 	%rd2872, -1, 0, %p836;
	add.s64 	%rd2873, %rd2871, %rd2872;
	setp.lt.u64 	%p838, %rd2871, %rd2870;
	or.pred  	%p839, %p837, %p838;
	selp.u64 	%rd2874, 1, 0, %p839;
	sub.s64 	%rd2875, %rd2865, %rd304;
	setp.lt.u64 	%p840, %rd2865, %rd304;
	selp.s64 	%rd2876, -1, 0, %p839;
	add.s64 	%rd2877, %rd2875, %rd2876;
	setp.lt.u64 	%p841, %rd2875, %rd2874;
	or.pred  	%p842, %p840, %p841;
	selp.u64 	%rd2878, 1, 0, %p842;
	sub.s64 	%rd2879, %rd2869, %rd305;
	setp.lt.u64 	%p843, %rd2869, %rd305;
	selp.s64 	%rd2880, -1, 0, %p842;
	add.s64 	%rd2881, %rd2879, %rd2880;
	setp.lt.u64 	%p844, %rd2879, %rd2878;
	or.pred  	%p845, %p843, %p844;
	selp.b64 	%rd2882, 0, %rd302, %p845;
	sub.s64 	%rd3923, %rd2851, %rd2882;
	selp.b64 	%rd3924, %rd2858, %rd2873, %p845;
	selp.b64 	%rd3925, %rd2865, %rd2877, %p845;
	selp.b64 	%rd3926, %rd2869, %rd2881, %p845;
	mul.lo.s64 	%rd2883, %rd12, %rd3919;
	mul.hi.u64 	%rd2884, %rd3919, %rd12;
	mul.lo.s64 	%rd2885, %rd13, %rd3919;
	mul.hi.u64 	%rd2886, %rd3919, %rd13;
	add.s64 	%rd2887, %rd2885, %rd2884;
	setp.lt.u64 	%p846, %rd2887, %rd2885;
	selp.u64 	%rd2888, 1, 0, %p846;
	add.s64 	%rd2889, %rd2886, %rd2888;
	mul.lo.s64 	%rd2890, %rd14, %rd3919;
	mul.hi.u64 	%rd2891, %rd3919, %rd14;
	add.s64 	%rd2892, %rd2890, %rd2889;
	setp.lt.u64 	%p847, %rd2892, %rd2890;
	selp.u64 	%rd2893, 1, 0, %p847;
	add.s64 	%rd2894, %rd2891, %rd2893;
	mul.lo.s64 	%rd2895, %rd15, %rd3919;
	mul.hi.u64 	%rd2896, %rd3919, %rd15;
	add.s64 	%rd2897, %rd2895, %rd2894;
	setp.lt.u64 	%p848, %rd2897, %rd2895;
	selp.u64 	%rd2898, 1, 0, %p848;
	add.s64 	%rd2899, %rd2896, %rd2898;
	mul.lo.s64 	%rd2900, %rd314, %rd2883;
	mul.lo.s64 	%rd2901, %rd302, %rd2900;
	mul.hi.u64 	%rd2902, %rd2900, %rd302;
	not.b64 	%rd2903, %rd2883;
	setp.gt.u64 	%p849, %rd2901, %rd2903;
	selp.u64 	%rd2904, 1, 0, %p849;
	add.s64 	%rd2905, %rd2902, %rd2904;
	mul.hi.u64 	%rd2906, %rd2900, %rd303;
	mad.lo.s64 	%rd2907, %rd303, %rd2900, %rd2887;
	setp.lt.u64 	%p850, %rd2907, %rd2887;
	selp.u64 	%rd2908, 1, 0, %p850;
	add.s64 	%rd2909, %rd2907, %rd2905;
	setp.lt.u64 	%p851, %rd2909, %rd2907;
	selp.u64 	%rd2910, 1, 0, %p851;
	add.s64 	%rd2911, %rd2906, %rd2908;
	add.s64 	%rd2912, %rd2911, %rd2910;
	mul.hi.u64 	%rd2913, %rd2900, %rd304;
	mad.lo.s64 	%rd2914, %rd304, %rd2900, %rd2892;
	setp.lt.u64 	%p852, %rd2914, %rd2892;
	selp.u64 	%rd2915, 1, 0, %p852;
	add.s64 	%rd2916, %rd2914, %rd2912;
	setp.lt.u64 	%p853, %rd2916, %rd2914;
	selp.u64 	%rd2917, 1, 0, %p853;
	add.s64 	%rd2918, %rd2913, %rd2915;
	add.s64 	%rd2919, %rd2918, %rd2917;
	mul.hi.u64 	%rd2920, %rd2900, %rd305;
	mad.lo.s64 	%rd2921, %rd305, %rd2900, %rd2897;
	setp.lt.u64 	%p854, %rd2921, %rd2897;
	selp.u64 	%rd2922, 1, 0, %p854;
	add.s64 	%rd2923, %rd2921, %rd2919;
	setp.lt.u64 	%p855, %rd2923, %rd2921;
	selp.u64 	%rd2924, 1, 0, %p855;
	add.s64 	%rd2925, %rd2920, %rd2922;
	add.s64 	%rd2926, %rd2925, %rd2924;
	add.s64 	%rd2927, %rd2899, %rd2926;
	mul.hi.u64 	%rd2928, %rd3920, %rd12;
	mad.lo.s64 	%rd2929, %rd12, %rd3920, %rd2909;
	setp.lt.u64 	%p856, %rd2929, %rd2909;
	selp.u64 	%rd2930, 1, 0, %p856;
	add.s64 	%rd2931, %rd2928, %rd2930;
	mul.hi.u64 	%rd2932, %rd3920, %rd13;
	mad.lo.s64 	%rd2933, %rd13, %rd3920, %rd2916;
	setp.lt.u64 	%p857, %rd2933, %rd2916;
	selp.u64 	%rd2934, 1, 0, %p857;
	add.s64 	%rd2935, %rd2933, %rd2931;
	setp.lt.u64 	%p858, %rd2935, %rd2933;
	selp.u64 	%rd2936, 1, 0, %p858;
	add.s64 	%rd2937, %rd2932, %rd2934;
	add.s64 	%rd2938, %rd2937, %rd2936;
	mul.hi.u64 	%rd2939, %rd3920, %rd14;
	mad.lo.s64 	%rd2940, %rd14, %rd3920, %rd2923;
	setp.lt.u64 	%p859, %rd2940, %rd2923;
	selp.u64 	%rd2941, 1, 0, %p859;
	add.s64 	%rd2942, %rd2940, %rd2938;
	setp.lt.u64 	%p860, %rd2942, %rd2940;
	selp.u64 	%rd2943, 1, 0, %p860;
	add.s64 	%rd2944, %rd2939, %rd2941;
	add.s64 	%rd2945, %rd2944, %rd2943;
	mul.hi.u64 	%rd2946, %rd3920, %rd15;
	mad.lo.s64 	%rd2947, %rd15, %rd3920, %rd2927;
	setp.lt.u64 	%p861, %rd2947, %rd2927;
	selp.u64 	%rd2948, 1, 0, %p861;
	add.s64 	%rd2949, %rd2947, %rd2945;
	setp.lt.u64 	%p862, %rd2949, %rd2947;
	selp.u64 	%rd2950, 1, 0, %p862;
	add.s64 	%rd2951, %rd2946, %rd2948;
	add.s64 	%rd2952, %rd2951, %rd2950;
	mul.lo.s64 	%rd2953, %rd314, %rd2929;
	mul.lo.s64 	%rd2954, %rd302, %rd2953;
	mul.hi.u64 	%rd2955, %rd2953, %rd302;
	not.b64 	%rd2956, %rd2929;
	setp.gt.u64 	%p863, %rd2954, %rd2956;
	selp.u64 	%rd2957, 1, 0, %p863;
	add.s64 	%rd2958, %rd2955, %rd2957;
	mul.hi.u64 	%rd2959, %rd2953, %rd303;
	mad.lo.s64 	%rd2960, %rd303, %rd2953, %rd2935;
	setp.lt.u64 	%p864, %rd2960, %rd2935;
	selp.u64 	%rd2961, 1, 0, %p864;
	add.s64 	%rd2962, %rd2960, %rd2958;
	setp.lt.u64 	%p865, %rd2962, %rd2960;
	selp.u64 	%rd2963, 1, 0, %p865;
	add.s64 	%rd2964, %rd2959, %rd2961;
	add.s64 	%rd2965, %rd2964, %rd2963;
	mul.hi.u64 	%rd2966, %rd2953, %rd304;
	mad.lo.s64 	%rd2967, %rd304, %rd2953, %rd2942;
	setp.lt.u64 	%p866, %rd2967, %rd2942;
	selp.u64 	%rd2968, 1, 0, %p866;
	add.s64 	%rd2969, %rd2967, %rd2965;
	setp.lt.u64 	%p867, %rd2969, %rd2967;
	selp.u64 	%rd2970, 1, 0, %p867;
	add.s64 	%rd2971, %rd2966, %rd2968;
	add.s64 	%rd2972, %rd2971, %rd2970;
	mul.hi.u64 	%rd2973, %rd2953, %rd305;
	mad.lo.s64 	%rd2974, %rd305, %rd2953, %rd2949;
	setp.lt.u64 	%p868, %rd2974, %rd2949;
	selp.u64 	%rd2975, 1, 0, %p868;
	add.s64 	%rd2976, %rd2974, %rd2972;
	setp.lt.u64 	%p869, %rd2976, %rd2974;
	selp.u64 	%rd2977, 1, 0, %p869;
	add.s64 	%rd2978, %rd2973, %rd2975;
	add.s64 	%rd2979, %rd2978, %rd2977;
	add.s64 	%rd2980, %rd2952, %rd2979;
	mul.hi.u64 	%rd2981, %rd3921, %rd12;
	mad.lo.s64 	%rd2982, %rd12, %rd3921, %rd2962;
	setp.lt.u64 	%p870, %rd2982, %rd2962;
	selp.u64 	%rd2983, 1, 0, %p870;
	add.s64 	%rd2984, %rd2981, %rd2983;
	mul.hi.u64 	%rd2985, %rd3921, %rd13;
	mad.lo.s64 	%rd2986, %rd13, %rd3921, %rd2969;
	setp.lt.u64 	%p871, %rd2986, %rd2969;
	selp.u64 	%rd2987, 1, 0, %p871;
	add.s64 	%rd2988, %rd2986, %rd2984;
	setp.lt.u64 	%p872, %rd2988, %rd2986;
	selp.u64 	%rd2989, 1, 0, %p872;
	add.s64 	%rd2990, %rd2985, %rd2987;
	add.s64 	%rd2991, %rd2990, %rd2989;
	mul.hi.u64 	%rd2992, %rd3921, %rd14;
	mad.lo.s64 	%rd2993, %rd14, %rd3921, %rd2976;
	setp.lt.u64 	%p873, %rd2993, %rd2976;
	selp.u64 	%rd2994, 1, 0, %p873;
	add.s64 	%rd2995, %rd2993, %rd2991;
	setp.lt.u64 	%p874, %rd2995, %rd2993;
	selp.u64 	%rd2996, 1, 0, %p874;
	add.s64 	%rd2997, %rd2992, %rd2994;
	add.s64 	%rd2998, %rd2997, %rd2996;
	mul.hi.u64 	%rd2999, %rd3921, %rd15;
	mad.lo.s64 	%rd3000, %rd15, %rd3921, %rd2980;
	setp.lt.u64 	%p875, %rd3000, %rd2980;
	selp.u64 	%rd3001, 1, 0, %p875;
	add.s64 	%rd3002, %rd3000, %rd2998;
	setp.lt.u64 	%p876, %rd3002, %rd3000;
	selp.u64 	%rd3003, 1, 0, %p876;
	add.s64 	%rd3004, %rd2999, %rd3001;
	add.s64 	%rd3005, %rd3004, %rd3003;
	mul.lo.s64 	%rd3006, %rd314, %rd2982;
	mul.lo.s64 	%rd3007, %rd302, %rd3006;
	mul.hi.u64 	%rd3008, %rd3006, %rd302;
	not.b64 	%rd3009, %rd2982;
	setp.gt.u64 	%p877, %rd3007, %rd3009;
	selp.u64 	%rd3010, 1, 0, %p877;
	add.s64 	%rd3011, %rd3008, %rd3010;
	mul.hi.u64 	%rd3012, %rd3006, %rd303;
	mad.lo.s64 	%rd3013, %rd303, %rd3006, %rd2988;
	setp.lt.u64 	%p878, %rd3013, %rd2988;
	selp.u64 	%rd3014, 1, 0, %p878;
	add.s64 	%rd3015, %rd3013, %rd3011;
	setp.lt.u64 	%p879, %rd3015, %rd3013;
	selp.u64 	%rd3016, 1, 0, %p879;
	add.s64 	%rd3017, %rd3012, %rd3014;
	add.s64 	%rd3018, %rd3017, %rd3016;
	mul.hi.u64 	%rd3019, %rd3006, %rd304;
	mad.lo.s64 	%rd3020, %rd304, %rd3006, %rd2995;
	setp.lt.u64 	%p880, %rd3020, %rd2995;
	selp.u64 	%rd3021, 1, 0, %p880;
	add.s64 	%rd3022, %rd3020, %rd3018;
	setp.lt.u64 	%p881, %rd3022, %rd3020;
	selp.u64 	%rd3023, 1, 0, %p881;
	add.s64 	%rd3024, %rd3019, %rd3021;
	add.s64 	%rd3025, %rd3024, %rd3023;
	mul.hi.u64 	%rd3026, %rd3006, %rd305;
	mad.lo.s64 	%rd3027, %rd305, %rd3006, %rd3002;
	setp.lt.u64 	%p882, %rd3027, %rd3002;
	selp.u64 	%rd3028, 1, 0, %p882;
	add.s64 	%rd3029, %rd3027, %rd3025;
	setp.lt.u64 	%p883, %rd3029, %rd3027;
	selp.u64 	%rd3030, 1, 0, %p883;
	add.s64 	%rd3031, %rd3026, %rd3028;
	add.s64 	%rd3032, %rd3031, %rd3030;
	add.s64 	%rd3033, %rd3005, %rd3032;
	mul.hi.u64 	%rd3034, %rd3922, %rd12;
	mad.lo.s64 	%rd3035, %rd12, %rd3922, %rd3015;
	setp.lt.u64 	%p884, %rd3035, %rd3015;
	selp.u64 	%rd3036, 1, 0, %p884;
	add.s64 	%rd3037, %rd3034, %rd3036;
	mul.hi.u64 	%rd3038, %rd3922, %rd13;
	mad.lo.s64 	%rd3039, %rd13, %rd3922, %rd3022;
	setp.lt.u64 	%p885, %rd3039, %rd3022;
	selp.u64 	%rd3040, 1, 0, %p885;
	add.s64 	%rd3041, %rd3039, %rd3037;
	setp.lt.u64 	%p886, %rd3041, %rd3039;
	selp.u64 	%rd3042, 1, 0, %p886;
	add.s64 	%rd3043, %rd3038, %rd3040;
	add.s64 	%rd3044, %rd3043, %rd3042;
	mul.hi.u64 	%rd3045, %rd3922, %rd14;
	mad.lo.s64 	%rd3046, %rd14, %rd3922, %rd3029;
	setp.lt.u64 	%p887, %rd3046, %rd3029;
	selp.u64 	%rd3047, 1, 0, %p887;
	add.s64 	%rd3048, %rd3046, %rd3044;
	setp.lt.u64 	%p888, %rd3048, %rd3046;
	selp.u64 	%rd3049, 1, 0, %p888;
	add.s64 	%rd3050, %rd3045, %rd3047;
	add.s64 	%rd3051, %rd3050, %rd3049;
	mul.hi.u64 	%rd3052, %rd3922, %rd15;
	mad.lo.s64 	%rd3053, %rd15, %rd3922, %rd3033;
	setp.lt.u64 	%p889, %rd3053, %rd3033;
	selp.u64 	%rd3054, 1, 0, %p889;
	add.s64 	%rd3055, %rd3053, %rd3051;
	setp.lt.u64 	%p890, %rd3055, %rd3053;
	selp.u64 	%rd3056, 1, 0, %p890;
	add.s64 	%rd3057, %rd3052, %rd3054;
	add.s64 	%rd3058, %rd3057, %rd3056;
	mul.lo.s64 	%rd3059, %rd314, %rd3035;
	mul.lo.s64 	%rd3060, %rd302, %rd3059;
	mul.hi.u64 	%rd3061, %rd3059, %rd302;
	not.b64 	%rd3062, %rd3035;
	setp.gt.u64 	%p891, %rd3060, %rd3062;
	selp.u64 	%rd3063, 1, 0, %p891;
	add.s64 	%rd3064, %rd3061, %rd3063;
	mul.hi.u64 	%rd3065, %rd3059, %rd303;
	mad.lo.s64 	%rd3066, %rd303, %rd3059, %rd3041;
	setp.lt.u64 	%p892, %rd3066, %rd3041;
	selp.u64 	%rd3067, 1, 0, %p892;
	add.s64 	%rd3068, %rd3066, %rd3064;
	setp.lt.u64 	%p893, %rd3068, %rd3066;
	selp.u64 	%rd3069, 1, 0, %p893;
	add.s64 	%rd3070, %rd3065, %rd3067;
	add.s64 	%rd3071, %rd3070, %rd3069;
	mul.hi.u64 	%rd3072, %rd3059, %rd304;
	mad.lo.s64 	%rd3073, %rd304, %rd3059, %rd3048;
	setp.lt.u64 	%p894, %rd3073, %rd3048;
	selp.u64 	%rd3074, 1, 0, %p894;
	add.s64 	%rd3075, %rd3073, %rd3071;
	setp.lt.u64 	%p895, %rd3075, %rd3073;
	selp.u64 	%rd3076, 1, 0, %p895;
	add.s64 	%rd3077, %rd3072, %rd3074;
	add.s64 	%rd3078, %rd3077, %rd3076;
	mul.hi.u64 	%rd3079, %rd3059, %rd305;
	mad.lo.s64 	%rd3080, %rd305, %rd3059, %rd3055;
	setp.lt.u64 	%p896, %rd3080, %rd3055;
	selp.u64 	%rd3081, 1, 0, %p896;
	add.s64 	%rd3082, %rd3080, %rd3078;
	setp.lt.u64 	%p897, %rd3082, %rd3080;
	selp.u64 	%rd3083, 1, 0, %p897;
	add.s64 	%rd3084, %rd3079, %rd3081;
	add.s64 	%rd3085, %rd3084, %rd3083;
	add.s64 	%rd3086, %rd3058, %rd3085;
	setp.lt.u64 	%p898, %rd3068, %rd302;
	selp.u64 	%rd3087, 1, 0, %p898;
	sub.s64 	%rd3088, %rd3075, %rd303;
	setp.lt.u64 	%p899, %rd3075, %rd303;
	selp.s64 	%rd3089, -1, 0, %p898;
	add.s64 	%rd3090, %rd3088, %rd3089;
	setp.lt.u64 	%p900, %rd3088, %rd3087;
	or.pred  	%p901, %p899, %p900;
	selp.u64 	%rd3091, 1, 0, %p901;
	sub.s64 	%rd3092, %rd3082, %rd304;
	setp.lt.u64 	%p902, %rd3082, %rd304;
	selp.s64 	%rd3093, -1, 0, %p901;
	add.s64 	%rd3094, %rd3092, %rd3093;
	setp.lt.u64 	%p903, %rd3092, %rd3091;
	or.pred  	%p904, %p902, %p903;
	selp.u64 	%rd3095, 1, 0, %p904;
	sub.s64 	%rd3096, %rd3086, %rd305;
	setp.lt.u64 	%p905, %rd3086, %rd305;
	selp.s64 	%rd3097, -1, 0, %p904;
	add.s64 	%rd3098, %rd3096, %rd3097;
	setp.lt.u64 	%p906, %rd3096, %rd3095;
	or.pred  	%p907, %p905, %p906;
	selp.b64 	%rd3099, 0, %rd302, %p907;
	sub.s64 	%rd3100, %rd3068, %rd3099;
	selp.b64 	%rd3101, %rd3075, %rd3090, %p907;
	selp.b64 	%rd3102, %rd3082, %rd3094, %p907;
	selp.b64 	%rd3103, %rd3086, %rd3098, %p907;
	add.s64 	%rd3104, %rd134, %rd3100;
	setp.lt.u64 	%p908, %rd3104, %rd134;
	selp.u64 	%rd3105, 1, 0, %p908;
	add.s64 	%rd3106, %rd135, %rd3101;
	setp.lt.u64 	%p909, %rd3106, %rd135;
	add.s64 	%rd3107, %rd3106, %rd3105;
	setp.lt.u64 	%p910, %rd3107, %rd3106;
	or.pred  	%p911, %p909, %p910;
	selp.u64 	%rd3108, 1, 0, %p911;
	add.s64 	%rd3109, %rd136, %rd3102;
	setp.lt.u64 	%p912, %rd3109, %rd136;
	add.s64 	%rd3110, %rd3109, %rd3108;
	setp.lt.u64 	%p913, %rd3110, %rd3109;
	or.pred  	%p914, %p912, %p913;
	selp.u64 	%rd3111, 1, 0, %p914;
	add.s64 	%rd3112, %rd137, %rd3103;
	add.s64 	%rd3113, %rd3112, %rd3111;
	setp.lt.u64 	%p915, %rd3104, %rd302;
	selp.u64 	%rd3114, 1, 0, %p915;
	sub.s64 	%rd3115, %rd3107, %rd303;
	setp.lt.u64 	%p916, %rd3107, %rd303;
	selp.s64 	%rd3116, -1, 0, %p915;
	add.s64 	%rd3117, %rd3115, %rd3116;
	setp.lt.u64 	%p917, %rd3115, %rd3114;
	or.pred  	%p918, %p916, %p917;
	selp.u64 	%rd3118, 1, 0, %p918;
	sub.s64 	%rd3119, %rd3110, %rd304;
	setp.lt.u64 	%p919, %rd3110, %rd304;
	selp.s64 	%rd3120, -1, 0, %p918;
	add.s64 	%rd3121, %rd3119, %rd3120;
	setp.lt.u64 	%p920, %rd3119, %rd3118;
	or.pred  	%p921, %p919, %p920;
	selp.u64 	%rd3122, 1, 0, %p921;
	sub.s64 	%rd3123, %rd3113, %rd305;
	setp.lt.u64 	%p922, %rd3113, %rd305;
	selp.s64 	%rd3124, -1, 0, %p921;
	add.s64 	%rd3125, %rd3123, %rd3124;
	setp.lt.u64 	%p923, %rd3123, %rd3122;
	or.pred  	%p924, %p922, %p923;
	selp.b64 	%rd3126, 0, %rd302, %p924;
	sub.s64 	%rd3127, %rd3104, %rd3126;
	selp.b64 	%rd3128, %rd3107, %rd3117, %p924;
	selp.b64 	%rd3129, %rd3110, %rd3121, %p924;
	selp.b64 	%rd3130, %rd3113, %rd3125, %p924;
	mul.lo.s64 	%rd3131, %rd3127, %rd3919;
	mul.hi.u64 	%rd3132, %rd3919, %rd3127;
	mul.lo.s64 	%rd3133, %rd3128, %rd3919;
	mul.hi.u64 	%rd3134, %rd3919, %rd3128;
	add.s64 	%rd3135, %rd3133, %rd3132;
	setp.lt.u64 	%p925, %rd3135, %rd3133;
	selp.u64 	%rd3136, 1, 0, %p925;
	add.s64 	%rd3137, %rd3134, %rd3136;
	mul.lo.s64 	%rd3138, %rd3129, %rd3919;
	mul.hi.u64 	%rd3139, %rd3919, %rd3129;
	add.s64 	%rd3140, %rd3138, %rd3137;
	setp.lt.u64 	%p926, %rd3140, %rd3138;
	selp.u64 	%rd3141, 1, 0, %p926;
	add.s64 	%rd3142, %rd3139, %rd3141;
	mul.lo.s64 	%rd3143, %rd3130, %rd3919;
	mul.hi.u64 	%rd3144, %rd3919, %rd3130;
	add.s64 	%rd3145, %rd3143, %rd3142;
	setp.lt.u64 	%p927, %rd3145, %rd3143;
	selp.u64 	%rd3146, 1, 0, %p927;
	add.s64 	%rd3147, %rd3144, %rd3146;
	mul.lo.s64 	%rd3148, %rd314, %rd3131;
	mul.lo.s64 	%rd3149, %rd302, %rd3148;
	mul.hi.u64 	%rd3150, %rd3148, %rd302;
	not.b64 	%rd3151, %rd3131;
	setp.gt.u64 	%p928, %rd3149, %rd3151;
	selp.u64 	%rd3152, 1, 0, %p928;
	add.s64 	%rd3153, %rd3150, %rd3152;
	mul.hi.u64 	%rd3154, %rd3148, %rd303;
	mad.lo.s64 	%rd3155, %rd303, %rd3148, %rd3135;
	setp.lt.u64 	%p929, %rd3155, %rd3135;
	selp.u64 	%rd3156, 1, 0, %p929;
	add.s64 	%rd3157, %rd3155, %rd3153;
	setp.lt.u64 	%p930, %rd3157, %rd3155;
	selp.u64 	%rd3158, 1, 0, %p930;
	add.s64 	%rd3159, %rd3154, %rd3156;
	add.s64 	%rd3160, %rd3159, %rd3158;
	mul.hi.u64 	%rd3161, %rd3148, %rd304;
	mad.lo.s64 	%rd3162, %rd304, %rd3148, %rd3140;
	setp.lt.u64 	%p931, %rd3162, %rd3140;
	selp.u64 	%rd3163, 1, 0, %p931;
	add.s64 	%rd3164, %rd3162, %rd3160;
	setp.lt.u64 	%p932, %rd3164, %rd3162;
	selp.u64 	%rd3165, 1, 0, %p932;
	add.s64 	%rd3166, %rd3161, %rd3163;
	add.s64 	%rd3167, %rd3166, %rd3165;
	mul.hi.u64 	%rd3168, %rd3148, %rd305;
	mad.lo.s64 	%rd3169, %rd305, %rd3148, %rd3145;
	setp.lt.u64 	%p933, %rd3169, %rd3145;
	selp.u64 	%rd3170, 1, 0, %p933;
	add.s64 	%rd3171, %rd3169, %rd3167;
	setp.lt.u64 	%p934, %rd3171, %rd3169;
	selp.u64 	%rd3172, 1, 0, %p934;
	add.s64 	%rd3173, %rd3168, %rd3170;
	add.s64 	%rd3174, %rd3173, %rd3172;
	add.s64 	%rd3175, %rd3147, %rd3174;
	mul.hi.u64 	%rd3176, %rd3920, %rd3127;
	mad.lo.s64 	%rd3177, %rd3127, %rd3920, %rd3157;
	setp.lt.u64 	%p935, %rd3177, %rd3157;
	selp.u64 	%rd3178, 1, 0, %p935;
	add.s64 	%rd3179, %rd3176, %rd3178;
	mul.hi.u64 	%rd3180, %rd3920, %rd3128;
	mad.lo.s64 	%rd3181, %rd3128, %rd3920, %rd3164;
	setp.lt.u64 	%p936, %rd3181, %rd3164;
	selp.u64 	%rd3182, 1, 0, %p936;
	add.s64 	%rd3183, %rd3181, %rd3179;
	setp.lt.u64 	%p937, %rd3183, %rd3181;
	selp.u64 	%rd3184, 1, 0, %p937;
	add.s64 	%rd3185, %rd3180, %rd3182;
	add.s64 	%rd3186, %rd3185, %rd3184;
	mul.hi.u64 	%rd3187, %rd3920, %rd3129;
	mad.lo.s64 	%rd3188, %rd3129, %rd3920, %rd3171;
	setp.lt.u64 	%p938, %rd3188, %rd3171;
	selp.u64 	%rd3189, 1, 0, %p938;
	add.s64 	%rd3190, %rd3188, %rd3186;
	setp.lt.u64 	%p939, %rd3190, %rd3188;
	selp.u64 	%rd3191, 1, 0, %p939;
	add.s64 	%rd3192, %rd3187, %rd3189;
	add.s64 	%rd3193, %rd3192, %rd3191;
	mul.hi.u64 	%rd3194, %rd3920, %rd3130;
	mad.lo.s64 	%rd3195, %rd3130, %rd3920, %rd3175;
	setp.lt.u64 	%p940, %rd3195, %rd3175;
	selp.u64 	%rd3196, 1, 0, %p940;
	add.s64 	%rd3197, %rd3195, %rd3193;
	setp.lt.u64 	%p941, %rd3197, %rd3195;
	selp.u64 	%rd3198, 1, 0, %p941;
	add.s64 	%rd3199, %rd3194, %rd3196;
	add.s64 	%rd3200, %rd3199, %rd3198;
	mul.lo.s64 	%rd3201, %rd314, %rd3177;
	mul.lo.s64 	%rd3202, %rd302, %rd3201;
	mul.hi.u64 	%rd3203, %rd3201, %rd302;
	not.b64 	%rd3204, %rd3177;
	setp.gt.u64 	%p942, %rd3202, %rd3204;
	selp.u64 	%rd3205, 1, 0, %p942;
	add.s64 	%rd3206, %rd3203, %rd3205;
	mul.hi.u64 	%rd3207, %rd3201, %rd303;
	mad.lo.s64 	%rd3208, %rd303, %rd3201, %rd3183;
	setp.lt.u64 	%p943, %rd3208, %rd3183;
	selp.u64 	%rd3209, 1, 0, %p943;
	add.s64 	%rd3210, %rd3208, %rd3206;
	setp.lt.u64 	%p944, %rd3210, %rd3208;
	selp.u64 	%rd3211, 1, 0, %p944;
	add.s64 	%rd3212, %rd3207, %rd3209;
	add.s64 	%rd3213, %rd3212, %rd3211;
	mul.hi.u64 	%rd3214, %rd3201, %rd304;
	mad.lo.s64 	%rd3215, %rd304, %rd3201, %rd3190;
	setp.lt.u64 	%p945, %rd3215, %rd3190;
	selp.u64 	%rd3216, 1, 0, %p945;
	add.s64 	%rd3217, %rd3215, %rd3213;
	setp.lt.u64 	%p946, %rd3217, %rd3215;
	selp.u64 	%rd3218, 1, 0, %p946;
	add.s64 	%rd3219, %rd3214, %rd3216;
	add.s64 	%rd3220, %rd3219, %rd3218;
	mul.hi.u64 	%rd3221, %rd3201, %rd305;
	mad.lo.s64 	%rd3222, %rd305, %rd3201, %rd3197;
	setp.lt.u64 	%p947, %rd3222, %rd3197;
	selp.u64 	%rd3223, 1, 0, %p947;
	add.s64 	%rd3224, %rd3222, %rd3220;
	setp.lt.u64 	%p948, %rd3224, %rd3222;
	selp.u64 	%rd3225, 1, 0, %p948;
	add.s64 	%rd3226, %rd3221, %rd3223;
	add.s64 	%rd3227, %rd3226, %rd3225;
	add.s64 	%rd3228, %rd3200, %rd3227;
	mul.hi.u64 	%rd3229, %rd3921, %rd3127;
	mad.lo.s64 	%rd3230, %rd3127, %rd3921, %rd3210;
	setp.lt.u64 	%p949, %rd3230, %rd3210;
	selp.u64 	%rd3231, 1, 0, %p949;
	add.s64 	%rd3232, %rd3229, %rd3231;
	mul.hi.u64 	%rd3233, %rd3921, %rd3128;
	mad.lo.s64 	%rd3234, %rd3128, %rd3921, %rd3217;
	setp.lt.u64 	%p950, %rd3234, %rd3217;
	selp.u64 	%rd3235, 1, 0, %p950;
	add.s64 	%rd3236, %rd3234, %rd3232;
	setp.lt.u64 	%p951, %rd3236, %rd3234;
	selp.u64 	%rd3237, 1, 0, %p951;
	add.s64 	%rd3238, %rd3233, %rd3235;
	add.s64 	%rd3239, %rd3238, %rd3237;
	mul.hi.u64 	%rd3240, %rd3921, %rd3129;
	mad.lo.s64 	%rd3241, %rd3129, %rd3921, %rd3224;
	setp.lt.u64 	%p952, %rd3241, %rd3224;
	selp.u64 	%rd3242, 1, 0, %p952;
	add.s64 	%rd3243, %rd3241, %rd3239;
	setp.lt.u64 	%p953, %rd3243, %rd3241;
	selp.u64 	%rd3244, 1, 0, %p953;
	add.s64 	%rd3245, %rd3240, %rd3242;
	add.s64 	%rd3246, %rd3245, %rd3244;
	mul.hi.u64 	%rd3247, %rd3921, %rd3130;
	mad.lo.s64 	%rd3248, %rd3130, %rd3921, %rd3228;
	setp.lt.u64 	%p954, %rd3248, %rd3228;
	selp.u64 	%rd3249, 1, 0, %p954;
	add.s64 	%rd3250, %rd3248, %rd3246;
	setp.lt.u64 	%p955, %rd3250, %rd3248;
	selp.u64 	%rd3251, 1, 0, %p955;
	add.s64 	%rd3252, %rd3247, %rd3249;
	add.s64 	%rd3253, %rd3252, %rd3251;
	mul.lo.s64 	%rd3254, %rd314, %rd3230;
	mul.lo.s64 	%rd3255, %rd302, %rd3254;
	mul.hi.u64 	%rd3256, %rd3254, %rd302;
	not.b64 	%rd3257, %rd3230;
	setp.gt.u64 	%p956, %rd3255, %rd3257;
	selp.u64 	%rd3258, 1, 0, %p956;
	add.s64 	%rd3259, %rd3256, %rd3258;
	mul.hi.u64 	%rd3260, %rd3254, %rd303;
	mad.lo.s64 	%rd3261, %rd303, %rd3254, %rd3236;
	setp.lt.u64 	%p957, %rd3261, %rd3236;
	selp.u64 	%rd3262, 1, 0, %p957;
	add.s64 	%rd3263, %rd3261, %rd3259;
	setp.lt.u64 	%p958, %rd3263, %rd3261;
	selp.u64 	%rd3264, 1, 0, %p958;
	add.s64 	%rd3265, %rd3260, %rd3262;
	add.s64 	%rd3266, %rd3265, %rd3264;
	mul.hi.u64 	%rd3267, %rd3254, %rd304;
	mad.lo.s64 	%rd3268, %rd304, %rd3254, %rd3243;
	setp.lt.u64 	%p959, %rd3268, %rd3243;
	selp.u64 	%rd3269, 1, 0, %p959;
	add.s64 	%rd3270, %rd3268, %rd3266;
	setp.lt.u64 	%p960, %rd3270, %rd3268;
	selp.u64 	%rd3271, 1, 0, %p960;
	add.s64 	%rd3272, %rd3267, %rd3269;
	add.s64 	%rd3273, %rd3272, %rd3271;
	mul.hi.u64 	%rd3274, %rd3254, %rd305;
	mad.lo.s64 	%rd3275, %rd305, %rd3254, %rd3250;
	setp.lt.u64 	%p961, %rd3275, %rd3250;
	selp.u64 	%rd3276, 1, 0, %p961;
	add.s64 	%rd3277, %rd3275, %rd3273;
	setp.lt.u64 	%p962, %rd3277, %rd3275;
	selp.u64 	%rd3278, 1, 0, %p962;
	add.s64 	%rd3279, %rd3274, %rd3276;
	add.s64 	%rd3280, %rd3279, %rd3278;
	add.s64 	%rd3281, %rd3253, %rd3280;
	mul.hi.u64 	%rd3282, %rd3922, %rd3127;
	mad.lo.s64 	%rd3283, %rd3127, %rd3922, %rd3263;
	setp.lt.u64 	%p963, %rd3283, %rd3263;
	selp.u64 	%rd3284, 1, 0, %p963;
	add.s64 	%rd3285, %rd3282, %rd3284;
	mul.hi.u64 	%rd3286, %rd3922, %rd3128;
	mad.lo.s64 	%rd3287, %rd3128, %rd3922, %rd3270;
	setp.lt.u64 	%p964, %rd3287, %rd3270;
	selp.u64 	%rd3288, 1, 0, %p964;
	add.s64 	%rd3289, %rd3287, %rd3285;
	setp.lt.u64 	%p965, %rd3289, %rd3287;
	selp.u64 	%rd3290, 1, 0, %p965;
	add.s64 	%rd3291, %rd3286, %rd3288;
	add.s64 	%rd3292, %rd3291, %rd3290;
	mul.hi.u64 	%rd3293, %rd3922, %rd3129;
	mad.lo.s64 	%rd3294, %rd3129, %rd3922, %rd3277;
	setp.lt.u64 	%p966, %rd3294, %rd3277;
	selp.u64 	%rd3295, 1, 0, %p966;
	add.s64 	%rd3296, %rd3294, %rd3292;
	setp.lt.u64 	%p967, %rd3296, %rd3294;
	selp.u64 	%rd3297, 1, 0, %p967;
	add.s64 	%rd3298, %rd3293, %rd3295;
	add.s64 	%rd3299, %rd3298, %rd3297;
	mul.hi.u64 	%rd3300, %rd3922, %rd3130;
	mad.lo.s64 	%rd3301, %rd3130, %rd3922, %rd3281;
	setp.lt.u64 	%p968, %rd3301, %rd3281;
	selp.u64 	%rd3302, 1, 0, %p968;
	add.s64 	%rd3303, %rd3301, %rd3299;
	setp.lt.u64 	%p969, %rd3303, %rd3301;
	selp.u64 	%rd3304, 1, 0, %p969;
	add.s64 	%rd3305, %rd3300, %rd3302;
	add.s64 	%rd3306, %rd3305, %rd3304;
	mul.lo.s64 	%rd3307, %rd314, %rd3283;
	mul.lo.s64 	%rd3308, %rd302, %rd3307;
	mul.hi.u64 	%rd3309, %rd3307, %rd302;
	not.b64 	%rd3310, %rd3283;
	setp.gt.u64 	%p970, %rd3308, %rd3310;
	selp.u64 	%rd3311, 1, 0, %p970;
	add.s64 	%rd3312, %rd3309, %rd3311;
	mul.hi.u64 	%rd3313, %rd3307, %rd303;
	mad.lo.s64 	%rd3314, %rd303, %rd3307, %rd3289;
	setp.lt.u64 	%p971, %rd3314, %rd3289;
	selp.u64 	%rd3315, 1, 0, %p971;
	add.s64 	%rd3316, %rd3314, %rd3312;
	setp.lt.u64 	%p972, %rd3316, %rd3314;
	selp.u64 	%rd3317, 1, 0, %p972;
	add.s64 	%rd3318, %rd3313, %rd3315;
	add.s64 	%rd3319, %rd3318, %rd3317;
	mul.hi.u64 	%rd3320, %rd3307, %rd304;
	mad.lo.s64 	%rd3321, %rd304, %rd3307, %rd3296;
	setp.lt.u64 	%p973, %rd3321, %rd3296;
	selp.u64 	%rd3322, 1, 0, %p973;
	add.s64 	%rd3323, %rd3321, %rd3319;
	setp.lt.u64 	%p974, %rd3323, %rd3321;
	selp.u64 	%rd3324, 1, 0, %p974;
	add.s64 	%rd3325, %rd3320, %rd3322;
	add.s64 	%rd3326, %rd3325, %rd3324;
	mul.hi.u64 	%rd3327, %rd3307, %rd305;
	mad.lo.s64 	%rd3328, %rd305, %rd3307, %rd3303;
	setp.lt.u64 	%p975, %rd3328, %rd3303;
	selp.u64 	%rd3329, 1, 0, %p975;
	add.s64 	%rd3330, %rd3328, %rd3326;
	setp.lt.u64 	%p976, %rd3330, %rd3328;
	selp.u64 	%rd3331, 1, 0, %p976;
	add.s64 	%rd3332, %rd3327, %rd3329;
	add.s64 	%rd3333, %rd3332, %rd3331;
	add.s64 	%rd3334, %rd3306, %rd3333;
	setp.lt.u64 	%p977, %rd3316, %rd302;
	selp.u64 	%rd3335, 1, 0, %p977;
	sub.s64 	%rd3336, %rd3323, %rd303;
	setp.lt.u64 	%p978, %rd3323, %rd303;
	selp.s64 	%rd3337, -1, 0, %p977;
	add.s64 	%rd3338, %rd3336, %rd3337;
	setp.lt.u64 	%p979, %rd3336, %rd3335;
	or.pred  	%p980, %p978, %p979;
	selp.u64 	%rd3339, 1, 0, %p980;
	sub.s64 	%rd3340, %rd3330, %rd304;
	setp.lt.u64 	%p981, %rd3330, %rd304;
	selp.s64 	%rd3341, -1, 0, %p980;
	add.s64 	%rd3342, %rd3340, %rd3341;
	setp.lt.u64 	%p982, %rd3340, %rd3339;
	or.pred  	%p983, %p981, %p982;
	selp.u64 	%rd3343, 1, 0, %p983;
	sub.s64 	%rd3344, %rd3334, %rd305;
	setp.lt.u64 	%p984, %rd3334, %rd305;
	selp.s64 	%rd3345, -1, 0, %p983;
	add.s64 	%rd3346, %rd3344, %rd3345;
	setp.lt.u64 	%p985, %rd3344, %rd3343;
	or.pred  	%p986, %p984, %p985;
	selp.b64 	%rd3347, 0, %rd302, %p986;
	sub.s64 	%rd3927, %rd3316, %rd3347;
	selp.b64 	%rd3928, %rd3323, %rd3338, %p986;
	selp.b64 	%rd3929, %rd3330, %rd3342, %p986;
	selp.b64 	%rd3930, %rd3334, %rd3346, %p986;
	selp.s64 	%rd3348, -1, 0, %p780;
	add.s64 	%rd3349, %rd2665, %rd3348;
	selp.b64 	%rd3931, %rd121, %rd3349, %p783;
	selp.s64 	%rd3350, -1, 0, %p777;
	add.s64 	%rd3351, %rd2663, %rd3350;
	selp.b64 	%rd3932, %rd120, %rd3351, %p783;
	selp.s64 	%rd3352, -1, 0, %p774;
	add.s64 	%rd3353, %rd2661, %rd3352;
	selp.b64 	%rd3933, %rd119, %rd3353, %p783;
	selp.b64 	%rd3354, 0, %rd302, %p783;
	sub.s64 	%rd3934, %rd118, %rd3354;
	mov.b32 	%r93, 1;
$L__BB0_37:
	add.s32 	%r92, %r92, -1;
	setp.ne.s32 	%p987, %r92, -1;
	@%p987 bra 	$L__BB0_5;
$L__BB0_38:
	add.s32 	%r91, %r91, 1;
	setp.ne.s32 	%p988, %r91, %r38;
	mov.u64 	%rd3879, %rd3931;
	mov.u64 	%rd3880, %rd3932;
	mov.u64 	%rd3881, %rd3933;
	mov.u64 	%rd3882, %rd3934;
	mov.u64 	%rd3883, %rd3935;
	mov.u64 	%rd3884, %rd3936;
	mov.u64 	%rd3885, %rd3937;
	mov.u64 	%rd3886, %rd3938;
	@%p988 bra 	$L__BB0_3;
$L__BB0_39:
	setp.eq.s32 	%p989, %r37, 0;
	@%p989 bra 	$L__BB0_118;
	mul.lo.s64 	%rd3355, %rd310, %rd3934;
	mul.hi.u64 	%rd3356, %rd3934, %rd310;
	mul.lo.s64 	%rd3357, %rd311, %rd3934;
	mul.hi.u64 	%rd3358, %rd3934, %rd311;
	add.s64 	%rd3359, %rd3357, %rd3356;
	setp.lt.u64 	%p990, %rd3359, %rd3357;
	selp.u64 	%rd3360, 1, 0, %p990;
	add.s64 	%rd3361, %rd3358, %rd3360;
	mul.lo.s64 	%rd3362, %rd312, %rd3934;
	mul.hi.u64 	%rd3363, %rd3934, %rd312;
	add.s64 	%rd3364, %rd3362, %rd3361;
	setp.lt.u64 	%p991, %rd3364, %rd3362;
	selp.u64 	%rd3365, 1, 0, %p991;
	add.s64 	%rd3366, %rd3363, %rd3365;
	mul.lo.s64 	%rd3367, %rd313, %rd3934;
	mul.hi.u64 	%rd3368, %rd3934, %rd313;
	add.s64 	%rd3369, %rd3367, %rd3366;
	setp.lt.u64 	%p992, %rd3369, %rd3367;
	selp.u64 	%rd3370, 1, 0, %p992;
	add.s64 	%rd3371, %rd3368, %rd3370;
	mul.lo.s64 	%rd3372, %rd314, %rd3355;
	mul.lo.s64 	%rd3373, %rd302, %rd3372;
	mul.hi.u64 	%rd3374, %rd3372, %rd302;
	not.b64 	%rd3375, %rd3355;
	setp.gt.u64 	%p993, %rd3373, %rd3375;
	selp.u64 	%rd3376, 1, 0, %p993;
	add.s64 	%rd3377, %rd3374, %rd3376;
	mul.hi.u64 	%rd3378, %rd3372, %rd303;
	mad.lo.s64 	%rd3379, %rd303, %rd3372, %rd3359;
	setp.lt.u64 	%p994, %rd3379, %rd3359;
	selp.u64 	%rd3380, 1, 0, %p994;
	add.s64 	%rd3381, %rd3379, %rd3377;
	setp.lt.u64 	%p995, %rd3381, %rd3379;
	selp.u64 	%rd3382, 1, 0, %p995;
	add.s64 	%rd3383, %rd3378, %rd3380;
	add.s64 	%rd3384, %rd3383, %rd3382;
	mul.hi.u64 	%rd3385, %rd3372, %rd304;
	mad.lo.s64 	%rd3386, %rd304, %rd3372, %rd3364;
	setp.lt.u64 	%p996, %rd3386, %rd3364;
	selp.u64 	%rd3387, 1, 0, %p996;
	add.s64 	%rd3388, %rd3386, %rd3384;
	setp.lt.u64 	%p997, %rd3388, %rd3386;
	selp.u64 	%rd3389, 1, 0, %p997;
	add.s64 	%rd3390, %rd3385, %rd3387;
	add.s64 	%rd3391, %rd3390, %rd3389;
	mul.hi.u64 	%rd3392, %rd3372, %rd305;
	mad.lo.s64 	%rd3393, %rd305, %rd3372, %rd3369;
	setp.lt.u64 	%p998, %rd3393, %rd3369;
	selp.u64 	%rd3394, 1, 0, %p998;
	add.s64 	%rd3395, %rd3393, %rd3391;
	setp.lt.u64 	%p999, %rd3395, %rd3393;
	selp.u64 	%rd3396, 1, 0, %p999;
	add.s64 	%rd3397, %rd3392, %rd3394;
	add.s64 	%rd3398, %rd3397, %rd3396;
	add.s64 	%rd3399, %rd3371, %rd3398;
	mul.hi.u64 	%rd3400, %rd3933, %rd310;
	mad.lo.s64 	%rd3401, %rd310, %rd3933, %rd3381;
	setp.lt.u64 	%p1000, %rd3401, %rd3381;
	selp.u64 	%rd3402, 1, 0, %p1000;
	add.s64 	%rd3403, %rd3400, %rd3402;
	mul.hi.u64 	%rd3404, %rd3933, %rd311;
	mad.lo.s64 	%rd3405, %rd311, %rd3933, %rd3388;
	setp.lt.u64 	%p1001, %rd3405, %rd3388;
	selp.u64 	%rd3406, 1, 0, %p1001;
	add.s64 	%rd3407, %rd3405, %rd3403;
	setp.lt.u64 	%p1002, %rd3407, %rd3405;
	selp.u64 	%rd3408, 1, 0, %p1002;
	add.s64 	%rd3409, %rd3404, %rd3406;
	add.s64 	%rd3410, %rd3409, %rd3408;
	mul.hi.u64 	%rd3411, %rd3933, %rd312;
	mad.lo.s64 	%rd3412, %rd312, %rd3933, %rd3395;
	setp.lt.u64 	%p1003, %rd3412, %rd3395;
	selp.u64 	%rd3413, 1, 0, %p1003;
	add.s64 	%rd3414, %rd3412, %rd3410;
	setp.lt.u64 	%p1004, %rd3414, %rd3412;
	selp.u64 	%rd3415, 1, 0, %p1004;
	add.s64 	%rd3416, %rd3411, %rd3413;
	add.s64 	%rd3417, %rd3416, %rd3415;
	mul.hi.u64 	%rd3418, %rd3933, %rd313;
	mad.lo.s64 	%rd3419, %rd313, %rd3933, %rd3399;
	setp.lt.u64 	%p1005, %rd3419, %rd3399;
	selp.u64 	%rd3420, 1, 0, %p1005;
	add.s64 	%rd3421, %rd3419, %rd3417;
	setp.lt.u64 	%p1006, %rd3421, %rd3419;
	selp.u64 	%rd3422, 1, 0, %p1006;
	add.s64 	%rd3423, %rd3418, %rd3420;
	add.s64 	%rd3424, %rd3423, %rd3422;
	mul.lo.s64 	%rd3425, %rd314, %rd3401;
	mul.lo.s64 	%rd3426, %rd302, %rd3425;
	mul.hi.u64 	%rd3427, %rd3425, %rd302;
	not.b64 	%rd3428, %rd3401;
	setp.gt.u64 	%p1007, %rd3426, %rd3428;
	selp.u64 	%rd3429, 1, 0, %p1007;
	add.s64 	%rd3430, %rd3427, %rd3429;
	mul.hi.u64 	%rd3431, %rd3425, %rd303;
	mad.lo.s64 	%rd3432, %rd303, %rd3425, %rd3407;
	setp.lt.u64 	%p1008, %rd3432, %rd3407;
	selp.u64 	%rd3433, 1, 0, %p1008;
	add.s64 	%rd3434, %rd3432, %rd3430;
	setp.lt.u64 	%p1009, %rd3434, %rd3432;
	selp.u64 	%rd3435, 1, 0, %p1009;
	add.s64 	%rd3436, %rd3431, %rd3433;
	add.s64 	%rd3437, %rd3436, %rd3435;
	mul.hi.u64 	%rd3438, %rd3425, %rd304;
	mad.lo.s64 	%rd3439, %rd304, %rd3425, %rd3414;
	setp.lt.u64 	%p1010, %rd3439, %rd3414;
	selp.u64 	%rd3440, 1, 0, %p1010;
	add.s64 	%rd3441, %rd3439, %rd3437;
	setp.lt.u64 	%p1011, %rd3441, %rd3439;
	selp.u64 	%rd3442, 1, 0, %p1011;
	add.s64 	%rd3443, %rd3438, %rd3440;
	add.s64 	%rd3444, %rd3443, %rd3442;
	mul.hi.u64 	%rd3445, %rd3425, %rd305;
	mad.lo.s64 	%rd3446, %rd305, %rd3425, %rd3421;
	setp.lt.u64 	%p1012, %rd3446, %rd3421;
	selp.u64 	%rd3447, 1, 0, %p1012;
	add.s64 	%rd3448, %rd3446, %rd3444;
	setp.lt.u64 	%p1013, %rd3448, %rd3446;
	selp.u64 	%rd3449, 1, 0, %p1013;
	add.s64 	%rd3450, %rd3445, %rd3447;
	add.s64 	%rd3451, %rd3450, %rd3449;
	add.s64 	%rd3452, %rd3424, %rd3451;
	mul.hi.u64 	%rd3453, %rd3932, %rd310;
	mad.lo.s64 	%rd3454, %rd310, %rd3932, %rd3434;
	setp.lt.u64 	%p1014, %rd3454, %rd3434;
	selp.u64 	%rd3455, 1, 0, %p1014;
	add.s64 	%rd3456, %rd3453, %rd3455;
	mul.hi.u64 	%rd3457, %rd3932, %rd311;
	mad.lo.s64 	%rd3458, %rd311, %rd3932, %rd3441;
	setp.lt.u64 	%p1015, %rd3458, %rd3441;
	selp.u64 	%rd3459, 1, 0, %p1015;
	add.s64 	%rd3460, %rd3458, %rd3456;
	setp.lt.u64 	%p1016, %rd3460, %rd3458;
	selp.u64 	%rd3461, 1, 0, %p1016;
	add.s64 	%rd3462, %rd3457, %rd3459;
	add.s64 	%rd3463, %rd3462, %rd3461;
	mul.hi.u64 	%rd3464, %rd3932, %rd312;
	mad.lo.s64 	%rd3465, %rd312, %rd3932, %rd3448;
	setp.lt.u64 	%p1017, %rd3465, %rd3448;
	selp.u64 	%rd3466, 1, 0, %p1017;
	add.s64 	%rd3467, %rd3465, %rd3463;
	setp.lt.u64 	%p1018, %rd3467, %rd3465;
	selp.u64 	%rd3468, 1, 0, %p1018;
	add.s64 	%rd3469, %rd3464, %rd3466;
	add.s64 	%rd3470, %rd3469, %rd3468;
	mul.hi.u64 	%rd3471, %rd3932, %rd313;
	mad.lo.s64 	%rd3472, %rd313, %rd3932, %rd3452;
	setp.lt.u64 	%p1019, %rd3472, %rd3452;
	selp.u64 	%rd3473, 1, 0, %p1019;
	add.s64 	%rd3474, %rd3472, %rd3470;
	setp.lt.u64 	%p1020, %rd3474, %rd3472;
	selp.u64 	%rd3475, 1, 0, %p1020;
	add.s64 	%rd3476, %rd3471, %rd3473;
	add.s64 	%rd3477, %rd3476, %rd3475;
	mul.lo.s64 	%rd3478, %rd314, %rd3454;
	mul.lo.s64 	%rd3479, %rd302, %rd3478;
	mul.hi.u64 	%rd3480, %rd3478, %rd302;
	not.b64 	%rd3481, %rd3454;
	setp.gt.u64 	%p1021, %rd3479, %rd3481;
	selp.u64 	%rd3482, 1, 0, %p1021;
	add.s64 	%rd3483, %rd3480, %rd3482;
	mul.hi.u64 	%rd3484, %rd3478, %rd303;
	mad.lo.s64 	%rd3485, %rd303, %rd3478, %rd3460;
	setp.lt.u64 	%p1022, %rd3485, %rd3460;
	selp.u64 	%rd3486, 1, 0, %p1022;
	add.s64 	%rd3487, %rd3485, %rd3483;
	setp.lt.u64 	%p1023, %rd3487, %rd3485;
	selp.u64 	%rd3488, 1, 0, %p1023;
	add.s64 	%rd3489, %rd3484, %rd3486;
	add.s64 	%rd3490, %rd3489, %rd3488;
	mul.hi.u64 	%rd3491, %rd3478, %rd304;
	mad.lo.s64 	%rd3492, %rd304, %rd3478, %rd3467;
	setp.lt.u64 	%p1024, %rd3492, %rd3467;
	selp.u64 	%rd3493, 1, 0, %p1024;
	add.s64 	%rd3494, %rd3492, %rd3490;
	setp.lt.u64 	%p1025, %rd3494, %rd3492;
	selp.u64 	%rd3495, 1, 0, %p1025;
	add.s64 	%rd3496, %rd3491, %rd3493;
	add.s64 	%rd3497, %rd3496, %rd3495;
	mul.hi.u64 	%rd3498, %rd3478, %rd305;
	mad.lo.s64 	%rd3499, %rd305, %rd3478, %rd3474;
	setp.lt.u64 	%p1026, %rd3499, %rd3474;
	selp.u64 	%rd3500, 1, 0, %p1026;
	add.s64 	%rd3501, %rd3499, %rd3497;
	setp.lt.u64 	%p1027, %rd3501, %rd3499;
	selp.u64 	%rd3502, 1, 0, %p1027;
	add.s64 	%rd3503, %rd3498, %rd3500;
	add.s64 	%rd3504, %rd3503, %rd3502;
	add.s64 	%rd3505, %rd3477, %rd3504;
	mul.hi.u64 	%rd3506, %rd3931, %rd310;
	mad.lo.s64 	%rd3507, %rd310, %rd3931, %rd3487;
	setp.lt.u64 	%p1028, %rd3507, %rd3487;
	selp.u64 	%rd3508, 1, 0, %p1028;
	add.s64 	%rd3509, %rd3506, %rd3508;
	mul.hi.u64 	%rd3510, %rd3931, %rd311;
	mad.lo.s64 	%rd3511, %rd311, %rd3931, %rd3494;
	setp.lt.u64 	%p1029, %rd3511, %rd3494;
	selp.u64 	%rd3512, 1, 0, %p1029;
	add.s64 	%rd3513, %rd3511, %rd3509;
	setp.lt.u64 	%p1030, %rd3513, %rd3511;
	selp.u64 	%rd3514, 1, 0, %p1030;
	add.s64 	%rd3515, %rd3510, %rd3512;
	add.s64 	%rd3516, %rd3515, %rd3514;
	mul.hi.u64 	%rd3517, %rd3931, %rd312;
	mad.lo.s64 	%rd3518, %rd312, %rd3931, %rd3501;
	setp.lt.u64 	%p1031, %rd3518, %rd3501;
	selp.u64 	%rd3519, 1, 0, %p1031;
	add.s64 	%rd3520, %rd3518, %rd3516;
	setp.lt.u64 	%p1032, %rd3520, %rd3518;
	selp.u64 	%rd3521, 1, 0, %p1032;
	add.s64 	%rd3522, %rd3517, %rd3519;
	add.s64 	%rd3523, %rd3522, %rd3521;
	mul.hi.u64 	%rd3524, %rd3931, %rd313;
	mad.lo.s64 	%rd3525, %rd313, %rd3931, %rd3505;
	setp.lt.u64 	%p1033, %rd3525, %rd3505;
	selp.u64 	%rd3526, 1, 0, %p1033;
	add.s64 	%rd3527, %rd3525, %rd3523;
	setp.lt.u64 	%p1034, %rd3527, %rd3525;
	selp.u64 	%rd3528, 1, 0, %p1034;
	add.s64 	%rd3529, %rd3524, %rd3526;
	add.s64 	%rd3530, %rd3529, %rd3528;
	mul.lo.s64 	%rd3531, %rd314, %rd3507;
	mul.lo.s64 	%rd3532, %rd302, %rd3531;
	mul.hi.u64 	%rd3533, %rd3531, %rd302;
	not.b64 	%rd3534, %rd3507;
	setp.gt.u64 	%p1035, %rd3532, %rd3534;
	selp.u64 	%rd3535, 1, 0, %p1035;
	add.s64 	%rd3536, %rd3533, %rd3535;
	mul.hi.u64 	%rd3537, %rd3531, %rd303;
	mad.lo.s64 	%rd3538, %rd303, %rd3531, %rd3513;
	setp.lt.u64 	%p1036, %rd3538, %rd3513;
	selp.u64 	%rd3539, 1, 0, %p1036;
	add.s64 	%rd3540, %rd3538, %rd3536;
	setp.lt.u64 	%p1037, %rd3540, %rd3538;
	selp.u64 	%rd3541, 1, 0, %p1037;
	add.s64 	%rd3542, %rd3537, %rd3539;
	add.s64 	%rd3543, %rd3542, %rd3541;
	mul.hi.u64 	%rd3544, %rd3531, %rd304;
	mad.lo.s64 	%rd3545, %rd304, %rd3531, %rd3520;
	setp.lt.u64 	%p1038, %rd3545, %rd3520;
	selp.u64 	%rd3546, 1, 0, %p1038;
	add.s64 	%rd3547, %rd3545, %rd3543;
	setp.lt.u64 	%p1039, %rd3547, %rd3545;
	selp.u64 	%rd3548, 1, 0, %p1039;
	add.s64 	%rd3549, %rd3544, %rd3546;
	add.s64 	%rd3550, %rd3549, %rd3548;
	mul.hi.u64 	%rd3551, %rd3531, %rd305;
	mad.lo.s64 	%rd3552, %rd305, %rd3531, %rd3527;
	setp.lt.u64 	%p1040, %rd3552, %rd3527;
	selp.u64 	%rd3553, 1, 0, %p1040;
	add.s64 	%rd3554, %rd3552, %rd3550;
	setp.lt.u64 	%p1041, %rd3554, %rd3552;
	selp.u64 	%rd3555, 1, 0, %p1041;
	add.s64 	%rd3556, %rd3551, %rd3553;
	add.s64 	%rd3557, %rd3556, %rd3555;
	add.s64 	%rd3558, %rd3530, %rd3557;
	setp.lt.u64 	%p1042, %rd3540, %rd302;
	selp.u64 	%rd3559, 1, 0, %p1042;
	sub.s64 	%rd3560, %rd3547, %rd303;
	setp.lt.u64 	%p1043, %rd3547, %rd303;
	selp.s64 	%rd3561, -1, 0, %p1042;
	add.s64 	%rd3562, %rd3560, %rd3561;
	setp.lt.u64 	%p1044, %rd3560, %rd3559;
	or.pred  	%p1045, %p1043, %p1044;
	selp.u64 	%rd3563, 1, 0, %p1045;
	sub.s64 	%rd3564, %rd3554, %rd304;
	setp.lt.u64 	%p1046, %rd3554, %rd304;
	selp.s64 	%rd3565, -1, 0, %p1045;
	add.s64 	%rd3566, %rd3564, %rd3565;
	setp.lt.u64 	%p1047, %rd3564, %rd3563;
	or.pred  	%p1048, %p1046, %p1047;
	selp.u64 	%rd3567, 1, 0, %p1048;
	sub.s64 	%rd3568, %rd3558, %rd305;
	setp.lt.u64 	%p1049, %rd3558, %rd305;
	selp.s64 	%rd3569, -1, 0, %p1048;
	add.s64 	%rd3570, %rd3568, %rd3569;
	setp.lt.u64 	%p1050, %rd3568, %rd3567;
	or.pred  	%p1051, %p1049, %p1050;
	selp.b64 	%rd3571, 0, %rd302, %p1051;
	sub.s64 	%rd3964, %rd3540, %rd3571;
	selp.b64 	%rd3963, %rd3547, %rd3562, %p1051;
	selp.b64 	%rd3962, %rd3554, %rd3566, %p1051;
	selp.b64 	%rd3961, %rd3558, %rd3570, %p1051;
	st.local.u64 	[%rd1], %rd3964;
	add.s64 	%rd195, %rd1, 8;
	st.local.u64 	[%rd1+8], %rd3963;
	add.s64 	%rd196, %rd1, 16;
	st.local.u64 	[%rd1+16], %rd3962;
	add.s64 	%rd197, %rd1, 24;
	st.local.u64 	[%rd1+24], %rd3961;
	st.local.u64 	[%rd2], %rd302;
	add.s64 	%rd198, %rd2, 8;
	st.local.u64 	[%rd2+8], %rd303;
	add.s64 	%rd199, %rd2, 16;
	st.local.u64 	[%rd2+16], %rd304;
	add.s64 	%rd200, %rd2, 24;
	st.local.u64 	[%rd2+24], %rd305;
	or.b64  	%rd3572, %rd3963, %rd3964;
	or.b64  	%rd3573, %rd3572, %rd3962;
	or.b64  	%rd3574, %rd3573, %rd3961;
	setp.eq.s64 	%p1052, %rd3574, 0;
	mov.u64 	%rd4013, %rd302;
	mov.u64 	%rd4012, %rd303;
	mov.u64 	%rd4011, %rd304;
	mov.u64 	%rd4010, %rd305;
	@%p1052 bra 	$L__BB0_110;
	or.b64  	%rd3575, %rd303, %rd302;
	or.b64  	%rd3576, %rd3575, %rd304;
	or.b64  	%rd3577, %rd3576, %rd305;
	setp.eq.s64 	%p1053, %rd3577, 0;
	mov.u64 	%rd4013, %rd3964;
	mov.u64 	%rd4012, %rd3963;
	mov.u64 	%rd4011, %rd3962;
	mov.u64 	%rd4010, %rd3961;
	@%p1053 bra 	$L__BB0_110;
	setp.ne.s64 	%p1054, %rd3964, 0;
	mov.b32 	%r95, 0;
	mov.u64 	%rd3951, %rd1;
	@%p1054 bra 	$L__BB0_46;
	setp.ne.s64 	%p1055, %rd3963, 0;
	mov.b32 	%r95, 64;
	mov.u64 	%rd3951, %rd195;
	@%p1055 bra 	$L__BB0_46;
	setp.ne.s64 	%p1056, %rd3962, 0;
	mov.b32 	%r95, 128;
	mov.u64 	%rd3951, %rd196;
	@%p1056 bra 	$L__BB0_46;
	setp.eq.s64 	%p1057, %rd3961, 0;
	mov.b32 	%r95, 192;
	mov.b32 	%r97, 256;
	mov.u64 	%rd3951, %rd197;
	@%p1057 bra 	$L__BB0_49;
$L__BB0_46:
	ld.local.u64 	%rd202, [%rd3951];
	setp.eq.s64 	%p1058, %rd202, 0;
	mov.b32 	%r96, 64;
	@%p1058 bra 	$L__BB0_48;
	neg.s64 	%rd3578, %rd202;
	and.b64  	%rd3579, %rd202, %rd3578;
	clz.b64 	%r63, %rd3579;
	sub.s32 	%r96, 63, %r63;
$L__BB0_48:
	add.s32 	%r97, %r96, %r95;
$L__BB0_49:
	setp.ne.s64 	%p1059, %rd302, 0;
	mov.b32 	%r98, 0;
	mov.u64 	%rd3952, %rd2;
	@%p1059 bra 	$L__BB0_53;
	setp.ne.s64 	%p1060, %rd303, 0;
	mov.b32 	%r98, 64;
	mov.u64 	%rd3952, %rd198;
	@%p1060 bra 	$L__BB0_53;
	setp.ne.s64 	%p1061, %rd304, 0;
	mov.b32 	%r98, 128;
	mov.u64 	%rd3952, %rd199;
	@%p1061 bra 	$L__BB0_53;
	setp.eq.s64 	%p1062, %rd305, 0;
	mov.b32 	%r98, 192;
	mov.b32 	%r100, 256;
	mov.u64 	%rd3952, %rd200;
	@%p1062 bra 	$L__BB0_56;
$L__BB0_53:
	ld.local.u64 	%rd204, [%rd3952];
	setp.eq.s64 	%p1063, %rd204, 0;
	mov.b32 	%r99, 64;
	@%p1063 bra 	$L__BB0_55;
	neg.s64 	%rd3580, %rd204;
	and.b64  	%rd3581, %rd204, %rd3580;
	clz.b64 	%r70, %rd3581;
	sub.s32 	%r99, 63, %r70;
$L__BB0_55:
	add.s32 	%r100, %r99, %r98;
$L__BB0_56:
	setp.ne.s64 	%p1064, %rd3964, 0;
	min.s32 	%r20, %r97, %r100;
	mov.b32 	%r101, 0;
	mov.u64 	%rd3953, %rd1;
	@%p1064 bra 	$L__BB0_60;
	setp.ne.s64 	%p1065, %rd3963, 0;
	mov.b32 	%r101, 64;
	mov.u64 	%rd3953, %rd195;
	@%p1065 bra 	$L__BB0_60;
	setp.ne.s64 	%p1066, %rd3962, 0;
	mov.b32 	%r101, 128;
	mov.u64 	%rd3953, %rd196;
	@%p1066 bra 	$L__BB0_60;
	setp.eq.s64 	%p1067, %rd3961, 0;
	mov.b32 	%r101, 192;
	mov.b32 	%r103, 256;
	mov.u64 	%rd3953, %rd197;
	@%p1067 bra 	$L__BB0_63;
$L__BB0_60:
	ld.local.u64 	%rd206, [%rd3953];
	setp.eq.s64 	%p1068, %rd206, 0;
	mov.b32 	%r102, 64;
	@%p1068 bra 	$L__BB0_62;
	neg.s64 	%rd3582, %rd206;
	and.b64  	%rd3583, %rd206, %rd3582;
	clz.b64 	%r77, %rd3583;
	sub.s32 	%r102, 63, %r77;
$L__BB0_62:
	add.s32 	%r103, %r102, %r101;
$L__BB0_63:
	setp.lt.s32 	%p1069, %r103, 1;
	@%p1069 bra 	$L__BB0_74;
	shr.u32 	%r26, %r103, 6;
	and.b32  	%r27, %r103, 63;
	setp.lt.u32 	%p1070, %r103, 64;
	@%p1070 bra 	$L__BB0_72;
	setp.gt.u32 	%p1071, %r103, 255;
	mov.b64 	%rd3964, 0;
	@%p1071 bra 	$L__BB0_67;
	mul.wide.u32 	%rd3585, %r26, 8;
	add.s64 	%rd3586, %rd1, %rd3585;
	ld.local.u64 	%rd3964, [%rd3586];
$L__BB0_67:
	st.local.u64 	[%rd1], %rd3964;
	setp.gt.u32 	%p1072, %r103, 191;
	mov.b64 	%rd3963, 0;
	@%p1072 bra 	$L__BB0_69;
	mul.wide.u32 	%rd3588, %r26, 8;
	add.s64 	%rd3589, %rd1, %rd3588;
	ld.local.u64 	%rd3963, [%rd3589+8];
$L__BB0_69:
	st.local.u64 	[%rd195], %rd3963;
	setp.gt.u32 	%p1073, %r103, 127;
	mov.b64 	%rd3962, 0;
	@%p1073 bra 	$L__BB0_71;
	mul.wide.u32 	%rd3591, %r26, 8;
	add.s64 	%rd3592, %rd1, %rd3591;
	ld.local.u64 	%rd3962, [%rd3592+16];
$L__BB0_71:
	st.local.u64 	[%rd196], %rd3962;
	mov.b64 	%rd3961, 0;
	st.local.u64 	[%rd197], %rd3961;
$L__BB0_72:
	setp.eq.s32 	%p1074, %r27, 0;
	@%p1074 bra 	$L__BB0_74;
	shr.u64 	%rd217, %rd3961, %r27;
	st.local.u64 	[%rd1+24], %rd217;
	shr.u64 	%rd3594, %rd3962, %r27;
	shl.b64 	%rd3595, %rd3961, 1;
	xor.b32  	%r78, %r27, 63;
	shl.b64 	%rd3596, %rd3595, %r78;
	or.b64  	%rd218, %rd3596, %rd3594;
	st.local.u64 	[%rd1+16], %rd218;
	shr.u64 	%rd3597, %rd3963, %r27;
	shl.b64 	%rd3598, %rd3962, 1;
	shl.b64 	%rd3599, %rd3598, %r78;
	or.b64  	%rd219, %rd3599, %rd3597;
	st.local.u64 	[%rd1+8], %rd219;
	shr.u64 	%rd3600, %rd3964, %r27;
	shl.b64 	%rd3601, %rd3963, 1;
	shl.b64 	%rd3602, %rd3601, %r78;
	or.b64  	%rd3964, %rd3602, %rd3600;
	st.local.u64 	[%rd1], %rd3964;
	mov.u64 	%rd3961, %rd217;
	mov.u64 	%rd3962, %rd218;
	mov.u64 	%rd3963, %rd219;
$L__BB0_74:
	ld.local.u64 	%rd3990, [%rd195];
	ld.local.u64 	%rd3989, [%rd196];
	ld.local.u64 	%rd3988, [%rd197];
	mov.u64 	%rd4013, %rd3964;
	mov.u64 	%rd3987, %rd305;
	mov.u64 	%rd3986, %rd304;
	mov.u64 	%rd3985, %rd303;
	mov.u64 	%rd3984, %rd302;
$L__BB0_75:
	setp.ne.s64 	%p1075, %rd3984, 0;
	mov.b32 	%r104, 0;
	mov.u64 	%rd3977, %rd2;
	@%p1075 bra 	$L__BB0_79;
	setp.ne.s64 	%p1076, %rd3985, 0;
	mov.b32 	%r104, 64;
	mov.u64 	%rd3977, %rd198;
	@%p1076 bra 	$L__BB0_79;
	setp.ne.s64 	%p1077, %rd3986, 0;
	mov.b32 	%r104, 128;
	mov.u64 	%rd3977, %rd199;
	@%p1077 bra 	$L__BB0_79;
	setp.eq.s64 	%p1078, %rd3987, 0;
	mov.b32 	%r104, 192;
	mov.b32 	%r106, 256;
	mov.u64 	%rd3977, %rd200;
	@%p1078 bra 	$L__BB0_82;
$L__BB0_79:
	ld.local.u64 	%rd241, [%rd3977];
	setp.eq.s64 	%p1079, %rd241, 0;
	mov.b32 	%r105, 64;
	@%p1079 bra 	$L__BB0_81;
	neg.s64 	%rd3603, %rd241;
	and.b64  	%rd3604, %rd241, %rd3603;
	clz.b64 	%r85, %rd3604;
	sub.s32 	%r105, 63, %r85;
$L__BB0_81:
	add.s32 	%r106, %r105, %r104;
$L__BB0_82:
	setp.lt.s32 	%p1080, %r106, 1;
	@%p1080 bra 	$L__BB0_92;
	shr.u32 	%r33, %r106, 6;
	and.b32  	%r34, %r106, 63;
	setp.lt.u32 	%p1081, %r106, 64;
	@%p1081 bra 	$L__BB0_90;
	setp.gt.u32 	%p1082, %r106, 255;
	mov.b64 	%rd3984, 0;
	@%p1082 bra 	$L__BB0_86;
	mul.wide.u32 	%rd3606, %r33, 8;
	add.s64 	%rd3607, %rd2, %rd3606;
	ld.local.u64 	%rd3984, [%rd3607];
$L__BB0_86:
	setp.gt.u32 	%p1083, %r106, 191;
	mov.b64 	%rd3985, 0;
	@%p1083 bra 	$L__BB0_88;
	mul.wide.u32 	%rd3609, %r33, 8;
	add.s64 	%rd3610, %rd2, %rd3609;
	ld.local.u64 	%rd3985, [%rd3610+8];
$L__BB0_88:
	setp.gt.u32 	%p1084, %r106, 127;
	mov.b64 	%rd3986, 0;
	mov.u64 	%rd3987, %rd3986;
	@%p1084 bra 	$L__BB0_90;
	mul.wide.u32 	%rd3613, %r33, 8;
	add.s64 	%rd3614, %rd2, %rd3613;
	ld.local.u64 	%rd3986, [%rd3614+16];
$L__BB0_90:
	setp.eq.s32 	%p1085, %r34, 0;
	@%p1085 bra 	$L__BB0_92;
	shr.u64 	%rd251, %rd3987, %r34;
	shr.u64 	%rd3615, %rd3986, %r34;
	shl.b64 	%rd3616, %rd3987, 1;
	xor.b32  	%r86, %r34, 63;
	shl.b64 	%rd3617, %rd3616, %r86;
	or.b64  	%rd252, %rd3617, %rd3615;
	shr.u64 	%rd3618, %rd3985, %r34;
	shl.b64 	%rd3619, %rd3986, 1;
	shl.b64 	%rd3620, %rd3619, %r86;
	or.b64  	%rd253, %rd3620, %rd3618;
	shr.u64 	%rd3621, %rd3984, %r34;
	shl.b64 	%rd3622, %rd3985, 1;
	shl.b64 	%rd3623, %rd3622, %r86;
	or.b64  	%rd3984, %rd3623, %rd3621;
	mov.u64 	%rd3985, %rd253;
	mov.u64 	%rd3986, %rd252;
	mov.u64 	%rd3987, %rd251;
$L__BB0_92:
	setp.lt.u64 	%p1086, %rd3961, %rd3987;
	mov.u64 	%rd3992, %rd3987;
	mov.u64 	%rd3993, %rd3986;
	mov.u64 	%rd3994, %rd3985;
	mov.u64 	%rd3995, %rd3984;
	@%p1086 bra 	$L__BB0_99;
	setp.le.u64 	%p1087, %rd3961, %rd3987;
	@%p1087 bra 	$L__BB0_94;
	bra.uni 	$L__BB0_98;
$L__BB0_94:
	setp.lt.u64 	%p1088, %rd3962, %rd3986;
	mov.u64 	%rd3992, %rd3987;
	mov.u64 	%rd3993, %rd3986;
	mov.u64 	%rd3994, %rd3985;
	mov.u64 	%rd3995, %rd3984;
	@%p1088 bra 	$L__BB0_99;
	setp.gt.u64 	%p1089, %rd3962, %rd3986;
	@%p1089 bra 	$L__BB0_98;
	setp.lt.u64 	%p1090, %rd3963, %rd3985;
	mov.u64 	%rd3992, %rd3987;
	mov.u64 	%rd3993, %rd3986;
	mov.u64 	%rd3994, %rd3985;
	mov.u64 	%rd3995, %rd3984;
	@%p1090 bra 	$L__BB0_99;
	setp.gt.u64 	%p1091, %rd3963, %rd3985;
	setp.gt.u64 	%p1092, %rd4013, %rd3984;
	or.pred  	%p1093, %p1091, %p1092;
	mov.u64 	%rd3992, %rd3987;
	mov.u64 	%rd3993, %rd3986;
	mov.u64 	%rd3994, %rd3985;
	mov.u64 	%rd3995, %rd3984;
	@%p1093 bra 	$L__BB0_98;
	bra.uni 	$L__BB0_99;
$L__BB0_98:
	mov.u64 	%rd3988, %rd3987;
	mov.u64 	%rd3989, %rd3986;
	mov.u64 	%rd3990, %rd3985;
	mov.u64 	%rd3964, %rd3984;
	mov.u64 	%rd3992, %rd3961;
	mov.u64 	%rd3993, %rd3962;
	mov.u64 	%rd3994, %rd3963;
	mov.u64 	%rd3995, %rd4013;
	mov.u64 	%rd3961, %rd3987;
	mov.u64 	%rd3962, %rd3986;
	mov.u64 	%rd3963, %rd3985;
	mov.u64 	%rd4013, %rd3984;
$L__BB0_99:
	sub.s64 	%rd3984, %rd3995, %rd4013;
	setp.lt.u64 	%p1094, %rd3995, %rd4013;
	selp.u64 	%rd3624, 1, 0, %p1094;
	sub.s64 	%rd3625, %rd3994, %rd3963;
	setp.lt.u64 	%p1095, %rd3994, %rd3963;
	selp.s64 	%rd3626, -1, 0, %p1094;
	add.s64 	%rd3985, %rd3625, %rd3626;
	setp.lt.u64 	%p1096, %rd3625, %rd3624;
	or.pred  	%p1097, %p1095, %p1096;
	selp.u64 	%rd3627, 1, 0, %p1097;
	sub.s64 	%rd3628, %rd3993, %rd3962;
	setp.lt.u64 	%p1098, %rd3993, %rd3962;
	selp.s64 	%rd3629, -1, 0, %p1097;
	add.s64 	%rd3986, %rd3628, %rd3629;
	setp.lt.u64 	%p1099, %rd3628, %rd3627;
	or.pred  	%p1100, %p1098, %p1099;
	selp.s64 	%rd3630, -1, 0, %p1100;
	sub.s64 	%rd3631, %rd3992, %rd3961;
	add.s64 	%rd3987, %rd3631, %rd3630;
	st.local.u64 	[%rd2], %rd3984;
	st.local.u64 	[%rd2+8], %rd3985;
	st.local.u64 	[%rd2+16], %rd3986;
	st.local.u64 	[%rd2+24], %rd3987;
	or.b64  	%rd3632, %rd3985, %rd3984;
	or.b64  	%rd3633, %rd3632, %rd3986;
	or.b64  	%rd3634, %rd3633, %rd3987;
	setp.ne.s64 	%p1101, %rd3634, 0;
	@%p1101 bra 	$L__BB0_75;
	st.local.u64 	[%rd1], %rd3964;
	st.local.u64 	[%rd1+8], %rd3990;
	st.local.u64 	[%rd1+16], %rd3989;
	st.local.u64 	[%rd1+24], %rd3988;
	setp.lt.s32 	%p1102, %r20, 1;
	mov.u64 	%rd4012, %rd3963;
	mov.u64 	%rd4011, %rd3962;
	mov.u64 	%rd4010, %rd3961;
	@%p1102 bra 	$L__BB0_110;
	shr.u32 	%r35, %r20, 6;
	and.b32  	%r36, %r20, 63;
	setp.lt.u32 	%p1103, %r20, 64;
	mov.u64 	%rd4010, %rd3961;
	mov.u64 	%rd4011, %rd3962;
	mov.u64 	%rd4012, %rd3963;
	@%p1103 bra 	$L__BB0_108;
	setp.gt.u32 	%p1104, %r20, 255;
	mov.b64 	%rd4010, 0;
	@%p1104 bra 	$L__BB0_104;
	sub.s32 	%r87, 3, %r35;
	mul.wide.u32 	%rd3636, %r87, 8;
	add.s64 	%rd3637, %rd1, %rd3636;
	ld.local.u64 	%rd4010, [%rd3637];
$L__BB0_104:
	st.local.u64 	[%rd197], %rd4010;
	setp.gt.u32 	%p1105, %r20, 191;
	mov.b64 	%rd4011, 0;
	@%p1105 bra 	$L__BB0_106;
	sub.s32 	%r88, 2, %r35;
	mul.wide.u32 	%rd3639, %r88, 8;
	add.s64 	%rd3640, %rd1, %rd3639;
	ld.local.u64 	%rd4011, [%rd3640];
$L__BB0_106:
	setp.gt.u32 	%p1106, %r20, 127;
	mov.b64 	%rd4012, 0;
	mov.u64 	%rd4013, %rd4012;
	@%p1106 bra 	$L__BB0_108;
	sub.s32 	%r89, 1, %r35;
	mul.wide.u32 	%rd3643, %r89, 8;
	add.s64 	%rd3644, %rd1, %rd3643;
	ld.local.u64 	%rd4012, [%rd3644];
$L__BB0_108:
	setp.eq.s32 	%p1107, %r36, 0;
	@%p1107 bra 	$L__BB0_110;
	shl.b64 	%rd284, %rd4013, %r36;
	shl.b64 	%rd3645, %rd4012, %r36;
	shr.u64 	%rd3646, %rd4013, 1;
	xor.b32  	%r90, %r36, 63;
	shr.u64 	%rd3647, %rd3646, %r90;
	or.b64  	%rd285, %rd3645, %rd3647;
	shl.b64 	%rd3648, %rd4011, %r36;
	shr.u64 	%rd3649, %rd4012, 1;
	shr.u64 	%rd3650, %rd3649, %r90;
	or.b64  	%rd286, %rd3648, %rd3650;
	shl.b64 	%rd3651, %rd4010, %r36;
	shr.u64 	%rd3652, %rd4011, 1;
	shr.u64 	%rd3653, %rd3652, %r90;
	or.b64  	%rd4010, %rd3651, %rd3653;
	mov.u64 	%rd4013, %rd284;
	mov.u64 	%rd4012, %rd285;
	mov.u64 	%rd4011, %rd286;
$L__BB0_110:
	or.b64  	%rd3654, %rd4012, %rd4013;
	or.b64  	%rd3655, %rd3654, %rd4011;
	or.b64  	%rd3656, %rd3655, %rd4010;
	setp.eq.s64 	%p1108, %rd3656, 0;
	mov.b16 	%rs12, 1;
	@%p1108 bra 	$L__BB0_119;
	setp.lt.u64 	%p1109, %rd4010, %rd305;
	@%p1109 bra 	$L__BB0_117;
	setp.gt.u64 	%p1110, %rd4010, %rd305;
	@%p1110 bra 	$L__BB0_119;
	setp.lt.u64 	%p1111, %rd4011, %rd304;
	@%p1111 bra 	$L__BB0_117;
	setp.gt.u64 	%p1112, %rd4011, %rd304;
	@%p1112 bra 	$L__BB0_119;
	setp.lt.u64 	%p1113, %rd4012, %rd303;
	@%p1113 bra 	$L__BB0_117;
	setp.gt.u64 	%p1114, %rd4012, %rd303;
	setp.ge.u64 	%p1115, %rd4013, %rd302;
	or.pred  	%p1116, %p1114, %p1115;
	@%p1116 bra 	$L__BB0_119;
$L__BB0_117:
	or.b64  	%rd3657, %rd4010, %rd4011;
	or.b64  	%rd3658, %rd3657, %rd4012;
	setp.eq.s64 	%p1117, %rd3658, 0;
	setp.lt.u64 	%p1118, %rd4013, 2;
	and.pred  	%p1119, %p1117, %p1118;
	selp.b16 	%rs12, 1, 2, %p1119;
	selp.b64 	%rd4010, 0, %rd4010, %p1119;
	selp.b64 	%rd4011, 0, %rd4011, %p1119;
	bra.uni 	$L__BB0_119;
$L__BB0_118:
	mul.lo.s64 	%rd3659, %rd310, %rd3934;
	mul.hi.u64 	%rd3660, %rd3934, %rd310;
	mul.lo.s64 	%rd3661, %rd311, %rd3934;
	mul.hi.u64 	%rd3662, %rd3934, %rd311;
	add.s64 	%rd3663, %rd3661, %rd3660;
	setp.lt.u64 	%p1120, %rd3663, %rd3661;
	selp.u64 	%rd3664, 1, 0, %p1120;
	add.s64 	%rd3665, %rd3662, %rd3664;
	mul.lo.s64 	%rd3666, %rd312, %rd3934;
	mul.hi.u64 	%rd3667, %rd3934, %rd312;
	add.s64 	%rd3668, %rd3666, %rd3665;
	setp.lt.u64 	%p1121, %rd3668, %rd3666;
	selp.u64 	%rd3669, 1, 0, %p1121;
	add.s64 	%rd3670, %rd3667, %rd3669;
	mul.lo.s64 	%rd3671, %rd313, %rd3934;
	mul.hi.u64 	%rd3672, %rd3934, %rd313;
	add.s64 	%rd3673, %rd3671, %rd3670;
	setp.lt.u64 	%p1122, %rd3673, %rd3671;
	selp.u64 	%rd3674, 1, 0, %p1122;
	add.s64 	%rd3675, %rd3672, %rd3674;
	mul.lo.s64 	%rd3676, %rd314, %rd3659;
	mul.lo.s64 	%rd3677, %rd302, %rd3676;
	mul.hi.u64 	%rd3678, %rd3676, %rd302;
	not.b64 	%rd3679, %rd3659;
	setp.gt.u64 	%p1123, %rd3677, %rd3679;
	selp.u64 	%rd3680, 1, 0, %p1123;
	add.s64 	%rd3681, %rd3678, %rd3680;
	mul.hi.u64 	%rd3682, %rd3676, %rd303;
	mad.lo.s64 	%rd3683, %rd303, %rd3676, %rd3663;
	setp.lt.u64 	%p1124, %rd3683, %rd3663;
	selp.u64 	%rd3684, 1, 0, %p1124;
	add.s64 	%rd3685, %rd3683, %rd3681;
	setp.lt.u64 	%p1125, %rd3685, %rd3683;
	selp.u64 	%rd3686, 1, 0, %p1125;
	add.s64 	%rd3687, %rd3682, %rd3684;
	add.s64 	%rd3688, %rd3687, %rd3686;
	mul.hi.u64 	%rd3689, %rd3676, %rd304;
	mad.lo.s64 	%rd3690, %rd304, %rd3676, %rd3668;
	setp.lt.u64 	%p1126, %rd3690, %rd3668;
	selp.u64 	%rd3691, 1, 0, %p1126;
	add.s64 	%rd3692, %rd3690, %rd3688;
	setp.lt.u64 	%p1127, %rd3692, %rd3690;
	selp.u64 	%rd3693, 1, 0, %p1127;
	add.s64 	%rd3694, %rd3689, %rd3691;
	add.s64 	%rd3695, %rd3694, %rd3693;
	mul.hi.u64 	%rd3696, %rd3676, %rd305;
	mad.lo.s64 	%rd3697, %rd305, %rd3676, %rd3673;
	setp.lt.u64 	%p1128, %rd3697, %rd3673;
	selp.u64 	%rd3698, 1, 0, %p1128;
	add.s64 	%rd3699, %rd3697, %rd3695;
	setp.lt.u64 	%p1129, %rd3699, %rd3697;
	selp.u64 	%rd3700, 1, 0, %p1129;
	add.s64 	%rd3701, %rd3696, %rd3698;
	add.s64 	%rd3702, %rd3701, %rd3700;
	add.s64 	%rd3703, %rd3675, %rd3702;
	mul.hi.u64 	%rd3704, %rd3933, %rd310;
	mad.lo.s64 	%rd3705, %rd310, %rd3933, %rd3685;
	setp.lt.u64 	%p1130, %rd3705, %rd3685;
	selp.u64 	%rd3706, 1, 0, %p1130;
	add.s64 	%rd3707, %rd3704, %rd3706;
	mul.hi.u64 	%rd3708, %rd3933, %rd311;
	mad.lo.s64 	%rd3709, %rd311, %rd3933, %rd3692;
	setp.lt.u64 	%p1131, %rd3709, %rd3692;
	selp.u64 	%rd3710, 1, 0, %p1131;
	add.s64 	%rd3711, %rd3709, %rd3707;
	setp.lt.u64 	%p1132, %rd3711, %rd3709;
	selp.u64 	%rd3712, 1, 0, %p1132;
	add.s64 	%rd3713, %rd3708, %rd3710;
	add.s64 	%rd3714, %rd3713, %rd3712;
	mul.hi.u64 	%rd3715, %rd3933, %rd312;
	mad.lo.s64 	%rd3716, %rd312, %rd3933, %rd3699;
	setp.lt.u64 	%p1133, %rd3716, %rd3699;
	selp.u64 	%rd3717, 1, 0, %p1133;
	add.s64 	%rd3718, %rd3716, %rd3714;
	setp.lt.u64 	%p1134, %rd3718, %rd3716;
	selp.u64 	%rd3719, 1, 0, %p1134;
	add.s64 	%rd3720, %rd3715, %rd3717;
	add.s64 	%rd3721, %rd3720, %rd3719;
	mul.hi.u64 	%rd3722, %rd3933, %rd313;
	mad.lo.s64 	%rd3723, %rd313, %rd3933, %rd3703;
	setp.lt.u64 	%p1135, %rd3723, %rd3703;
	selp.u64 	%rd3724, 1, 0, %p1135;
	add.s64 	%rd3725, %rd3723, %rd3721;
	setp.lt.u64 	%p1136, %rd3725, %rd3723;
	selp.u64 	%rd3726, 1, 0, %p1136;
	add.s64 	%rd3727, %rd3722, %rd3724;
	add.s64 	%rd3728, %rd3727, %rd3726;
	mul.lo.s64 	%rd3729, %rd314, %rd3705;
	mul.lo.s64 	%rd3730, %rd302, %rd3729;
	mul.hi.u64 	%rd3731, %rd3729, %rd302;
	not.b64 	%rd3732, %rd3705;
	setp.gt.u64 	%p1137, %rd3730, %rd3732;
	selp.u64 	%rd3733, 1, 0, %p1137;
	add.s64 	%rd3734, %rd3731, %rd3733;
	mul.hi.u64 	%rd3735, %rd3729, %rd303;
	mad.lo.s64 	%rd3736, %rd303, %rd3729, %rd3711;
	setp.lt.u64 	%p1138, %rd3736, %rd3711;
	selp.u64 	%rd3737, 1, 0, %p1138;
	add.s64 	%rd3738, %rd3736, %rd3734;
	setp.lt.u64 	%p1139, %rd3738, %rd3736;
	selp.u64 	%rd3739, 1, 0, %p1139;
	add.s64 	%rd3740, %rd3735, %rd3737;
	add.s64 	%rd3741, %rd3740, %rd3739;
	mul.hi.u64 	%rd3742, %rd3729, %rd304;
	mad.lo.s64 	%rd3743, %rd304, %rd3729, %rd3718;
	setp.lt.u64 	%p1140, %rd3743, %rd3718;
	selp.u64 	%rd3744, 1, 0, %p1140;
	add.s64 	%rd3745, %rd3743, %rd3741;
	setp.lt.u64 	%p1141, %rd3745, %rd3743;
	selp.u64 	%rd3746, 1, 0, %p1141;
	add.s64 	%rd3747, %rd3742, %rd3744;
	add.s64 	%rd3748, %rd3747, %rd3746;
	mul.hi.u64 	%rd3749, %rd3729, %rd305;
	mad.lo.s64 	%rd3750, %rd305, %rd3729, %rd3725;
	setp.lt.u64 	%p1142, %rd3750, %rd3725;
	selp.u64 	%rd3751, 1, 0, %p1142;
	add.s64 	%rd3752, %rd3750, %rd3748;
	setp.lt.u64 	%p1143, %rd3752, %rd3750;
	selp.u64 	%rd3753, 1, 0, %p1143;
	add.s64 	%rd3754, %rd3749, %rd3751;
	add.s64 	%rd3755, %rd3754, %rd3753;
	add.s64 	%rd3756, %rd3728, %rd3755;
	mul.hi.u64 	%rd3757, %rd3932, %rd310;
	mad.lo.s64 	%rd3758, %rd310, %rd3932, %rd3738;
	setp.lt.u64 	%p1144, %rd3758, %rd3738;
	selp.u64 	%rd3759, 1, 0, %p1144;
	add.s64 	%rd3760, %rd3757, %rd3759;
	mul.hi.u64 	%rd3761, %rd3932, %rd311;
	mad.lo.s64 	%rd3762, %rd311, %rd3932, %rd3745;
	setp.lt.u64 	%p1145, %rd3762, %rd3745;
	selp.u64 	%rd3763, 1, 0, %p1145;
	add.s64 	%rd3764, %rd3762, %rd3760;
	setp.lt.u64 	%p1146, %rd3764, %rd3762;
	selp.u64 	%rd3765, 1, 0, %p1146;
	add.s64 	%rd3766, %rd3761, %rd3763;
	add.s64 	%rd3767, %rd3766, %rd3765;
	mul.hi.u64 	%rd3768, %rd3932, %rd312;
	mad.lo.s64 	%rd3769, %rd312, %rd3932, %rd3752;
	setp.lt.u64 	%p1147, %rd3769, %rd3752;
	selp.u64 	%rd3770, 1, 0, %p1147;
	add.s64 	%rd3771, %rd3769, %rd3767;
	setp.lt.u64 	%p1148, %rd3771, %rd3769;
	selp.u64 	%rd3772, 1, 0, %p1148;
	add.s64 	%rd3773, %rd3768, %rd3770;
	add.s64 	%rd3774, %rd3773, %rd3772;
	mul.hi.u64 	%rd3775, %rd3932, %rd313;
	mad.lo.s64 	%rd3776, %rd313, %rd3932, %rd3756;
	setp.lt.u64 	%p1149, %rd3776, %rd3756;
	selp.u64 	%rd3777, 1, 0, %p1149;
	add.s64 	%rd3778, %rd3776, %rd3774;
	setp.lt.u64 	%p1150, %rd3778, %rd3776;
	selp.u64 	%rd3779, 1, 0, %p1150;
	add.s64 	%rd3780, %rd3775, %rd3777;
	add.s64 	%rd3781, %rd3780, %rd3779;
	mul.lo.s64 	%rd3782, %rd314, %rd3758;
	mul.lo.s64 	%rd3783, %rd302, %rd3782;
	mul.hi.u64 	%rd3784, %rd3782, %rd302;
	not.b64 	%rd3785, %rd3758;
	setp.gt.u64 	%p1151, %rd3783, %rd3785;
	selp.u64 	%rd3786, 1, 0, %p1151;
	add.s64 	%rd3787, %rd3784, %rd3786;
	mul.hi.u64 	%rd3788, %rd3782, %rd303;
	mad.lo.s64 	%rd3789, %rd303, %rd3782, %rd3764;
	setp.lt.u64 	%p1152, %rd3789, %rd3764;
	selp.u64 	%rd3790, 1, 0, %p1152;
	add.s64 	%rd3791, %rd3789, %rd3787;
	setp.lt.u64 	%p1153, %rd3791, %rd3789;
	selp.u64 	%rd3792, 1, 0, %p1153;
	add.s64 	%rd3793, %rd3788, %rd3790;
	add.s64 	%rd3794, %rd3793, %rd3792;
	mul.hi.u64 	%rd3795, %rd3782, %rd304;
	mad.lo.s64 	%rd3796, %rd304, %rd3782, %rd3771;
	setp.lt.u64 	%p1154, %rd3796, %rd3771;
	selp.u64 	%rd3797, 1, 0, %p1154;
	add.s64 	%rd3798, %rd3796, %rd3794;
	setp.lt.u64 	%p1155, %rd3798, %rd3796;
	selp.u64 	%rd3799, 1, 0, %p1155;
	add.s64 	%rd3800, %rd3795, %rd3797;
	add.s64 	%rd3801, %rd3800, %rd3799;
	mul.hi.u64 	%rd3802, %rd3782, %rd305;
	mad.lo.s64 	%rd3803, %rd305, %rd3782, %rd3778;
	setp.lt.u64 	%p1156, %rd3803, %rd3778;
	selp.u64 	%rd3804, 1, 0, %p1156;
	add.s64 	%rd3805, %rd3803, %rd3801;
	setp.lt.u64 	%p1157, %rd3805, %rd3803;
	selp.u64 	%rd3806, 1, 0, %p1157;
	add.s64 	%rd3807, %rd3802, %rd3804;
	add.s64 	%rd3808, %rd3807, %rd3806;
	add.s64 	%rd3809, %rd3781, %rd3808;
	mul.hi.u64 	%rd3810, %rd3931, %rd310;
	mad.lo.s64 	%rd3811, %rd310, %rd3931, %rd3791;
	setp.lt.u64 	%p1158, %rd3811, %rd3791;
	selp.u64 	%rd3812, 1, 0, %p1158;
	add.s64 	%rd3813, %rd3810, %rd3812;
	mul.hi.u64 	%rd3814, %rd3931, %rd311;
	mad.lo.s64 	%rd3815, %rd311, %rd3931, %rd3798;
	setp.lt.u64 	%p1159, %rd3815, %rd3798;
	selp.u64 	%rd3816, 1, 0, %p1159;
	add.s64 	%rd3817, %rd3815, %rd3813;
	setp.lt.u64 	%p1160, %rd3817, %rd3815;
	selp.u64 	%rd3818, 1, 0, %p1160;
	add.s64 	%rd3819, %rd3814, %rd3816;
	add.s64 	%rd3820, %rd3819, %rd3818;
	mul.hi.u64 	%rd3821, %rd3931, %rd312;
	mad.lo.s64 	%rd3822, %rd312, %rd3931, %rd3805;
	setp.lt.u64 	%p1161, %rd3822, %rd3805;
	selp.u64 	%rd3823, 1, 0, %p1161;
	add.s64 	%rd3824, %rd3822, %rd3820;
	setp.lt.u64 	%p1162, %rd3824, %rd3822;
	selp.u64 	%rd3825, 1, 0, %p1162;
	add.s64 	%rd3826, %rd3821, %rd3823;
	add.s64 	%rd3827, %rd3826, %rd3825;
	mul.hi.u64 	%rd3828, %rd3931, %rd313;
	mad.lo.s64 	%rd3829, %rd313, %rd3931, %rd3809;
	setp.lt.u64 	%p1163, %rd3829, %rd3809;
	selp.u64 	%rd3830, 1, 0, %p1163;
	add.s64 	%rd3831, %rd3829, %rd3827;
	setp.lt.u64 	%p1164, %rd3831, %rd3829;
	selp.u64 	%rd3832, 1, 0, %p1164;
	add.s64 	%rd3833, %rd3828, %rd3830;
	add.s64 	%rd3834, %rd3833, %rd3832;
	mul.lo.s64 	%rd3835, %rd314, %rd3811;
	mul.lo.s64 	%rd3836, %rd302, %rd3835;
	mul.hi.u64 	%rd3837, %rd3835, %rd302;
	not.b64 	%rd3838, %rd3811;
	setp.gt.u64 	%p1165, %rd3836, %rd3838;
	selp.u64 	%rd3839, 1, 0, %p1165;
	add.s64 	%rd3840, %rd3837, %rd3839;
	mul.hi.u64 	%rd3841, %rd3835, %rd303;
	mad.lo.s64 	%rd3842, %rd303, %rd3835, %rd3817;
	setp.lt.u64 	%p1166, %rd3842, %rd3817;
	selp.u64 	%rd3843, 1, 0, %p1166;
	add.s64 	%rd3844, %rd3842, %rd3840;
	setp.lt.u64 	%p1167, %rd3844, %rd3842;
	selp.u64 	%rd3845, 1, 0, %p1167;
	add.s64 	%rd3846, %rd3841, %rd3843;
	add.s64 	%rd3847, %rd3846, %rd3845;
	mul.hi.u64 	%rd3848, %rd3835, %rd304;
	mad.lo.s64 	%rd3849, %rd304, %rd3835, %rd3824;
	setp.lt.u64 	%p1168, %rd3849, %rd3824;
	selp.u64 	%rd3850, 1, 0, %p1168;
	add.s64 	%rd3851, %rd3849, %rd3847;
	setp.lt.u64 	%p1169, %rd3851, %rd3849;
	selp.u64 	%rd3852, 1, 0, %p1169;
	add.s64 	%rd3853, %rd3848, %rd3850;
	add.s64 	%rd3854, %rd3853, %rd3852;
	mul.hi.u64 	%rd3855, %rd3835, %rd305;
	mad.lo.s64 	%rd3856, %rd305, %rd3835, %rd3831;
	setp.lt.u64 	%p1170, %rd3856, %rd3831;
	selp.u64 	%rd3857, 1, 0, %p1170;
	add.s64 	%rd3858, %rd3856, %rd3854;
	setp.lt.u64 	%p1171, %rd3858, %rd3856;
	selp.u64 	%rd3859, 1, 0, %p1171;
	add.s64 	%rd3860, %rd3855, %rd3857;
	add.s64 	%rd3861, %rd3860, %rd3859;
	add.s64 	%rd3862, %rd3834, %rd3861;
	setp.lt.u64 	%p1172, %rd3844, %rd302;
	selp.u64 	%rd3863, 1, 0, %p1172;
	sub.s64 	%rd3864, %rd3851, %rd303;
	setp.lt.u64 	%p1173, %rd3851, %rd303;
	selp.s64 	%rd3865, -1, 0, %p1172;
	add.s64 	%rd3866, %rd3864, %rd3865;
	setp.lt.u64 	%p1174, %rd3864, %rd3863;
	or.pred  	%p1175, %p1173, %p1174;
	selp.u64 	%rd3867, 1, 0, %p1175;
	sub.s64 	%rd3868, %rd3858, %rd304;
	setp.lt.u64 	%p1176, %rd3858, %rd304;
	selp.s64 	%rd3869, -1, 0, %p1175;
	add.s64 	%rd3870, %rd3868, %rd3869;
	setp.lt.u64 	%p1177, %rd3868, %rd3867;
	or.pred  	%p1178, %p1176, %p1177;
	selp.u64 	%rd3871, 1, 0, %p1178;
	sub.s64 	%rd3872, %rd3862, %rd305;
	setp.lt.u64 	%p1179, %rd3862, %rd305;
	selp.s64 	%rd3873, -1, 0, %p1178;
	add.s64 	%rd3874, %rd3872, %rd3873;
	setp.lt.u64 	%p1180, %rd3872, %rd3871;
	or.pred  	%p1181, %p1179, %p1180;
	selp.b64 	%rd3875, 0, %rd302, %p1181;
	sub.s64 	%rd4013, %rd3844, %rd3875;
	selp.b64 	%rd4012, %rd3851, %rd3866, %p1181;
	selp.b64 	%rd4011, %rd3858, %rd3870, %p1181;
	selp.b64 	%rd4010, %rd3862, %rd3874, %p1181;
	mov.b16 	%rs12, 0;
$L__BB0_119:
	cvta.to.global.u64 	%rd3876, %rd317;
	mul.wide.s32 	%rd3877, %r1, 40;
	add.s64 	%rd3878, %rd3876, %rd3877;
	st.global.u64 	[%rd3878], %rd4013;
	st.global.u64 	[%rd3878+8], %rd4012;
	st.global.u64 	[%rd3878+16], %rd4011;
	st.global.u64 	[%rd3878+24], %rd4010;
	st.global.u8 	[%rd3878+32], %rs12;
$L__BB0_120:
	ret;

}


// ===== COMPILED SASS (sm_100) =====

	.target	sm_100

	.elftype	@"ET_EXEC"


//--------------------- .note.nv.tkinfo           --------------------------
	.section	.note.nv.tkinfo,"",@"SHT_NOTE"
	.sectionflags	@"SHF_NOTE_NV_TKINFO"
	.tkinfo
        /*0018*/ 	.word	0x00000002
        /*0030*/ 	.string	""
        /*0030*/ 	.string	"ptxas"
        /*0030*/ 	.string	"Cuda compilation tools, release 13.0, V13.0.88"
        /*0030*/ 	.string	"Build cuda_13.0.r13.0/compiler.36424714_0"
        /*0030*/ 	.string	"-arch sm_100 -m 64 "



//--------------------- .note.nv.cuinfo           --------------------------
	.section	.note.nv.cuinfo,"",@"SHT_NOTE"
	.sectionflags	@"SHF_NOTE_NV_CUINFO"
        /*0018*/ 	.short	0x0002
        /*001a*/ 	.short	0x0064
        /*001c*/ 	.short	0x0082
	.zero		2


//--------------------- .nv.info                  --------------------------
	.section	.nv.info,"",@"SHT_CUDA_INFO"
	.align	4


	//----- nvinfo : EIATTR_REGCOUNT
	.align		4
        /*0000*/ 	.byte	0x04, 0x2f
        /*0002*/ 	.short	(.L_1 - .L_0)
	.align		4
.L_0:
        /*0004*/ 	.word	index@(ecm_stage1_kernel)
        /*0008*/ 	.word	0x00000082


	//----- nvinfo : EIATTR_FRAME_SIZE
	.align		4
.L_1:
        /*000c*/ 	.byte	0x04, 0x11
        /*000e*/ 	.short	(.L_3 - .L_2)
	.align		4
.L_2:
        /*0010*/ 	.word	index@(ecm_stage1_kernel)
        /*0014*/ 	.word	0x00000040


	//----- nvinfo : EIATTR_MIN_STACK_SIZE
	.align		4
.L_3:
        /*0018*/ 	.byte	0x04, 0x12
        /*001a*/ 	.short	(.L_5 - .L_4)
	.align		4
.L_4:
        /*001c*/ 	.word	index@(ecm_stage1_kernel)
        /*0020*/ 	.word	0x00000040
.L_5:


//--------------------- .nv.compat                --------------------------
	.section	.nv.compat,"",@"SHT_CUDA_COMPAT_INFO"
	.align	4
        /*0000*/ 	.byte	0x02, 0x09, 0x00, 0x00, 0x02, 0x02, 0x01, 0x00, 0x02, 0x05, 0x05, 0x00, 0x03, 0x07, 0x01, 0x01
        /*0010*/ 	.byte	0x02, 0x03, 0x00, 0x00, 0x02, 0x06, 0x01, 0x00, 0x04, 0x0b, 0x08, 0x00, 0x09, 0x00, 0x00, 0x00
        /*0020*/ 	.byte	0x00, 0x00, 0x00, 0x00


//--------------------- .nv.info.ecm_stage1_kernel --------------------------
	.section	.nv.info.ecm_stage1_kernel,"",@"SHT_CUDA_INFO"
	.sectionflags	@""
	.align	4


	//----- nvinfo : EIATTR_CUDA_API_VERSION
	.align		4
        /*0000*/ 	.byte	0x04, 0x37
        /*0002*/ 	.short	(.L_7 - .L_6)
.L_6:
        /*0004*/ 	.word	0x00000082


	//----- nvinfo : EIATTR_KPARAM_INFO
	.align		4
.L_7:
        /*0008*/ 	.byte	0x04, 0x17
        /*000a*/ 	.short	(.L_9 - .L_8)
.L_8:
        /*000c*/ 	.word	0x00000000
        /*0010*/ 	.short	0x0005
        /*0012*/ 	.short	0x0090
        /*0014*/ 	.byte	0x00, 0xf0, 0x11, 0x00


	//----- nvinfo : EIATTR_KPARAM_INFO
	.align		4
.L_9:
        /*0018*/ 	.byte	0x04, 0x17
        /*001a*/ 	.short	(.L_11 - .L_10)
.L_10:
        /*001c*/ 	.word	0x00000000
        /*0020*/ 	.short	0x0004
        /*0022*/ 	.short	0x0088
        /*0024*/ 	.byte	0x00, 0xf5, 0x21, 0x00


	//----- nvinfo : EIATTR_KPARAM_INFO
	.align		4
.L_11:
        /*0028*/ 	.byte	0x04, 0x17
        /*002a*/ 	.short	(.L_13 - .L_12)
.L_12:
        /*002c*/ 	.word	0x00000000
        /*0030*/ 	.short	0x0003
        /*0032*/ 	.short	0x0080
        /*0034*/ 	.byte	0x00, 0xf0, 0x11, 0x00


	//----- nvinfo : EIATTR_KPARAM_INFO
	.align		4
.L_13:
        /*0038*/ 	.byte	0x04, 0x17
        /*003a*/ 	.short	(.L_15 - .L_14)
.L_14:
        /*003c*/ 	.word	0x00000000
        /*0040*/ 	.short	0x0002
        /*0042*/ 	.short	0x0078
        /*0044*/ 	.byte	0x00, 0xf5, 0x21, 0x00


	//----- nvinfo : EIATTR_KPARAM_INFO
	.align		4
.L_15:
        /*0048*/ 	.byte	0x04, 0x17
        /*004a*/ 	.short	(.L_17 - .L_16)
.L_16:
        /*004c*/ 	.word	0x00000000
        /*0050*/ 	.short	0x0001
        /*0052*/ 	.short	0x0070
        /*0054*/ 	.byte	0x00, 0xf5, 0x21, 0x00


	//----- nvinfo : EIATTR_KPARAM_INFO
	.align		4
.L_17:
        /*0058*/ 	.byte	0x04, 0x17
        /*005a*/ 	.short	(.L_19 - .L_18)
.L_18:
        /*005c*/ 	.word	0x00000000
        /*0060*/ 	.short	0x0000
        /*0062*/ 	.short	0x0000
        /*0064*/ 	.byte	0x00, 0xf0, 0xc1, 0x01


	//----- nvinfo : EIATTR_SPARSE_MMA_MASK
	.align		4
.L_19:
        /*0068*/ 	.byte	0x03, 0x50
        /*006a*/ 	.short	0x0000


	//----- nvinfo : EIATTR_MAXREG_COUNT
	.align		4
        /*006c*/ 	.byte	0x03, 0x1b
        /*006e*/ 	.short	0x00ff


	//----- nvinfo : EIATTR_MERCURY_ISA_VERSION
	.align		4
        /*0070*/ 	.byte	0x03, 0x5f
        /*0072*/ 	.short	0x0101


	//----- nvinfo : EIATTR_VRC_CTA_INIT_COUNT
	.align		4
        /*0074*/ 	.byte	0x02, 0x4a
	.zero		1
	.zero		1


	//----- nvinfo : EIATTR_EXIT_INSTR_OFFSETS
	.align		4
        /*0078*/ 	.byte	0x04, 0x1c
        /*007a*/ 	.short	(.L_21 - .L_20)


	//   ....[0]....
.L_20:
        /*007c*/ 	.word	0x00000090


	//   ....[1]....
        /*0080*/ 	.word	0x00029c60


	//----- nvinfo : EIATTR_CRS_STACK_SIZE
	.align		4
.L_21:
        /*0084*/ 	.byte	0x04, 0x1e
        /*0086*/ 	.short	(.L_23 - .L_22)
.L_22:
        /*0088*/ 	.word	0x00000000


	//----- nvinfo : EIATTR_CBANK_PARAM_SIZE
	.align		4
.L_23:
        /*008c*/ 	.byte	0x03, 0x19
        /*008e*/ 	.short	0x0094


	//----- nvinfo : EIATTR_PARAM_CBANK
	.align		4
        /*0090*/ 	.byte	0x04, 0x0a
        /*0092*/ 	.short	(.L_25 - .L_24)
	.align		4
.L_24:
        /*0094*/ 	.word	index@(.nv.constant0.ecm_stage1_kernel)
        /*0098*/ 	.short	0x0380
        /*009a*/ 	.short	0x0094


	//----- nvinfo : EIATTR_SW_WAR
	.align		4
.L_25:
        /*009c*/ 	.byte	0x04, 0x36
        /*009e*/ 	.short	(.L_27 - .L_26)
.L_26:
        /*00a0*/ 	.word	0x00000008
.L_27:


//--------------------- .nv.callgraph             --------------------------
	.section	.nv.callgraph,"",@"SHT_CUDA_CALLGRAPH"
	.align	4
	.sectionentsize	8
	.align		4
        /*0000*/ 	.word	0x00000000
	.align		4
        /*0004*/ 	.word	0xffffffff
	.align		4
        /*0008*/ 	.word	0x00000000
	.align		4
        /*000c*/ 	.word	0xfffffffe
	.align		4
        /*0010*/ 	.word	0x00000000
	.align		4
        /*0014*/ 	.word	0xfffffffd
	.align		4
        /*0018*/ 	.word	0x00000000
	.align		4
        /*001c*/ 	.word	0xfffffffc


//--------------------- .text.ecm_stage1_kernel   --------------------------
	.section	.text.ecm_stage1_kernel,"ax",@progbits
	.align	128
        .global         ecm_stage1_kernel
        .type           ecm_stage1_kernel,@function
        .size           ecm_stage1_kernel,(.L_x_71 - ecm_stage1_kernel)
        .other          ecm_stage1_kernel,@"STO_CUDA_ENTRY STV_DEFAULT"
ecm_stage1_kernel:
.text.ecm_stage1_kernel:
[----:B------:R-:W0:Y:S01]  /*0000*/  LDC R1, c[0x0][0x37c] ;  /* 0x0000df00ff017b82 */ /* 0x000e220000000800 */
[----:B------:R-:W1:Y:S07]  /*0010*/  S2R R3, SR_TID.X ;  /* 0x0000000000037919 */ /* 0x000e6e0000002100 */
[----:B------:R-:W1:Y:S01]  /*0020*/  S2UR UR4, SR_CTAID.X ;  /* 0x00000000000479c3 */ /* 0x000e620000002500 */
[----:B------:R-:W2:Y:S01]  /*0030*/  LDCU UR5, c[0x0][0x410] ;  /* 0x00008200ff0577ac */ /* 0x000ea20008000800 */
[----:B0-----:R-:W-:-:S05]  /*0040*/  VIADD R1, R1, 0xffffffc0 ;  /* 0xffffffc001017836 */ /* 0x001fca0000000000 */
[----:B------:R-:W-:Y:S01]  /*0050*/  R2UR UR10, R1 ;  /* 0x00000000010a72ca */ /* 0x000fe200000e0000 */
[----:B------:R-:W1:Y:S02]  /*0060*/  LDC R0, c[0x0][0x360] ;  /* 0x0000d800ff007b82 */ /* 0x000e640000000800 */
[----:B-1----:R-:W-:-:S05]  /*0070*/  IMAD R0, R0, UR4, R3 ;  /* 0x0000000400007c24 */ /* 0x002fca000f8e0203 */
[----:B--2---:R-:W-:-:S13]  /*0080*/  ISETP.GE.AND P0, PT, R0, UR5, PT ;  /* 0x0000000500007c0c */ /* 0x004fda000bf06270 */
[----:B------:R-:W-:Y:S05]  /*0090*/  @P0 EXIT ;  /* 0x000000000000094d */ /* 0x000fea0003800000 */
[----:B------:R-:W0:Y:S01]  /*00a0*/  LDC.64 R2, c[0x0][0x3f0] ;  /* 0x0000fc00ff027b82 */ /* 0x000e220000000a00 */
[----:B------:R-:W1:Y:S01]  /*00b0*/  LDCU.64 UR8, c[0x0][0x358] ;  /* 0x00006b00ff0877ac */ /* 0x000e620008000a00 */
[----:B------:R-:W2:Y:S06]  /*00c0*/  LDCU.128 UR4, c[0x0][0x3a0] ;  /* 0x00007400ff0477ac */ /* 0x000eac0008000c00 */
[----:B------:R-:W3:Y:S01]  /*00d0*/  LDC.64 R14, c[0x0][0x380] ;  /* 0x0000e000ff0e7b82 */ /* 0x000ee20000000a00 */
[----:B------:R-:W4:Y:S01]  /*00e0*/  LDCU.64 UR16, c[0x0][0x3e0] ;  /* 0x00007c00ff1077ac */ /* 0x000f220008000a00 */
[----:B------:R-:W5:Y:S01]  /*00f0*/  LDCU.128 UR12, c[0x0][0x3b0] ;  /* 0x00007600ff0c77ac */ /* 0x000f620008000c00 */
[----:B------:R-:W3:Y:S01]  /*0100*/  LDCU.128 UR20, c[0x0][0x390] ;  /* 0x00007200ff1477ac */ /* 0x000ee20008000c00 */
[----:B0-----:R-:W-:-:S05]  /*0110*/  IMAD.WIDE R2, R0, 0x40, R2 ;  /* 0x0000004000027825 */ /* 0x001fca00078e0202 */
[----:B-1----:R-:W2:Y:S04]  /*0120*/  LDG.E.64.CONSTANT R8, desc[UR8][R2.64] ;  /* 0x0000000802087981 */ /* 0x002ea8000c1e9b00 */
[----:B------:R-:W3:Y:S04]  /*0130*/  LDG.E.64.CONSTANT R6, desc[UR8][R2.64+0x8] ;  /* 0x0000080802067981 */ /* 0x000ee8000c1e9b00 */
[----:B------:R-:W3:Y:S01]  /*0140*/  LDG.E.64.CONSTANT R4, desc[UR8][R2.64+0x10] ;  /* 0x0000100802047981 */ /* 0x000ee2000c1e9b00 */
[----:B--2---:R-:W-:-:S04]  /*0150*/  IMAD.WIDE.U32 R10, R9, UR4, RZ ;  /* 0x00000004090a7c25 */ /* 0x004fc8000f8e00ff */
[----:B------:R-:W-:-:S04]  /*0160*/  IMAD.WIDE.U32 R12, R8, UR4, RZ ;  /* 0x00000004080c7c25 */ /* 0x000fc8000f8e00ff */
[----:B------:R-:W-:Y:S01]  /*0170*/  IMAD.WIDE.U32 R10, P0, R8, UR5, R10 ;  /* 0x00000005080a7c25 */ /* 0x000fe2000f80000a */
[----:B------:R-:W-:-:S03]  /*0180*/  LOP3.LUT R33, RZ, R12, RZ, 0x33, !PT ;  /* 0x0000000cff217212 */ /* 0x000fc600078e33ff */
[----:B------:R-:W-:Y:S01]  /*0190*/  IMAD.X R17, RZ, RZ, RZ, P0 ;  /* 0x000000ffff117224 */ /* 0x000fe200000e06ff */
[----:B------:R-:W-:Y:S01]  /*01a0*/  IADD3 R34, P0, PT, R13, R10, RZ ;  /* 0x0000000a0d227210 */ /* 0x000fe20007f1e0ff */
[----:B------:R-:W-:-:S04]  /*01b0*/  IMAD.WIDE.U32 R20, R9, UR6, RZ ;  /* 0x0000000609147c25 */ /* 0x000fc8000f8e00ff */
[----:B------:R-:W-:Y:S02]  /*01c0*/  IMAD.MOV.U32 R16, RZ, RZ, R11 ;  /* 0x000000ffff107224 */ /* 0x000fe400078e000b */
[----:B----4-:R-:W-:Y:S02]  /*01d0*/  IMAD R11, R34, UR16, RZ ;  /* 0x00000010220b7c24 */ /* 0x010fe4000f8e02ff */
[----:B------:R-:W-:-:S04]  /*01e0*/  IMAD.WIDE.U32 R18, R8, UR6, RZ ;  /* 0x0000000608127c25 */ /* 0x000fc8000f8e00ff */
[----:B------:R-:W-:-:S04]  /*01f0*/  IMAD.WIDE.U32.X R16, R9, UR5, R16, P0 ;  /* 0x0000000509107c25 */ /* 0x000fc800080e0410 */
[----:B------:R-:W-:Y:S01]  /*0200*/  IMAD.WIDE.U32 R20, P3, R8, UR7, R20 ;  /* 0x0000000708147c25 */ /* 0x000fe2000f860014 */
[----:B------:R-:W-:-:S03]  /*0210*/  IADD3 R30, P1, PT, R16, R18, RZ ;  /* 0x00000012101e7210 */ /* 0x000fc60007f3e0ff */
[C---:B------:R-:W-:Y:S01]  /*0220*/  IMAD R35, R12.reuse, UR17, R11 ;  /* 0x000000110c237c24 */ /* 0x040fe2000f8e020b */
[----:B------:R-:W-:Y:S01]  /*0230*/  IADD3 R27, P2, PT, R19, R20, RZ ;  /* 0x00000014131b7210 */ /* 0x000fe20007f5e0ff */
[----:B------:R-:W0:Y:S01]  /*0240*/  LDC.64 R10, c[0x0][0x388] ;  /* 0x0000e200ff0a7b82 */ /* 0x000e220000000a00 */
[----:B------:R-:W-:Y:S01]  /*0250*/  IMAD.WIDE.U32 R12, R12, UR16, RZ ;  /* 0x000000100c0c7c25 */ /* 0x000fe2000f8e00ff */
[----:B------:R-:W-:-:S03]  /*0260*/  ISETP.GE.U32.AND P0, PT, R30, R18, PT ;  /* 0x000000121e00720c */ /* 0x000fc60003f06070 */
[----:B-----5:R-:W-:-:S04]  /*0270*/  IMAD.WIDE.U32 R22, R9, UR12, RZ ;  /* 0x0000000c09167c25 */ /* 0x020fc8000f8e00ff */
[----:B------:R-:W-:Y:S02]  /*0280*/  IMAD.IADD R35, R13, 0x1, R35 ;  /* 0x000000010d237824 */ /* 0x000fe400078e0223 */
[----:B------:R-:W-:Y:S02]  /*0290*/  IMAD.X R31, R27, 0x1, R17, P1 ;  /* 0x000000011b1f7824 */ /* 0x000fe400008e0611 */
[----:B---3--:R-:W-:-:S03]  /*02a0*/  IMAD.WIDE.U32 R16, R35, R14, RZ ;  /* 0x0000000e23107225 */ /* 0x008fc600078e00ff */
[----:B------:R-:W-:Y:S01]  /*02b0*/  ISETP.GE.U32.AND.EX P0, PT, R31, R27, PT, P0 ;  /* 0x0000001b1f00720c */ /* 0x000fe20003f06100 */
[----:B------:R-:W-:-:S03]  /*02c0*/  IMAD.WIDE.U32 R24, P1, R8, UR13, R22 ;  /* 0x0000000d08187c25 */ /* 0x000fc6000f820016 */
[----:B------:R-:W-:Y:S01]  /*02d0*/  SEL R13, RZ, 0x1, P0 ;  /* 0x00000001ff0d7807 */ /* 0x000fe20000000000 */
[----:B------:R-:W-:Y:S02]  /*02e0*/  IMAD.X R19, RZ, RZ, RZ, P3 ;  /* 0x000000ffff137224 */ /* 0x000fe400018e06ff */
[----:B------:R-:W-:Y:S02]  /*02f0*/  IMAD.MOV.U32 R18, RZ, RZ, R21 ;  /* 0x000000ffff127224 */ /* 0x000fe400078e0015 */
[----:B------:R-:W-:Y:S02]  /*0300*/  IMAD.X R21, RZ, RZ, RZ, P1 ;  /* 0x000000ffff157224 */ /* 0x000fe400008e06ff */
[----:B------:R-:W-:-:S04]  /*0310*/  IMAD.WIDE.U32 R28, P1, R12, R15, R16 ;  /* 0x0000000f0c1c7225 */ /* 0x000fc80007820010 */
[----:B------:R-:W-:-:S04]  /*0320*/  IMAD.WIDE.U32 R22, R8, UR12, RZ ;  /* 0x0000000c08167c25 */ /* 0x000fc8000f8e00ff */
[----:B------:R-:W-:Y:S01]  /*0330*/  IMAD.WIDE.U32 R26, R12, R14, RZ ;  /* 0x0000000e0c1a7225 */ /* 0x000fe200078e00ff */
[----:B------:R-:W-:-:S03]  /*0340*/  IADD3 R37, P3, PT, R23, R24, RZ ;  /* 0x0000001817257210 */ /* 0x000fc60007f7e0ff */
[----:B------:R-:W-:Y:S01]  /*0350*/  IMAD.WIDE.U32.X R16, R9, UR7, R18, P2 ;  /* 0x0000000709107c25 */ /* 0x000fe200090e0412 */
[----:B------:R-:W-:Y:S02]  /*0360*/  ISETP.GT.U32.AND P0, PT, R26, R33, PT ;  /* 0x000000211a00720c */ /* 0x000fe40003f04070 */
[----:B------:R-:W-:Y:S01]  /*0370*/  IADD3 R26, P2, PT, R27, R28, RZ ;  /* 0x0000001c1b1a7210 */ /* 0x000fe20007f5e0ff */
[----:B------:R-:W-:Y:S01]  /*0380*/  IMAD.MOV.U32 R20, RZ, RZ, R25 ;  /* 0x000000ffff147224 */ /* 0x000fe200078e0019 */
[----:B------:R-:W-:Y:S01]  /*0390*/  IADD3 R32, P4, P5, R22, R16, R13 ;  /* 0x0000001016207210 */ /* 0x000fe20007d9e00d */
[----:B0-----:R-:W-:Y:S01]  /*03a0*/  IMAD.WIDE.U32 R24, R35, R10, RZ ;  /* 0x0000000a23187225 */ /* 0x001fe200078e00ff */
[----:B------:R-:W-:Y:S02]  /*03b0*/  LOP3.LUT R13, RZ, R34, RZ, 0x33, !PT ;  /* 0x00000022ff0d7212 */ /* 0x000fe400078e33ff */
[----:B------:R-:W-:Y:S01]  /*03c0*/  IADD3.X R33, PT, PT, R37, R17, RZ, P4, P5 ;  /* 0x0000001125217210 */ /* 0x000fe200027ea4ff */
[----:B------:R-:W-:Y:S01]  /*03d0*/  IMAD.X R19, RZ, RZ, RZ, P1 ;  /* 0x000000ffff137224 */ /* 0x000fe200008e06ff */
[----:B------:R-:W-:Y:S01]  /*03e0*/  ISETP.GT.U32.AND.EX P0, PT, R26, R13, PT, P0 ;  /* 0x0000000d1a00720c */ /* 0x000fe20003f04100 */
[----:B------:R-:W-:Y:S01]  /*03f0*/  IMAD.MOV.U32 R18, RZ, RZ, R29 ;  /* 0x000000ffff127224 */ /* 0x000fe200078e001d */
[----:B------:R-:W-:Y:S01]  /*0400*/  ISETP.GE.U32.AND P1, PT, R32, R22, PT ;  /* 0x000000162000720c */ /* 0x000fe20003f26070 */
[----:B------:R-:W-:Y:S01]  /*0410*/  IMAD.WIDE.U32 R24, P6, R12, R11, R24 ;  /* 0x0000000b0c187225 */ /* 0x000fe200078c0018 */
[----:B------:R-:W-:-:S02]  /*0420*/  SEL R13, RZ, 0x1, !P0 ;  /* 0x00000001ff0d7807 */ /* 0x000fc40004000000 */
[----:B------:R-:W-:Y:S01]  /*0430*/  ISETP.GE.U32.AND.EX P1, PT, R33, R37, PT, P1 ;  /* 0x000000252100720c */ /* 0x000fe20003f26110 */
[----:B------:R-:W-:-:S04]  /*0440*/  IMAD.WIDE.U32 R26, R12, R10, R30 ;  /* 0x0000000a0c1a7225 */ /* 0x000fc800078e001e */
[----:B------:R-:W-:Y:S01]  /*0450*/  IMAD.WIDE.U32.X R18, R35, R15, R18, P2 ;  /* 0x0000000f23127225 */ /* 0x000fe200010e0412 */
[----:B------:R-:W-:-:S03]  /*0460*/  ISETP.GE.U32.AND P2, PT, R26, R30, PT ;  /* 0x0000001e1a00720c */ /* 0x000fc60003f46070 */
[----:B------:R-:W-:-:S04]  /*0470*/  IMAD.WIDE.U32 R22, R12, R10, RZ ;  /* 0x0000000a0c167225 */ /* 0x000fc800078e00ff */
[----:B------:R-:W-:Y:S01]  /*0480*/  IMAD.X R17, RZ, RZ, RZ, P6 ;  /* 0x000000ffff117224 */ /* 0x000fe200030e06ff */
[----:B------:R-:W-:Y:S01]  /*0490*/  IADD3 R22, P5, P6, R26, R18, R13 ;  /* 0x000000121a167210 */ /* 0x000fe20007ebe00d */
[----:B------:R-:W-:Y:S01]  /*04a0*/  IMAD.IADD R13, R24, 0x1, R27 ;  /* 0x00000001180d7824 */ /* 0x000fe200078e021b */
[----:B------:R-:W-:Y:S01]  /*04b0*/  IADD3 RZ, P4, PT, R23, R24, RZ ;  /* 0x0000001817ff7210 */ /* 0x000fe20007f9e0ff */
[----:B------:R-:W-:Y:S01]  /*04c0*/  IMAD.MOV.U32 R16, RZ, RZ, R25 ;  /* 0x000000ffff107224 */ /* 0x000fe200078e0019 */
[----:B------:R-:W-:Y:S01]  /*04d0*/  ISETP.GE.U32.AND P0, PT, R22, R26, PT ;  /* 0x0000001a1600720c */ /* 0x000fe20003f06070 */
[----:B------:R-:W-:Y:S01]  /*04e0*/  IMAD.WIDE.U32 R26, R35, UR20, RZ ;  /* 0x00000014231a7c25 */ /* 0x000fe2000f8e00ff */
[C---:B------:R-:W-:Y:S02]  /*04f0*/  IADD3.X R23, PT, PT, R13.reuse, R19, RZ, P5, P6 ;  /* 0x000000130d177210 */ /* 0x040fe40002fec4ff */
[----:B------:R-:W-:Y:S01]  /*0500*/  ISETP.GE.U32.AND.EX P2, PT, R13, R31, PT, P2 ;  /* 0x0000001f0d00720c */ /* 0x000fe20003f46120 */
[----:B------:R-:W-:Y:S01]  /*0510*/  IMAD.WIDE.U32.X R18, R35, R11, R16, P4 ;  /* 0x0000000b23127225 */ /* 0x000fe200020e0410 */
[----:B------:R-:W-:-:S02]  /*0520*/  ISETP.GE.U32.AND.EX P0, PT, R23, R13, PT, P0 ;  /* 0x0000000d1700720c */ /* 0x000fc40003f06100 */
[----:B------:R-:W-:Y:S01]  /*0530*/  SEL R16, RZ, 0x1, P2 ;  /* 0x00000001ff107807 */ /* 0x000fe20001000000 */
[----:B------:R-:W-:Y:S01]  /*0540*/  IMAD.WIDE.U32 R24, R12, UR20, RZ ;  /* 0x000000140c187c25 */ /* 0x000fe2000f8e00ff */
[----:B------:R-:W-:-:S03]  /*0550*/  SEL R13, RZ, 0x1, P0 ;  /* 0x00000001ff0d7807 */ /* 0x000fc60000000000 */
[----:B------:R-:W-:Y:S01]  /*0560*/  IMAD.WIDE.U32 R26, P4, R12, UR21, R26 ;  /* 0x000000150c1a7c25 */ /* 0x000fe2000f88001a */
[----:B------:R-:W-:-:S03]  /*0570*/  IADD3 R13, P5, P6, R13, R18, R16 ;  /* 0x000000120d0d7210 */ /* 0x000fc60007ebe010 */
[----:B------:R-:W-:Y:S01]  /*0580*/  IMAD.WIDE.U32 R16, R9, UR14, RZ ;  /* 0x0000000e09107c25 */ /* 0x000fe2000f8e00ff */
[----:B------:R-:W-:Y:S02]  /*0590*/  IADD3 RZ, P2, PT, R25, R26, RZ ;  /* 0x0000001a19ff7210 */ /* 0x000fe40007f5e0ff */
[----:B------:R-:W-:Y:S01]  /*05a0*/  IADD3.X R28, PT, PT, RZ, R19, RZ, P5, P6 ;  /* 0x00000013ff1c7210 */ /* 0x000fe20002fec4ff */
[----:B------:R-:W-:-:S04]  /*05b0*/  IMAD.WIDE.U32 R30, R12, UR20, R32 ;  /* 0x000000140c1e7c25 */ /* 0x000fc8000f8e0020 */
[----:B------:R-:W-:Y:S01]  /*05c0*/  IMAD.WIDE.U32 R24, P5, R8, UR15, R16 ;  /* 0x0000000f08187c25 */ /* 0x000fe2000f8a0010 */
[----:B------:R-:W-:-:S03]  /*05d0*/  ISETP.GE.U32.AND P0, PT, R30, R32, PT ;  /* 0x000000201e00720c */ /* 0x000fc60003f06070 */
[----:B------:R-:W-:Y:S01]  /*05e0*/  IMAD.WIDE.U32.X R16, R9, UR13, R20, P3 ;  /* 0x0000000d09107c25 */ /* 0x000fe200098e0414 */
[----:B------:R-:W-:-:S03]  /*05f0*/  IADD3 R20, P3, PT, R13, R30, RZ ;  /* 0x0000001e0d147210 */ /* 0x000fc60007f7e0ff */
[----:B------:R-:W-:Y:S01]  /*0600*/  IMAD.IADD R13, R26, 0x1, R31 ;  /* 0x000000011a0d7824 */ /* 0x000fe200078e021f */
[----:B------:R-:W-:Y:S01]  /*0610*/  SEL R31, RZ, 0x1, P1 ;  /* 0x00000001ff1f7807 */ /* 0x000fe20000800000 */
[----:B------:R-:W-:Y:S01]  /*0620*/  IMAD.WIDE.U32 R18, R8, UR14, RZ ;  /* 0x0000000e08127c25 */ /* 0x000fe2000f8e00ff */
[----:B------:R-:W-:Y:S02]  /*0630*/  ISETP.GE.U32.AND P1, PT, R20, R30, PT ;  /* 0x0000001e1400720c */ /* 0x000fe40003f26070 */
[C---:B------:R-:W-:Y:S01]  /*0640*/  ISETP.GE.U32.AND.EX P0, PT, R13.reuse, R33, PT, P0 ;  /* 0x000000210d00720c */ /* 0x040fe20003f06100 */
[----:B------:R-:W-:Y:S01]  /*0650*/  IMAD.X R21, R13, 0x1, R28, P3 ;  /* 0x000000010d157824 */ /* 0x000fe200018e061c */
[----:B------:R-:W-:Y:S01]  /*0660*/  IADD3 R30, P6, P3, R18, R16, R31 ;  /* 0x00000010121e7210 */ /* 0x000fe20007bde01f */
[----:B------:R-:W-:Y:S01]  /*0670*/  IMAD.X R29, RZ, RZ, RZ, P4 ;  /* 0x000000ffff1d7224 */ /* 0x000fe200020e06ff */
[----:B------:R-:W-:Y:S01]  /*0680*/  IADD3 R37, P4, PT, R19, R24, RZ ;  /* 0x0000001813257210 */ /* 0x000fe20007f9e0ff */
[----:B------:R-:W-:Y:S01]  /*0690*/  IMAD.MOV.U32 R28, RZ, RZ, R27 ;  /* 0x000000ffff1c7224 */ /* 0x000fe200078e001b */
[----:B------:R-:W-:Y:S01]  /*06a0*/  ISETP.GE.U32.AND.EX P1, PT, R21, R13, PT, P1 ;  /* 0x0000000d1500720c */ /* 0x000fe20003f26110 */
[----:B------:R-:W-:Y:S01]  /*06b0*/  IMAD.WIDE.U32 R26, R35, UR22, RZ ;  /* 0x00000016231a7c25 */ /* 0x000fe2000f8e00ff */
[----:B------:R-:W-:-:S02]  /*06c0*/  IADD3.X R31, PT, PT, R37, R17, RZ, P6, P3 ;  /* 0x00000011251f7210 */ /* 0x000fc400037e64ff */
[----:B------:R-:W-:Y:S01]  /*06d0*/  SEL R8, RZ, 0x1, P0 ;  /* 0x00000001ff087807 */ /* 0x000fe20000000000 */
[----:B------:R-:W-:Y:S01]  /*06e0*/  IMAD.WIDE.U32.X R16, R35, UR21, R28, P2 ;  /* 0x0000001523107c25 */ /* 0x000fe200090e041c */
[----:B------:R-:W-:-:S03]  /*06f0*/  SEL R19, RZ, 0x1, P1 ;  /* 0x00000001ff137807 */ /* 0x000fc60000800000 */
[----:B------:R-:W-:Y:S01]  /*0700*/  IMAD.WIDE.U32 R28, R12, UR22, R30 ;  /* 0x000000160c1c7c25 */ /* 0x000fe2000f8e001e */
[----:B------:R-:W-:-:S03]  /*0710*/  IADD3 R19, P0, P1, R19, R16, R8 ;  /* 0x0000001013137210 */ /* 0x000fc6000791e008 */
[----:B------:R-:W-:Y:S01]  /*0720*/  IMAD.WIDE.U32 R26, P2, R12, UR23, R26 ;  /* 0x000000170c1a7c25 */ /* 0x000fe2000f84001a */
[----:B------:R-:W-:Y:S02]  /*0730*/  IADD3.X R8, PT, PT, RZ, R17, RZ, P0, P1 ;  /* 0x00000011ff087210 */ /* 0x000fe400007e24ff */
[----:B------:R-:W-:Y:S01]  /*0740*/  IADD3 R16, P3, PT, R19, R28, RZ ;  /* 0x0000001c13107210 */ /* 0x000fe20007f7e0ff */
[----:B------:R-:W-:Y:S01]  /*0750*/  IMAD.IADD R19, R26, 0x1, R29 ;  /* 0x000000011a137824 */ /* 0x000fe200078e021d */
[----:B------:R-:W-:Y:S01]  /*0760*/  ISETP.GE.U32.AND P0, PT, R28, R30, PT ;  /* 0x0000001e1c00720c */ /* 0x000fe20003f06070 */
[----:B------:R-:W-:Y:S01]  /*0770*/  IMAD.WIDE.U32 R12, R12, UR22, RZ ;  /* 0x000000160c0c7c25 */ /* 0x000fe2000f8e00ff */
[----:B------:R-:W-:Y:S02]  /*0780*/  ISETP.GE.U32.AND P1, PT, R16, R28, PT ;  /* 0x0000001c1000720c */ /* 0x000fe40003f26070 */
[C---:B------:R-:W-:Y:S01]  /*0790*/  ISETP.GE.U32.AND.EX P0, PT, R19.reuse, R31, PT, P0 ;  /* 0x0000001f1300720c */ /* 0x040fe20003f06100 */
[----:B------:R-:W-:-:S02]  /*07a0*/  IMAD.X R17, R19, 0x1, R8, P3 ;  /* 0x0000000113117824 */ /* 0x000fc400018e0608 */
[----:B------:R-:W-:Y:S01]  /*07b0*/  IMAD.X R29, RZ, RZ, RZ, P2 ;  /* 0x000000ffff1d7224 */ /* 0x000fe200010e06ff */
[----:B------:R-:W-:Y:S01]  /*07c0*/  IADD3 RZ, P2, PT, R13, R26, RZ ;  /* 0x0000001a0dff7210 */ /* 0x000fe20007f5e0ff */
[----:B------:R-:W-:Y:S01]  /*07d0*/  IMAD.MOV.U32 R28, RZ, RZ, R27 ;  /* 0x000000ffff1c7224 */ /* 0x000fe200078e001b */
[----:B------:R-:W-:Y:S01]  /*07e0*/  ISETP.GE.U32.AND.EX P1, PT, R17, R19, PT, P1 ;  /* 0x000000131100720c */ /* 0x000fe20003f26110 */
[----:B------:R-:W-:Y:S02]  /*07f0*/  IMAD.X R13, RZ, RZ, RZ, P5 ;  /* 0x000000ffff0d7224 */ /* 0x000fe400028e06ff */
[----:B------:R-:W-:Y:S01]  /*0800*/  IMAD.WIDE.U32.X R26, R35, UR23, R28, P2 ;  /* 0x00000017231a7c25 */ /* 0x000fe200090e041c */
[----:B------:R-:W-:Y:S02]  /*0810*/  ISETP.GE.U32.AND P2, PT, R30, R18, PT ;  /* 0x000000121e00720c */ /* 0x000fe40003f46070 */
[----:B------:R-:W-:Y:S01]  /*0820*/  SEL R18, RZ, 0x1, P0 ;  /* 0x00000001ff127807 */ /* 0x000fe20000000000 */
[----:B------:R-:W-:Y:S01]  /*0830*/  IMAD.MOV.U32 R12, RZ, RZ, R25 ;  /* 0x000000ffff0c7224 */ /* 0x000fe200078e0019 */
[----:B------:R-:W-:Y:S01]  /*0840*/  SEL R19, RZ, 0x1, P1 ;  /* 0x00000001ff137807 */ /* 0x000fe20000800000 */
[----:B------:R-:W-:Y:S01]  /*0850*/  IMAD.WIDE.U32 R28, R6, UR4, R22 ;  /* 0x00000004061c7c25 */ /* 0x000fe2000f8e0016 */
[----:B------:R-:W-:-:S03]  /*0860*/  ISETP.GE.U32.AND.EX P0, PT, R31, R37, PT, P2 ;  /* 0x000000251f00720c */ /* 0x000fc60003f06120 */
[----:B------:R-:W-:Y:S01]  /*0870*/  IMAD.WIDE.U32.X R8, R9, UR15, R12, P4 ;  /* 0x0000000f09087c25 */ /* 0x000fe2000a0e040c */
[----:B------:R-:W-:Y:S02]  /*0880*/  IADD3 R13, P1, P2, R19, R26, R18 ;  /* 0x0000001a130d7210 */ /* 0x000fe40007a3e012 */
[----:B------:R-:W-:Y:S01]  /*0890*/  SEL R12, RZ, 0x1, P0 ;  /* 0x00000001ff0c7807 */ /* 0x000fe20000000000 */
[----:B------:R-:W-:Y:S01]  /*08a0*/  IMAD.WIDE.U32 R18, R7, UR4, RZ ;  /* 0x0000000407127c25 */ /* 0x000fe2000f8e00ff */
[----:B------:R-:W-:Y:S02]  /*08b0*/  IADD3.X R31, PT, PT, RZ, R27, RZ, P1, P2 ;  /* 0x0000001bff1f7210 */ /* 0x000fe40000fe44ff */
[----:B------:R-:W-:Y:S01]  /*08c0*/  IADD3 R12, P0, P1, R13, R8, R12 ;  /* 0x000000080d0c7210 */ /* 0x000fe2000791e00c */
[----:B------:R-:W-:-:S03]  /*08d0*/  IMAD.WIDE.U32 R26, R7, UR6, RZ ;  /* 0x00000006071a7c25 */ /* 0x000fc6000f8e00ff */
[----:B------:R-:W-:Y:S01]  /*08e0*/  IADD3.X R13, PT, PT, R31, R9, RZ, P0, P1 ;  /* 0x000000091f0d7210 */ /* 0x000fe200007e24ff */
[C---:B------:R-:W-:Y:S01]  /*08f0*/  IMAD.WIDE.U32 R24, P2, R6.reuse, UR5, R18 ;  /* 0x0000000506187c25 */ /* 0x040fe2000f840012 */
[----:B------:R-:W2:Y:S03]  /*0900*/  LDG.E.64.CONSTANT R8, desc[UR8][R2.64+0x18] ;  /* 0x0000180802087981 */ /* 0x000ea6000c1e9b00 */
[----:B------:R-:W-:Y:S01]  /*0910*/  IMAD.WIDE.U32 R18, R6, UR4, RZ ;  /* 0x0000000406127c25 */ /* 0x000fe2000f8e00ff */
[----:B------:R-:W-:-:S03]  /*0920*/  ISETP.GE.U32.AND P0, PT, R28, R22, PT ;  /* 0x000000161c00720c */ /* 0x000fc60003f06070 */
[----:B------:R-:W-:Y:S01]  /*0930*/  IMAD.IADD R41, R24, 0x1, R29 ;  /* 0x0000000118297824 */ /* 0x000fe200078e021d */
[----:B------:R-:W-:Y:S01]  /*0940*/  IADD3 RZ, P1, PT, R19, R24, RZ ;  /* 0x0000001813ff7210 */ /* 0x000fe20007f3e0ff */
[----:B------:R-:W-:-:S04]  /*0950*/  IMAD.WIDE.U32 R32, P3, R6, UR7, R26 ;  /* 0x0000000706207c25 */ /* 0x000fc8000f86001a */
[----:B------:R-:W-:Y:S02]  /*0960*/  IMAD.X R27, RZ, RZ, RZ, P2 ;  /* 0x000000ffff1b7224 */ /* 0x000fe400010e06ff */
[----:B------:R-:W-:Y:S01]  /*0970*/  IMAD.MOV.U32 R26, RZ, RZ, R25 ;  /* 0x000000ffff1a7224 */ /* 0x000fe200078e0019 */
[C---:B------:R-:W-:Y:S01]  /*0980*/  ISETP.GE.U32.AND.EX P0, PT, R41.reuse, R23, PT, P0 ;  /* 0x000000172900720c */ /* 0x040fe20003f06100 */
[----:B------:R-:W-:Y:S02]  /*0990*/  IMAD R29, R41, UR16, RZ ;  /* 0x00000010291d7c24 */ /* 0x000fe4000f8e02ff */
[----:B------:R-:W-:Y:S01]  /*09a0*/  IMAD.WIDE.U32.X R22, R7, UR5, R26, P1 ;  /* 0x0000000507167c25 */ /* 0x000fe200088e041a */
[----:B------:R-:W-:-:S03]  /*09b0*/  SEL R37, RZ, 0x1, P0 ;  /* 0x00000001ff257807 */ /* 0x000fc60000000000 */
[----:B------:R-:W-:-:S04]  /*09c0*/  IMAD.WIDE.U32 R18, R28, UR16, RZ ;  /* 0x000000101c127c25 */ /* 0x000fc8000f8e00ff */
[----:B------:R-:W-:Y:S02]  /*09d0*/  IMAD R29, R28, UR17, R29 ;  /* 0x000000111c1d7c24 */ /* 0x000fe4000f8e021d */
[----:B------:R-:W-:-:S04]  /*09e0*/  IMAD.WIDE.U32 R26, R6, UR6, R20 ;  /* 0x00000006061a7c25 */ /* 0x000fc8000f8e0014 */
[----:B------:R-:W-:-:S04]  /*09f0*/  IMAD.WIDE.U32 R30, R6, UR6, RZ ;  /* 0x00000006061e7c25 */ /* 0x000fc8000f8e00ff */
[----:B------:R-:W-:Y:S01]  /*0a00*/  IMAD.X R25, RZ, RZ, RZ, P3 ;  /* 0x000000ffff197224 */ /* 0x000fe200018e06ff */
[----:B------:R-:W-:Y:S01]  /*0a10*/  IADD3 R36, P0, P3, R26, R22, R37 ;  /* 0x000000161a247210 */ /* 0x000fe20007b1e025 */
[----:B------:R-:W-:Y:S02]  /*0a20*/  IMAD.IADD R19, R19, 0x1, R29 ;  /* 0x0000000113137824 */ /* 0x000fe400078e021d */
[----:B------:R-:W-:Y:S01]  /*0a30*/  IMAD.IADD R39, R32, 0x1, R27 ;  /* 0x0000000120277824 */ /* 0x000fe200078e021b */
[----:B------:R-:W-:Y:S01]  /*0a40*/  IADD3 RZ, P5, PT, R31, R32, RZ ;  /* 0x000000201fff7210 */ /* 0x000fe20007fbe0ff */
[----:B------:R-:W-:Y:S01]  /*0a50*/  IMAD.WIDE.U32 R30, R19, R14, RZ ;  /* 0x0000000e131e7225 */ /* 0x000fe200078e00ff */
[----:B------:R-:W-:Y:S02]  /*0a60*/  ISETP.GE.U32.AND P1, PT, R26, R20, PT ;  /* 0x000000141a00720c */ /* 0x000fe40003f26070 */
[----:B------:R-:W-:Y:S02]  /*0a70*/  ISETP.GE.U32.AND P2, PT, R36, R26, PT ;  /* 0x0000001a2400720c */ /* 0x000fe40003f46070 */
[----:B------:R-:W-:Y:S01]  /*0a80*/  IADD3.X R37, PT, PT, R39, R23, RZ, P0, P3 ;  /* 0x0000001727257210 */ /* 0x000fe200007e64ff */
[----:B------:R-:W-:Y:S01]  /*0a90*/  IMAD.MOV.U32 R24, RZ, RZ, R33 ;  /* 0x000000ffff187224 */ /* 0x000fe200078e0021 */
[----:B------:R-:W-:Y:S01]  /*0aa0*/  LOP3.LUT R35, RZ, R28, RZ, 0x33, !PT ;  /* 0x0000001cff237212 */ /* 0x000fe200078e33ff */
[----:B------:R-:W-:Y:S01]  /*0ab0*/  IMAD.WIDE.U32 R26, R7, UR12, RZ ;  /* 0x0000000c071a7c25 */ /* 0x000fe2000f8e00ff */
[----:B------:R-:W-:-:S02]  /*0ac0*/  ISETP.GE.U32.AND.EX P1, PT, R39, R21, PT, P1 ;  /* 0x000000152700720c */ /* 0x000fc40003f26110 */
[----:B------:R-:W-:Y:S01]  /*0ad0*/  ISETP.GE.U32.AND.EX P2, PT, R37, R39, PT, P2 ;  /* 0x000000272500720c */ /* 0x000fe20003f46120 */
[----:B------:R-:W-:-:S04]  /*0ae0*/  IMAD.WIDE.U32 R28, R18, R14, RZ ;  /* 0x0000000e121c7225 */ /* 0x000fc800078e00ff */
[----:B------:R-:W-:Y:S01]  /*0af0*/  IMAD.WIDE.U32 R30, P6, R18, R15, R30 ;  /* 0x0000000f121e7225 */ /* 0x000fe200078c001e */
[----:B------:R-:W-:-:S03]  /*0b00*/  SEL R43, RZ, 0x1, P2 ;  /* 0x00000001ff2b7807 */ /* 0x000fc60001000000 */
[----:B------:R-:W-:Y:S01]  /*0b10*/  IMAD.WIDE.U32.X R20, R7, UR7, R24, P5 ;  /* 0x0000000707147c25 */ /* 0x000fe2000a8e0418 */
[----:B------:R-:W-:Y:S02]  /*0b20*/  SEL R24, RZ, 0x1, P1 ;  /* 0x00000001ff187807 */ /* 0x000fe40000800000 */
[----:B------:R-:W-:Y:S01]  /*0b30*/  ISETP.GT.U32.AND P0, PT, R28, R35, PT ;  /* 0x000000231c00720c */ /* 0x000fe20003f04070 */
[C---:B------:R-:W-:Y:S01]  /*0b40*/  IMAD.WIDE.U32 R22, R6.reuse, UR12, RZ ;  /* 0x0000000c06167c25 */ /* 0x040fe2000f8e00ff */
[----:B------:R-:W-:Y:S02]  /*0b50*/  IADD3 R33, P3, PT, R29, R30, RZ ;  /* 0x0000001e1d217210 */ /* 0x000fe40007f7e0ff */
[----:B------:R-:W-:Y:S01]  /*0b60*/  LOP3.LUT R22, RZ, R41, RZ, 0x33, !PT ;  /* 0x00000029ff167212 */ /* 0x000fe200078e33ff */
[----:B------:R-:W-:Y:S01]  /*0b70*/  IMAD.WIDE.U32 R26, P4, R6, UR13, R26 ;  /* 0x0000000d061a7c25 */ /* 0x000fe2000f88001a */
[----:B------:R-:W-:-:S03]  /*0b80*/  IADD3 R43, P1, P2, R43, R20, R24 ;  /* 0x000000142b2b7210 */ /* 0x000fc60007a3e018 */
[----:B------:R-:W-:Y:S01]  /*0b90*/  IMAD.WIDE.U32 R28, R19, R10, RZ ;  /* 0x0000000a131c7225 */ /* 0x000fe200078e00ff */
[----:B------:R-:W-:-:S03]  /*0ba0*/  ISETP.GT.U32.AND.EX P0, PT, R33, R22, PT, P0 ;  /* 0x000000162100720c */ /* 0x000fc60003f04100 */
[----:B------:R-:W-:Y:S02]  /*0bb0*/  IMAD.X R25, RZ, RZ, RZ, P6 ;  /* 0x000000ffff197224 */ /* 0x000fe400030e06ff */
[----:B------:R-:W-:Y:S01]  /*0bc0*/  IMAD.MOV.U32 R24, RZ, RZ, R31 ;  /* 0x000000ffff187224 */ /* 0x000fe200078e001f */
[----:B------:R-:W-:Y:S01]  /*0bd0*/  IADD3 RZ, P5, PT, R23, R26, RZ ;  /* 0x0000001a17ff7210 */ /* 0x000fe20007fbe0ff */
[----:B------:R-:W-:Y:S01]  /*0be0*/  IMAD.WIDE.U32 R22, R7, UR14, RZ ;  /* 0x0000000e07167c25 */ /* 0x000fe2000f8e00ff */
[----:B------:R-:W-:Y:S02]  /*0bf0*/  IADD3.X R38, PT, PT, RZ, R21, RZ, P1, P2 ;  /* 0x00000015ff267210 */ /* 0x000fe40000fe44ff */
[----:B------:R-:W-:Y:S01]  /*0c00*/  SEL R39, RZ, 0x1, !P0 ;  /* 0x00000001ff277807 */ /* 0x000fe20004000000 */
[----:B------:R-:W-:-:S04]  /*0c10*/  IMAD.WIDE.U32 R30, P1, R18, R11, R28 ;  /* 0x0000000b121e7225 */ /* 0x000fc8000782001c */
[----:B------:R-:W-:-:S04]  /*0c20*/  IMAD.WIDE.U32.X R24, R19, R15, R24, P3 ;  /* 0x0000000f13187225 */ /* 0x000fc800018e0418 */
[----:B------:R-:W-:-:S04]  /*0c30*/  IMAD.WIDE.U32 R34, R18, R10, R36 ;  /* 0x0000000a12227225 */ /* 0x000fc800078e0024 */
[----:B------:R-:W-:-:S04]  /*0c40*/  IMAD.WIDE.U32 R20, R6, UR14, RZ ;  /* 0x0000000e06147c25 */ /* 0x000fc8000f8e00ff */
[----:B------:R-:W-:Y:S01]  /*0c50*/  IMAD.X R33, RZ, RZ, RZ, P1 ;  /* 0x000000ffff217224 */ /* 0x000fe200008e06ff */
[----:B------:R-:W-:Y:S01]  /*0c60*/  IADD3 R20, P0, P1, R34, R24, R39 ;  /* 0x0000001822147210 */ /* 0x000fe2000791e027 */
[----:B------:R-:W-:-:S04]  /*0c70*/  IMAD.WIDE.U32 R28, P2, R6, UR15, R22 ;  /* 0x0000000f061c7c25 */ /* 0x000fc8000f840016 */
[----:B------:R-:W-:Y:S02]  /*0c80*/  IMAD.IADD R39, R30, 0x1, R35 ;  /* 0x000000011e277824 */ /* 0x000fe400078e0223 */
[----:B------:R-:W-:Y:S01]  /*0c90*/  IMAD.WIDE.U32 R22, R18, R10, RZ ;  /* 0x0000000a12167225 */ /* 0x000fe200078e00ff */
[----:B------:R-:W-:Y:S02]  /*0ca0*/  IADD3 RZ, P3, PT, R21, R28, RZ ;  /* 0x0000001c15ff7210 */ /* 0x000fe40007f7e0ff */
[----:B------:R-:W-:Y:S01]  /*0cb0*/  IADD3.X R21, PT, PT, R39, R25, RZ, P0, P1 ;  /* 0x0000001927157210 */ /* 0x000fe200007e24ff */
[----:B------:R-:W-:Y:S01]  /*0cc0*/  IMAD.WIDE.U32 R24, R6, UR12, R16 ;  /* 0x0000000c06187c25 */ /* 0x000fe2000f8e0010 */
[----:B------:R-:W-:-:S03]  /*0cd0*/  IADD3 RZ, P6, PT, R23, R30, RZ ;  /* 0x0000001e17ff7210 */ /* 0x000fc60007fde0ff */
[----:B------:R-:W-:Y:S01]  /*0ce0*/  IMAD.MOV.U32 R32, RZ, RZ, R31 ;  /* 0x000000ffff207224 */ /* 0x000fe200078e001f */
[----:B------:R-:W-:Y:S01]  /*0cf0*/  ISETP.GE.U32.AND P0, PT, R34, R36, PT ;  /* 0x000000242200720c */ /* 0x000fe20003f06070 */
[----:B------:R-:W-:Y:S01]  /*0d00*/  IMAD.MOV.U32 R22, RZ, RZ, R27 ;  /* 0x000000ffff167224 */ /* 0x000fe200078e001b */
[----:B------:R-:W-:Y:S01]  /*0d10*/  ISETP.GE.U32.AND P1, PT, R20, R34, PT ;  /* 0x000000221400720c */ /* 0x000fe20003f26070 */
[----:B------:R-:W-:Y:S02]  /*0d20*/  IMAD.IADD R41, R26, 0x1, R25 ;  /* 0x000000011a297824 */ /* 0x000fe400078e0219 */
[----:B------:R-:W-:Y:S01]  /*0d30*/  IMAD.WIDE.U32.X R26, R19, R11, R32, P6 ;  /* 0x0000000b131a7225 */ /* 0x000fe200030e0420 */
[----:B------:R-:W-:Y:S02]  /*0d40*/  IADD3 R36, P6, PT, R43, R24, RZ ;  /* 0x000000182b247210 */ /* 0x000fe40007fde0ff */
[----:B------:R-:W-:Y:S02]  /*0d50*/  ISETP.GE.U32.AND.EX P0, PT, R39, R37, PT, P0 ;  /* 0x000000252700720c */ /* 0x000fe40003f06100 */
[----:B------:R-:W-:Y:S01]  /*0d60*/  ISETP.GE.U32.AND.EX P1, PT, R21, R39, PT, P1 ;  /* 0x000000271500720c */ /* 0x000fe20003f26110 */
[----:B------:R-:W-:Y:S01]  /*0d70*/  IMAD.WIDE.U32 R30, R18, UR20, RZ ;  /* 0x00000014121e7c25 */ /* 0x000fe2000f8e00ff */
[----:B------:R-:W-:-:S02]  /*0d80*/  SEL R30, RZ, 0x1, P0 ;  /* 0x00000001ff1e7807 */ /* 0x000fc40000000000 */
[----:B------:R-:W-:Y:S01]  /*0d90*/  SEL R33, RZ, 0x1, P1 ;  /* 0x00000001ff217807 */ /* 0x000fe20000800000 */
[----:B------:R-:W-:Y:S01]  /*0da0*/  IMAD.X R37, R41, 0x1, R38, P6 ;  /* 0x0000000129257824 */ /* 0x000fe200030e0626 */
[----:B------:R-:W-:Y:S01]  /*0db0*/  ISETP.GE.U32.AND P0, PT, R24, R16, PT ;  /* 0x000000101800720c */ /* 0x000fe20003f06070 */
[----:B------:R-:W-:Y:S01]  /*0dc0*/  IMAD.WIDE.U32 R34, R19, UR20, RZ ;  /* 0x0000001413227c25 */ /* 0x000fe2000f8e00ff */
[----:B------:R-:W-:-:S03]  /*0dd0*/  ISETP.GE.U32.AND P1, PT, R36, R24, PT ;  /* 0x000000182400720c */ /* 0x000fc60003f26070 */
[----:B------:R-:W-:Y:S01]  /*0de0*/  IMAD.X R23, RZ, RZ, RZ, P4 ;  /* 0x000000ffff177224 */ /* 0x000fe200020e06ff */
[----:B------:R-:W-:Y:S02]  /*0df0*/  ISETP.GE.U32.AND.EX P0, PT, R41, R17, PT, P0 ;  /* 0x000000112900720c */ /* 0x000fe40003f06100 */
[----:B------:R-:W-:Y:S01]  /*0e00*/  ISETP.GE.U32.AND.EX P1, PT, R37, R41, PT, P1 ;  /* 0x000000292500720c */ /* 0x000fe20003f26110 */
[----:B------:R-:W-:-:S04]  /*0e10*/  IMAD.WIDE.U32 R34, P4, R18, UR21, R34 ;  /* 0x0000001512227c25 */ /* 0x000fc8000f880022 */
[----:B------:R-:W-:Y:S02]  /*0e20*/  IMAD.X R25, RZ, RZ, RZ, P2 ;  /* 0x000000ffff197224 */ /* 0x000fe400010e06ff */
[----:B------:R-:W-:Y:S01]  /*0e30*/  IMAD.WIDE.U32.X R16, R7, UR13, R22, P5 ;  /* 0x0000000d07107c25 */ /* 0x000fe2000a8e0416 */
[----:B------:R-:W-:Y:S02]  /*0e40*/  IADD3 R23, P2, P5, R33, R26, R30 ;  /* 0x0000001a21177210 */ /* 0x000fe40007d5e01e */
[----:B------:R-:W-:Y:S01]  /*0e50*/  SEL R22, RZ, 0x1, P0 ;  /* 0x00000001ff167807 */ /* 0x000fe20000000000 */
[----:B------:R-:W-:Y:S01]  /*0e60*/  IMAD.MOV.U32 R24, RZ, RZ, R29 ;  /* 0x000000ffff187224 */ /* 0x000fe200078e001d */
[----:B------:R-:W-:Y:S01]  /*0e70*/  SEL R41, RZ, 0x1, P1 ;  /* 0x00000001ff297807 */ /* 0x000fe20000800000 */
[----:B------:R-:W-:Y:S01]  /*0e80*/  IMAD.WIDE.U32 R32, R18, UR20, R36 ;  /* 0x0000001412207c25 */ /* 0x000fe2000f8e0024 */
[----:B------:R-:W-:Y:S02]  /*0e90*/  IADD3 RZ, P6, PT, R31, R34, RZ ;  /* 0x000000221fff7210 */ /* 0x000fe40007fde0ff */
[----:B------:R-:W-:Y:S01]  /*0ea0*/  IADD3.X R38, PT, PT, RZ, R27, RZ, P2, P5 ;  /* 0x0000001bff267210 */ /* 0x000fe200017ea4ff */
[----:B------:R-:W-:Y:S01]  /*0eb0*/  IMAD.WIDE.U32.X R24, R7, UR15, R24, P3 ;  /* 0x0000000f07187c25 */ /* 0x000fe200098e0418 */
[----:B------:R-:W-:-:S03]  /*0ec0*/  IADD3 R41, P2, P3, R41, R16, R22 ;  /* 0x0000001029297210 */ /* 0x000fc60007b5e016 */
[----:B------:R-:W-:Y:S01]  /*0ed0*/  IMAD.X R31, RZ, RZ, RZ, P4 ;  /* 0x000000ffff1f7224 */ /* 0x000fe200020e06ff */
[----:B------:R-:W-:Y:S01]  /*0ee0*/  IADD3 R22, P4, PT, R23, R32, RZ ;  /* 0x0000002017167210 */ /* 0x000fe20007f9e0ff */
[----:B------:R-:W-:Y:S02]  /*0ef0*/  IMAD.MOV.U32 R30, RZ, RZ, R35 ;  /* 0x000000ffff1e7224 */ /* 0x000fe400078e0023 */
[----:B------:R-:W-:Y:S02]  /*0f00*/  IMAD.IADD R35, R34, 0x1, R33 ;  /* 0x0000000122237824 */ /* 0x000fe400078e0221 */
[----:B------:R-:W-:Y:S01]  /*0f10*/  IMAD.WIDE.U32 R6, R6, UR14, R12 ;  /* 0x0000000e06067c25 */ /* 0x000fe2000f8e000c */
[----:B------:R-:W-:Y:S02]  /*0f20*/  ISETP.GE.U32.AND P1, PT, R32, R36, PT ;  /* 0x000000242000720c */ /* 0x000fe40003f26070 */
[----:B------:R-:W-:Y:S01]  /*0f30*/  ISETP.GE.U32.AND P0, PT, R22, R32, PT ;  /* 0x000000201600720c */ /* 0x000fe20003f06070 */
[----:B------:R-:W-:Y:S01]  /*0f40*/  IMAD.X R23, R35, 0x1, R38, P4 ;  /* 0x0000000123177824 */ /* 0x000fe200020e0626 */
[----:B------:R-:W-:Y:S01]  /*0f50*/  IADD3.X R16, PT, PT, RZ, R17, RZ, P2, P3 ;  /* 0x00000011ff107210 */ /* 0x000fe200017e64ff */
[----:B------:R-:W-:Y:S01]  /*0f60*/  IMAD.WIDE.U32 R26, R19, UR22, RZ ;  /* 0x00000016131a7c25 */ /* 0x000fe2000f8e00ff */
[----:B------:R-:W-:-:S03]  /*0f70*/  IADD3 R34, P2, PT, R41, R6, RZ ;  /* 0x0000000629227210 */ /* 0x000fc60007f5e0ff */
[----:B------:R-:W-:Y:S01]  /*0f80*/  IMAD.IADD R39, R28, 0x1, R7 ;  /* 0x000000011c277824 */ /* 0x000fe200078e0207 */
[----:B------:R-:W-:Y:S02]  /*0f90*/  ISETP.GE.U32.AND.EX P1, PT, R35, R37, PT, P1 ;  /* 0x000000252300720c */ /* 0x000fe40003f26110 */
[----:B------:R-:W-:Y:S01]  /*0fa0*/  ISETP.GE.U32.AND.EX P0, PT, R23, R35, PT, P0 ;  /* 0x000000231700720c */ /* 0x000fe20003f06100 */
[----:B------:R-:W-:-:S04]  /*0fb0*/  IMAD.WIDE.U32 R28, P3, R18, UR23, R26 ;  /* 0x00000017121c7c25 */ /* 0x000fc8000f86001a */
[----:B------:R-:W-:Y:S01]  /*0fc0*/  IMAD.X R35, R39, 0x1, R16, P2 ;  /* 0x0000000127237824 */ /* 0x000fe200010e0610 */
[----:B------:R-:W-:Y:S01]  /*0fd0*/  SEL R7, RZ, 0x1, P0 ;  /* 0x00000001ff077807 */ /* 0x000fe20000000000 */
[----:B------:R-:W-:Y:S01]  /*0fe0*/  IMAD.WIDE.U32 R26, R18, UR22, RZ ;  /* 0x00000016121a7c25 */ /* 0x000fe2000f8e00ff */
[----:B------:R-:W-:-:S03]  /*0ff0*/  SEL R26, RZ, 0x1, P1 ;  /* 0x00000001ff1a7807 */ /* 0x000fc60000800000 */
[----:B------:R-:W-:-:S04]  /*1000*/  IMAD.WIDE.U32.X R16, R19, UR21, R30, P6 ;  /* 0x0000001513107c25 */ /* 0x000fc8000b0e041e */
[----:B------:R-:W-:Y:S01]  /*1010*/  IMAD.WIDE.U32 R30, R18, UR22, R34 ;  /* 0x00000016121e7c25 */ /* 0x000fe2000f8e0022 */
[----:B------:R-:W-:Y:S02]  /*1020*/  IADD3 R7, P0, P2, R7, R16, R26 ;  /* 0x0000001007077210 */ /* 0x000fe40007a1e01a */
[----:B------:R-:W-:Y:S01]  /*1030*/  IADD3 RZ, P1, PT, R27, R28, RZ ;  /* 0x0000001c1bff7210 */ /* 0x000fe20007f3e0ff */
[----:B------:R-:W-:Y:S01]  /*1040*/  IMAD.X R33, RZ, RZ, RZ, P3 ;  /* 0x000000ffff217224 */ /* 0x000fe200018e06ff */
[----:B------:R-:W-:Y:S01]  /*1050*/  IADD3.X R16, PT, PT, RZ, R17, RZ, P0, P2 ;  /* 0x00000011ff107210 */ /* 0x000fe200007e44ff */
[----:B------:R-:W-:Y:S01]  /*1060*/  IMAD.MOV.U32 R32, RZ, RZ, R29 ;  /* 0x000000ffff207224 */ /* 0x000fe200078e001d */
[----:B------:R-:W-:Y:S01]  /*1070*/  IADD3 R18, P4, PT, R7, R30, RZ ;  /* 0x0000001e07127210 */ /* 0x000fe20007f9e0ff */
[----:B------:R-:W-:Y:S02]  /*1080*/  IMAD.IADD R29, R28, 0x1, R31 ;  /* 0x000000011c1d7824 */ /* 0x000fe400078e021f */
[----:B------:R-:W-:Y:S01]  /*1090*/  IMAD.WIDE.U32.X R26, R19, UR23, R32, P1 ;  /* 0x00000017131a7c25 */ /* 0x000fe200088e0420 */
[----:B------:R-:W-:-:S02]  /*10a0*/  ISETP.GE.U32.AND P1, PT, R6, R12, PT ;  /* 0x0000000c0600720c */ /* 0x000fc40003f26070 */
[----:B------:R-:W-:Y:S01]  /*10b0*/  ISETP.GE.U32.AND P2, PT, R34, R6, PT ;  /* 0x000000062200720c */ /* 0x000fe20003f46070 */
[----:B------:R-:W-:Y:S01]  /*10c0*/  IMAD.X R19, R29, 0x1, R16, P4 ;  /* 0x000000011d137824 */ /* 0x000fe200020e0610 */
[----:B------:R-:W-:Y:S02]  /*10d0*/  ISETP.GE.U32.AND P3, PT, R30, R34, PT ;  /* 0x000000221e00720c */ /* 0x000fe40003f66070 */
[----:B------:R-:W-:Y:S02]  /*10e0*/  ISETP.GE.U32.AND P0, PT, R18, R30, PT ;  /* 0x0000001e1200720c */ /* 0x000fe40003f06070 */
[----:B------:R-:W-:Y:S02]  /*10f0*/  ISETP.GE.U32.AND.EX P1, PT, R39, R13, PT, P1 ;  /* 0x0000000d2700720c */ /* 0x000fe40003f26110 */
[----:B------:R-:W-:Y:S02]  /*1100*/  ISETP.GE.U32.AND.EX P2, PT, R35, R39, PT, P2 ;  /* 0x000000272300720c */ /* 0x000fe40003f46120 */
[----:B------:R-:W-:-:S02]  /*1110*/  ISETP.GE.U32.AND.EX P3, PT, R29, R35, PT, P3 ;  /* 0x000000231d00720c */ /* 0x000fc40003f66130 */
[----:B------:R-:W-:Y:S02]  /*1120*/  ISETP.GE.U32.AND.EX P0, PT, R19, R29, PT, P0 ;  /* 0x0000001d1300720c */ /* 0x000fe40003f06100 */
[----:B------:R-:W-:Y:S02]  /*1130*/  SEL R6, RZ, 0x1, P1 ;  /* 0x00000001ff067807 */ /* 0x000fe40000800000 */
[----:B------:R-:W-:Y:S02]  /*1140*/  SEL R17, RZ, 0x1, P2 ;  /* 0x00000001ff117807 */ /* 0x000fe40001000000 */
[----:B------:R-:W-:Y:S02]  /*1150*/  SEL R12, RZ, 0x1, P3 ;  /* 0x00000001ff0c7807 */ /* 0x000fe40001800000 */
[----:B------:R-:W-:Y:S02]  /*1160*/  SEL R7, RZ, 0x1, P0 ;  /* 0x00000001ff077807 */ /* 0x000fe40000000000 */
[----:B------:R-:W-:-:S02]  /*1170*/  IADD3 R17, P0, P1, R17, R24, R6 ;  /* 0x0000001811117210 */ /* 0x000fc4000791e006 */
[----:B------:R-:W-:Y:S01]  /*1180*/  IADD3 R12, P2, P3, R7, R26, R12 ;  /* 0x0000001a070c7210 */ /* 0x000fe20007b5e00c */
[----:B------:R-:W-:Y:S01]  /*1190*/  IMAD.WIDE.U32 R6, R5, UR4, RZ ;  /* 0x0000000405067c25 */ /* 0x000fe2000f8e00ff */
[----:B------:R-:W-:-:S03]  /*11a0*/  IADD3.X R34, PT, PT, RZ, R25, RZ, P0, P1 ;  /* 0x00000019ff227210 */ /* 0x000fc600007e24ff */
[----:B------:R-:W-:Y:S02]  /*11b0*/  IMAD.WIDE.U32 R24, P1, R4, UR5, R6 ;  /* 0x0000000504187c25 */ /* 0x000fe4000f820006 */
[----:B------:R-:W3:Y:S01]  /*11c0*/  LDG.E.64.CONSTANT R6, desc[UR8][R2.64+0x20] ;  /* 0x0000200802067981 */ /* 0x000ee2000c1e9b00 */
[----:B------:R-:W-:Y:S01]  /*11d0*/  IADD3.X R13, PT, PT, RZ, R27, RZ, P2, P3 ;  /* 0x0000001bff0d7210 */ /* 0x000fe200017e64ff */
[----:B------:R-:W-:Y:S01]  /*11e0*/  IMAD.WIDE.U32 R26, R5, UR6, RZ ;  /* 0x00000006051a7c25 */ /* 0x000fe2000f8e00ff */
[----:B------:R-:W-:-:S03]  /*11f0*/  IADD3 R12, P0, PT, R12, R17, RZ ;  /* 0x000000110c0c7210 */ /* 0x000fc60007f1e0ff */
[----:B------:R-:W-:-:S04]  /*1200*/  IMAD.WIDE.U32 R28, R4, UR4, R20 ;  /* 0x00000004041c7c25 */ /* 0x000fc8000f8e0014 */
[----:B------:R-:W-:-:S04]  /*1210*/  IMAD.WIDE.U32 R16, R4, UR4, RZ ;  /* 0x0000000404107c25 */ /* 0x000fc8000f8e00ff */
[----:B------:R-:W-:-:S04]  /*1220*/  IMAD.WIDE.U32 R32, P2, R4, UR7, R26 ;  /* 0x0000000704207c25 */ /* 0x000fc8000f84001a */
[----:B------:R-:W-:Y:S02]  /*1230*/  IMAD.IADD R39, R24, 0x1, R29 ;  /* 0x0000000118277824 */ /* 0x000fe400078e021d */
[----:B------:R-:W-:Y:S01]  /*1240*/  IMAD.X R13, R13, 0x1, R34, P0 ;  /* 0x000000010d0d7824 */ /* 0x000fe200000e0622 */
[----:B------:R-:W-:Y:S01]  /*1250*/  ISETP.GE.U32.AND P0, PT, R28, R20, PT ;  /* 0x000000141c00720c */ /* 0x000fe20003f06070 */
[----:B------:R-:W-:Y:S01]  /*1260*/  IMAD.X R27, RZ, RZ, RZ, P1 ;  /* 0x000000ffff1b7224 */ /* 0x000fe200008e06ff */
[----:B------:R-:W-:Y:S01]  /*1270*/  IADD3 RZ, P1, PT, R17, R24, RZ ;  /* 0x0000001811ff7210 */ /* 0x000fe20007f3e0ff */
[----:B------:R-:W-:Y:S01]  /*1280*/  IMAD.MOV.U32 R26, RZ, RZ, R25 ;  /* 0x000000ffff1a7224 */ /* 0x000fe200078e0019 */
[C---:B------:R-:W-:Y:S01]  /*1290*/  ISETP.GE.U32.AND.EX P0, PT, R39.reuse, R21, PT, P0 ;  /* 0x000000152700720c */ /* 0x040fe20003f06100 */
[----:B------:R-:W-:Y:S02]  /*12a0*/  IMAD R29, R39, UR16, RZ ;  /* 0x00000010271d7c24 */ /* 0x000fe4000f8e02ff */
[----:B------:R-:W-:Y:S01]  /*12b0*/  IMAD.WIDE.U32.X R20, R5, UR5, R26, P1 ;  /* 0x0000000505147c25 */ /* 0x000fe200088e041a */
[----:B------:R-:W-:-:S03]  /*12c0*/  SEL R37, RZ, 0x1, P0 ;  /* 0x00000001ff257807 */ /* 0x000fc60000000000 */
[----:B------:R-:W-:-:S04]  /*12d0*/  IMAD.WIDE.U32 R26, R4, UR6, R22 ;  /* 0x00000006041a7c25 */ /* 0x000fc8000f8e0016 */
[----:B------:R-:W-:-:S04]  /*12e0*/  IMAD.WIDE.U32 R16, R28, UR16, RZ ;  /* 0x000000101c107c25 */ /* 0x000fc8000f8e00ff */
[----:B------:R-:W-:Y:S02]  /*12f0*/  IMAD R29, R28, UR17, R29 ;  /* 0x000000111c1d7c24 */ /* 0x000fe4000f8e021d */
[----:B------:R-:W-:Y:S01]  /*1300*/  IMAD.WIDE.U32 R30, R4, UR6, RZ ;  /* 0x00000006041e7c25 */ /* 0x000fe2000f8e00ff */
[----:B------:R-:W-:-:S03]  /*1310*/  IADD3 R36, P0, P3, R26, R20, R37 ;  /* 0x000000141a247210 */ /* 0x000fc60007b1e025 */
[----:B------:R-:W-:Y:S02]  /*1320*/  IMAD.IADD R27, R32, 0x1, R27 ;  /* 0x00000001201b7824 */ /* 0x000fe400078e021b */
[----:B------:R-:W-:Y:S01]  /*1330*/  IMAD.IADD R17, R17, 0x1, R29 ;  /* 0x0000000111117824 */ /* 0x000fe200078e021d */
[----:B------:R-:W-:Y:S01]  /*1340*/  IADD3 RZ, P5, PT, R31, R32, RZ ;  /* 0x000000201fff7210 */ /* 0x000fe20007fbe0ff */
[----:B------:R-:W-:Y:S01]  /*1350*/  IMAD.X R25, RZ, RZ, RZ, P2 ;  /* 0x000000ffff197224 */ /* 0x000fe200010e06ff */
[----:B------:R-:W-:Y:S01]  /*1360*/  IADD3.X R37, PT, PT, R27, R21, RZ, P0, P3 ;  /* 0x000000151b257210 */ /* 0x000fe200007e64ff */
[----:B------:R-:W-:Y:S01]  /*1370*/  IMAD.WIDE.U32 R30, R17, R14, RZ ;  /* 0x0000000e111e7225 */ /* 0x000fe200078e00ff */
[----:B------:R-:W-:Y:S02]  /*1380*/  ISETP.GE.U32.AND P1, PT, R26, R22, PT ;  /* 0x000000161a00720c */ /* 0x000fe40003f26070 */
[----:B------:R-:W-:Y:S01]  /*1390*/  ISETP.GE.U32.AND P2, PT, R36, R26, PT ;  /* 0x0000001a2400720c */ /* 0x000fe20003f46070 */
[----:B------:R-:W-:Y:S01]  /*13a0*/  IMAD.WIDE.U32 R20, R5, UR12, RZ ;  /* 0x0000000c05147c25 */ /* 0x000fe2000f8e00ff */
[----:B------:R-:W-:-:S02]  /*13b0*/  LOP3.LUT R35, RZ, R28, RZ, 0x33, !PT ;  /* 0x0000001cff237212 */ /* 0x000fc400078e33ff */
[----:B------:R-:W-:Y:S01]  /*13c0*/  ISETP.GE.U32.AND.EX P1, PT, R27, R23, PT, P1 ;  /* 0x000000171b00720c */ /* 0x000fe20003f26110 */
[----:B------:R-:W-:Y:S01]  /*13d0*/  IMAD.MOV.U32 R24, RZ, RZ, R33 ;  /* 0x000000ffff187224 */ /* 0x000fe200078e0021 */
[----:B------:R-:W-:Y:S01]  /*13e0*/  ISETP.GE.U32.AND.EX P2, PT, R37, R27, PT, P2 ;  /* 0x0000001b2500720c */ /* 0x000fe20003f46120 */
[----:B------:R-:W-:-:S04]  /*13f0*/  IMAD.WIDE.U32 R28, R16, R14, RZ ;  /* 0x0000000e101c7225 */ /* 0x000fc800078e00ff */
[----:B------:R-:W-:Y:S01]  /*1400*/  IMAD.WIDE.U32 R30, P6, R16, R15, R30 ;  /* 0x0000000f101e7225 */ /* 0x000fe200078c001e */
[----:B------:R-:W-:-:S03]  /*1410*/  SEL R43, RZ, 0x1, P2 ;  /* 0x00000001ff2b7807 */ /* 0x000fc60001000000 */
[----:B------:R-:W-:Y:S01]  /*1420*/  IMAD.WIDE.U32 R26, P4, R4, UR13, R20 ;  /* 0x0000000d041a7c25 */ /* 0x000fe2000f880014 */
[----:B------:R-:W-:-:S03]  /*1430*/  ISETP.GT.U32.AND P0, PT, R28, R35, PT ;  /* 0x000000231c00720c */ /* 0x000fc60003f04070 */
[----:B------:R-:W-:Y:S01]  /*1440*/  IMAD.WIDE.U32.X R20, R5, UR7, R24, P5 ;  /* 0x0000000705147c25 */ /* 0x000fe2000a8e0418 */
[----:B------:R-:W-:Y:S02]  /*1450*/  SEL R24, RZ, 0x1, P1 ;  /* 0x00000001ff187807 */ /* 0x000fe40000800000 */
[----:B------:R-:W-:Y:S01]  /*1460*/  IADD3 R33, P3, PT, R29, R30, RZ ;  /* 0x0000001e1d217210 */ /* 0x000fe20007f7e0ff */
[----:B------:R-:W-:Y:S01]  /*1470*/  IMAD.WIDE.U32 R22, R4, UR12, RZ ;  /* 0x0000000c04167c25 */ /* 0x000fe2000f8e00ff */
[----:B------:R-:W-:Y:S02]  /*1480*/  LOP3.LUT R22, RZ, R39, RZ, 0x33, !PT ;  /* 0x00000027ff167212 */ /* 0x000fe400078e33ff */
[----:B------:R-:W-:Y:S01]  /*1490*/  IADD3 R43, P1, P2, R43, R20, R24 ;  /* 0x000000142b2b7210 */ /* 0x000fe20007a3e018 */
        /* <DEDUP_REMOVED lines=79> */
[----:B------:R-:W-:Y:S01]  /*1990*/  IMAD.IADD R29, R28, 0x1, R31 ;  /* 0x000000011c1d7824 */ /* 0x000fe200078e021f */
[----:B------:R-:W-:Y:S01]  /*19a0*/  ISETP.GE.U32.AND P2, PT, R34, R4, PT ;  /* 0x000000042200720c */ /* 0x000fe20003f46070 */
[----:B------:R-:W-:Y:S01]  /*19b0*/  IMAD.WIDE.U32.X R26, R17, UR23, R32, P1 ;  /* 0x00000017111a7c25 */ /* 0x000fe200088e0420 */
[----:B------:R-:W-:-:S02]  /*19c0*/  ISETP.GE.U32.AND P1, PT, R4, R12, PT ;  /* 0x0000000c0400720c */ /* 0x000fc40003f26070 */
[----:B------:R-:W-:Y:S01]  /*19d0*/  ISETP.GE.U32.AND P3, PT, R30, R34, PT ;  /* 0x000000221e00720c */ /* 0x000fe20003f66070 */
[----:B------:R-:W-:Y:S01]  /*19e0*/  IMAD.X R17, R29, 0x1, R18, P4 ;  /* 0x000000011d117824 */ /* 0x000fe200020e0612 */
[----:B------:R-:W-:Y:S02]  /*19f0*/  ISETP.GE.U32.AND P0, PT, R16, R30, PT ;  /* 0x0000001e1000720c */ /* 0x000fe40003f06070 */
[----:B------:R-:W-:Y:S02]  /*1a00*/  ISETP.GE.U32.AND.EX P1, PT, R39, R13, PT, P1 ;  /* 0x0000000d2700720c */ /* 0x000fe40003f26110 */
[----:B------:R-:W-:Y:S02]  /*1a10*/  ISETP.GE.U32.AND.EX P2, PT, R35, R39, PT, P2 ;  /* 0x000000272300720c */ /* 0x000fe40003f46120 */
[----:B------:R-:W-:Y:S02]  /*1a20*/  ISETP.GE.U32.AND.EX P3, PT, R29, R35, PT, P3 ;  /* 0x000000231d00720c */ /* 0x000fe40003f66130 */
[----:B------:R-:W-:-:S02]  /*1a30*/  ISETP.GE.U32.AND.EX P0, PT, R17, R29, PT, P0 ;  /* 0x0000001d1100720c */ /* 0x000fc40003f06100 */
[----:B------:R-:W-:Y:S02]  /*1a40*/  SEL R4, RZ, 0x1, P1 ;  /* 0x00000001ff047807 */ /* 0x000fe40000800000 */
[----:B------:R-:W-:Y:S02]  /*1a50*/  SEL R19, RZ, 0x1, P2 ;  /* 0x00000001ff137807 */ /* 0x000fe40001000000 */
[----:B------:R-:W-:Y:S02]  /*1a60*/  SEL R18, RZ, 0x1, P3 ;  /* 0x00000001ff127807 */ /* 0x000fe40001800000 */
[----:B------:R-:W-:Y:S02]  /*1a70*/  SEL R13, RZ, 0x1, P0 ;  /* 0x00000001ff0d7807 */ /* 0x000fe40000000000 */
[----:B------:R-:W-:Y:S02]  /*1a80*/  IADD3 R19, P0, P1, R19, R24, R4 ;  /* 0x0000001813137210 */ /* 0x000fe4000791e004 */
[----:B------:R-:W-:Y:S01]  /*1a90*/  IADD3 R18, P2, P3, R13, R26, R18 ;  /* 0x0000001a0d127210 */ /* 0x000fe20007b5e012 */
[----:B--2---:R-:W-:Y:S01]  /*1aa0*/  IMAD.WIDE.U32 R28, R8, UR4, R20 ;  /* 0x00000004081c7c25 */ /* 0x004fe2000f8e0014 */
[----:B------:R-:W-:Y:S01]  /*1ab0*/  IADD3.X R25, PT, PT, RZ, R25, RZ, P0, P1 ;  /* 0x00000019ff197210 */ /* 0x000fe200007e24ff */
[----:B------:R-:W2:Y:S01]  /*1ac0*/  LDG.E.64.CONSTANT R4, desc[UR8][R2.64+0x28] ;  /* 0x0000280802047981 */ /* 0x000ea2000c1e9b00 */
[----:B------:R-:W-:-:S02]  /*1ad0*/  IADD3.X R26, PT, PT, RZ, R27, RZ, P2, P3 ;  /* 0x0000001bff1a7210 */ /* 0x000fc400017e64ff */
[----:B------:R-:W-:Y:S01]  /*1ae0*/  IADD3 R18, P0, PT, R18, R19, RZ ;  /* 0x0000001312127210 */ /* 0x000fe20007f1e0ff */
[----:B------:R-:W-:-:S04]  /*1af0*/  IMAD.WIDE.U32 R12, R9, UR4, RZ ;  /* 0x00000004090c7c25 */ /* 0x000fc8000f8e00ff */
[----:B------:R-:W-:Y:S02]  /*1b00*/  IMAD.X R19, R26, 0x1, R25, P0 ;  /* 0x000000011a137824 */ /* 0x000fe400000e0619 */
[----:B------:R-:W-:-:S04]  /*1b10*/  IMAD.WIDE.U32 R26, R9, UR6, RZ ;  /* 0x00000006091a7c25 */ /* 0x000fc8000f8e00ff */
[----:B------:R-:W-:-:S04]  /*1b20*/  IMAD.WIDE.U32 R24, P0, R8, UR5, R12 ;  /* 0x0000000508187c25 */ /* 0x000fc8000f80000c */
[----:B------:R-:W-:-:S04]  /*1b30*/  IMAD.WIDE.U32 R12, R8, UR4, RZ ;  /* 0x00000004080c7c25 */ /* 0x000fc8000f8e00ff */
[----:B------:R-:W-:Y:S01]  /*1b40*/  IMAD.WIDE.U32 R32, P3, R8, UR7, R26 ;  /* 0x0000000708207c25 */ /* 0x000fe2000f86001a */
[----:B------:R-:W-:-:S03]  /*1b50*/  IADD3 RZ, P1, PT, R13, R24, RZ ;  /* 0x000000180dff7210 */ /* 0x000fc60007f3e0ff */
[----:B------:R-:W-:Y:S01]  /*1b60*/  IMAD.X R27, RZ, RZ, RZ, P0 ;  /* 0x000000ffff1b7224 */ /* 0x000fe200000e06ff */
[----:B------:R-:W-:Y:S01]  /*1b70*/  ISETP.GE.U32.AND P0, PT, R28, R20, PT ;  /* 0x000000141c00720c */ /* 0x000fe20003f06070 */
[----:B------:R-:W-:Y:S02]  /*1b80*/  IMAD.IADD R35, R24, 0x1, R29 ;  /* 0x0000000118237824 */ /* 0x000fe400078e021d */
[----:B------:R-:W-:-:S03]  /*1b90*/  IMAD.WIDE.U32 R30, R8, UR6, RZ ;  /* 0x00000006081e7c25 */ /* 0x000fc6000f8e00ff */
[----:B------:R-:W-:Y:S01]  /*1ba0*/  ISETP.GE.U32.AND.EX P0, PT, R35, R21, PT, P0 ;  /* 0x000000152300720c */ /* 0x000fe20003f06100 */
[----:B------:R-:W-:Y:S01]  /*1bb0*/  IMAD.MOV.U32 R26, RZ, RZ, R25 ;  /* 0x000000ffff1a7224 */ /* 0x000fe200078e0019 */
[----:B------:R-:W-:Y:S01]  /*1bc0*/  IADD3 RZ, P2, PT, R31, R32, RZ ;  /* 0x000000201fff7210 */ /* 0x000fe20007f5e0ff */
[----:B------:R-:W-:Y:S01]  /*1bd0*/  IMAD.WIDE.U32 R30, R8, UR6, R22 ;  /* 0x00000006081e7c25 */ /* 0x000fe2000f8e0016 */
[----:B------:R-:W-:-:S03]  /*1be0*/  SEL R37, RZ, 0x1, P0 ;  /* 0x00000001ff257807 */ /* 0x000fc60000000000 */
[----:B------:R-:W-:-:S04]  /*1bf0*/  IMAD.WIDE.U32.X R12, R9, UR5, R26, P1 ;  /* 0x00000005090c7c25 */ /* 0x000fc800088e041a */
[----:B------:R-:W-:Y:S02]  /*1c00*/  IMAD.MOV.U32 R24, RZ, RZ, R33 ;  /* 0x000000ffff187224 */ /* 0x000fe400078e0021 */
[----:B------:R-:W-:Y:S01]  /*1c10*/  IMAD.X R25, RZ, RZ, RZ, P3 ;  /* 0x000000ffff197224 */ /* 0x000fe200018e06ff */
[----:B------:R-:W-:Y:S01]  /*1c20*/  IADD3 R36, P3, P4, R30, R12, R37 ;  /* 0x0000000c1e247210 */ /* 0x000fe20007c7e025 */
[----:B------:R-:W-:Y:S02]  /*1c30*/  IMAD.IADD R33, R32, 0x1, R31 ;  /* 0x0000000120217824 */ /* 0x000fe400078e021f */
[----:B------:R-:W-:Y:S01]  /*1c40*/  IMAD R27, R35, UR16, RZ ;  /* 0x00000010231b7c24 */ /* 0x000fe2000f8e02ff */
[----:B------:R-:W-:Y:S01]  /*1c50*/  ISETP.GE.U32.AND P0, PT, R30, R22, PT ;  /* 0x000000161e00720c */ /* 0x000fe20003f06070 */
[----:B------:R-:W-:Y:S01]  /*1c60*/  IMAD.WIDE.U32 R20, R28, UR16, RZ ;  /* 0x000000101c147c25 */ /* 0x000fe2000f8e00ff */
[----:B------:R-:W-:Y:S02]  /*1c70*/  IADD3.X R37, PT, PT, R33, R13, RZ, P3, P4 ;  /* 0x0000000d21257210 */ /* 0x000fe40001fe84ff */
[----:B------:R-:W-:Y:S01]  /*1c80*/  ISETP.GE.U32.AND P1, PT, R36, R30, PT ;  /* 0x0000001e2400720c */ /* 0x000fe20003f26070 */
[----:B------:R-:W-:-:S02]  /*1c90*/  IMAD R27, R28, UR17, R27 ;  /* 0x000000111c1b7c24 */ /* 0x000fc4000f8e021b */
[----:B------:R-:W-:Y:S01]  /*1ca0*/  IMAD.WIDE.U32 R12, R9, UR12, RZ ;  /* 0x0000000c090c7c25 */ /* 0x000fe2000f8e00ff */
[----:B------:R-:W-:Y:S02]  /*1cb0*/  ISETP.GE.U32.AND.EX P0, PT, R33, R23, PT, P0 ;  /* 0x000000172100720c */ /* 0x000fe40003f06100 */
[----:B------:R-:W-:Y:S01]  /*1cc0*/  ISETP.GE.U32.AND.EX P1, PT, R37, R33, PT, P1 ;  /* 0x000000212500720c */ /* 0x000fe20003f26110 */
[----:B------:R-:W-:Y:S01]  /*1cd0*/  IMAD.IADD R49, R21, 0x1, R27 ;  /* 0x0000000115317824 */ /* 0x000fe200078e021b */
[----:B------:R-:W-:Y:S01]  /*1ce0*/  LOP3.LUT R21, RZ, R28, RZ, 0x33, !PT ;  /* 0x0000001cff157212 */ /* 0x000fe200078e33ff */
[----:B------:R-:W-:Y:S01]  /*1cf0*/  IMAD.WIDE.U32 R26, P4, R8, UR13, R12 ;  /* 0x0000000d081a7c25 */ /* 0x000fe2000f88000c */
[----:B------:R-:W-:-:S03]  /*1d00*/  SEL R43, RZ, 0x1, P1 ;  /* 0x00000001ff2b7807 */ /* 0x000fc60000800000 */
[----:B------:R-:W-:Y:S01]  /*1d10*/  IMAD.WIDE.U32 R22, R8, UR12, RZ ;  /* 0x0000000c08167c25 */ /* 0x000fe2000f8e00ff */
[----:B------:R-:W-:-:S03]  /*1d20*/  SEL R22, RZ, 0x1, P0 ;  /* 0x00000001ff167807 */ /* 0x000fc60000000000 */
[----:B------:R-:W-:-:S04]  /*1d30*/  IMAD.WIDE.U32 R28, R49, R14, RZ ;  /* 0x0000000e311c7225 */ /* 0x000fc800078e00ff */
[----:B------:R-:W-:Y:S01]  /*1d40*/  IMAD.WIDE.U32.X R12, R9, UR7, R24, P2 ;  /* 0x00000007090c7c25 */ /* 0x000fe200090e0418 */
[----:B------:R-:W-:-:S03]  /*1d50*/  IADD3 RZ, P2, PT, R23, R26, RZ ;  /* 0x0000001a17ff7210 */ /* 0x000fc60007f5e0ff */
[----:B------:R-:W-:Y:S01]  /*1d60*/  IMAD.WIDE.U32 R24, R20, R14, RZ ;  /* 0x0000000e14187225 */ /* 0x000fe200078e00ff */
[----:B------:R-:W-:-:S03]  /*1d70*/  IADD3 R43, P3, P5, R43, R12, R22 ;  /* 0x0000000c2b2b7210 */ /* 0x000fc60007d7e016 */
[----:B------:R-:W-:Y:S01]  /*1d80*/  IMAD.WIDE.U32 R30, P1, R20, R15, R28 ;  /* 0x0000000f141e7225 */ /* 0x000fe2000782001c */
[----:B------:R-:W-:-:S03]  /*1d90*/  IADD3.X R48, PT, PT, RZ, R13, RZ, P3, P5 ;  /* 0x0000000dff307210 */ /* 0x000fc60001fea4ff */
[----:B------:R-:W-:Y:S01]  /*1da0*/  IMAD.WIDE.U32 R22, R9, UR14, RZ ;  /* 0x0000000e09167c25 */ /* 0x000fe2000f8e00ff */
[----:B------:R-:W-:Y:S02]  /*1db0*/  ISETP.GT.U32.AND P0, PT, R24, R21, PT ;  /* 0x000000151800720c */ /* 0x000fe40003f04070 */
[----:B------:R-:W-:Y:S01]  /*1dc0*/  IADD3 R21, P6, PT, R25, R30, RZ ;  /* 0x0000001e19157210 */ /* 0x000fe20007fde0ff */
[----:B------:R-:W-:-:S04]  /*1dd0*/  IMAD.WIDE.U32 R32, R49, R10, RZ ;  /* 0x0000000a31207225 */ /* 0x000fc800078e00ff */
[----:B------:R-:W-:Y:S01]  /*1de0*/  IMAD.WIDE.U32 R12, R8, UR14, RZ ;  /* 0x0000000e080c7c25 */ /* 0x000fe2000f8e00ff */
[----:B------:R-:W-:-:S03]  /*1df0*/  LOP3.LUT R12, RZ, R35, RZ, 0x33, !PT ;  /* 0x00000023ff0c7212 */ /* 0x000fc600078e33ff */
[----:B------:R-:W-:Y:S01]  /*1e00*/  IMAD.WIDE.U32 R28, P5, R8, UR15, R22 ;  /* 0x0000000f081c7c25 */ /* 0x000fe2000f8a0016 */
[----:B------:R-:W-:-:S03]  /*1e10*/  ISETP.GT.U32.AND.EX P0, PT, R21, R12, PT, P0 ;  /* 0x0000000c1500720c */ /* 0x000fc60003f04100 */
[----:B------:R-:W-:Y:S02]  /*1e20*/  IMAD.X R23, RZ, RZ, RZ, P1 ;  /* 0x000000ffff177224 */ /* 0x000fe400008e06ff */
[----:B------:R-:W-:Y:S02]  /*1e30*/  IMAD.MOV.U32 R22, RZ, RZ, R31 ;  /* 0x000000ffff167224 */ /* 0x000fe400078e001f */
[----:B------:R-:W-:Y:S01]  /*1e40*/  IMAD.WIDE.U32 R24, R20, R10, RZ ;  /* 0x0000000a14187225 */ /* 0x000fe200078e00ff */
[----:B------:R-:W-:-:S03]  /*1e50*/  IADD3 RZ, P3, PT, R13, R28, RZ ;  /* 0x0000001c0dff7210 */ /* 0x000fc60007f7e0ff */
[----:B------:R-:W-:Y:S01]  /*1e60*/  IMAD.WIDE.U32 R32, P1, R20, R11, R32 ;  /* 0x0000000b14207225 */ /* 0x000fe20007820020 */
[----:B------:R-:W-:-:S03]  /*1e70*/  SEL R13, RZ, 0x1, !P0 ;  /* 0x00000001ff0d7807 */ /* 0x000fc60004000000 */
[----:B------:R-:W-:Y:S01]  /*1e80*/  IMAD.WIDE.U32.X R30, R49, R15, R22, P6 ;  /* 0x0000000f311e7225 */ /* 0x000fe200030e0416 */
[----:B------:R-:W-:-:S03]  /*1e90*/  IADD3 RZ, P6, PT, R25, R32, RZ ;  /* 0x0000002019ff7210 */ /* 0x000fc60007fde0ff */
[----:B------:R-:W-:-:S04]  /*1ea0*/  IMAD.WIDE.U32 R34, R20, R10, R36 ;  /* 0x0000000a14227225 */ /* 0x000fc800078e0024 */
[----:B------:R-:W-:Y:S01]  /*1eb0*/  IMAD.X R25, RZ, RZ, RZ, P4 ;  /* 0x000000ffff197224 */ /* 0x000fe200020e06ff */
[----:B------:R-:W-:Y:S01]  /*1ec0*/  IADD3 R13, P0, P4, R34, R30, R13 ;  /* 0x0000001e220d7210 */ /* 0x000fe20007c1e00d */
[----:B------:R-:W-:Y:S02]  /*1ed0*/  IMAD.IADD R21, R32, 0x1, R35 ;  /* 0x0000000120157824 */ /* 0x000fe400078e0223 */
[----:B------:R-:W-:-:S04]  /*1ee0*/  IMAD.WIDE.U32 R22, R8, UR12, R16 ;  /* 0x0000000c08167c25 */ /* 0x000fc8000f8e0010 */
[----:B------:R-:W-:Y:S01]  /*1ef0*/  IMAD.WIDE.U32 R40, R49, UR20, RZ ;  /* 0x0000001431287c25 */ /* 0x000fe2000f8e00ff */
[----:B------:R-:W-:Y:S02]  /*1f00*/  IADD3.X R12, PT, PT, R21, R31, RZ, P0, P4 ;  /* 0x0000001f150c7210 */ /* 0x000fe400007e84ff */
[----:B------:R-:W-:Y:S01]  /*1f10*/  IADD3 R42, P0, PT, R43, R22, RZ ;  /* 0x000000162b2a7210 */ /* 0x000fe20007f1e0ff */
[----:B------:R-:W-:Y:S02]  /*1f20*/  IMAD.MOV.U32 R24, RZ, RZ, R27 ;  /* 0x000000ffff187224 */ /* 0x000fe400078e001b */
[----:B------:R-:W-:Y:S02]  /*1f30*/  IMAD.X R27, RZ, RZ, RZ, P5 ;  /* 0x000000ffff1b7224 */ /* 0x000fe400028e06ff */
[----:B------:R-:W-:Y:S02]  /*1f40*/  IMAD.IADD R35, R26, 0x1, R23 ;  /* 0x000000011a237824 */ /* 0x000fe400078e0217 */
[----:B------:R-:W-:-:S04]  /*1f50*/  IMAD.WIDE.U32 R40, P5, R20, UR21, R40 ;  /* 0x0000001514287c25 */ /* 0x000fc8000f8a0028 */
[----:B------:R-:W-:-:S04]  /*1f60*/  IMAD.WIDE.U32 R46, R49, UR22, RZ ;  /* 0x00000016312e7c25 */ /* 0x000fc8000f8e00ff */
[----:B------:R-:W-:Y:S02]  /*1f70*/  IMAD.MOV.U32 R30, RZ, RZ, R33 ;  /* 0x000000ffff1e7224 */ /* 0x000fe400078e0021 */
[----:B------:R-:W-:Y:S01]  /*1f80*/  IMAD.X R43, R35, 0x1, R48, P0 ;  /* 0x00000001232b7824 */ /* 0x000fe200000e0630 */
[----:B------:R-:W-:Y:S01]  /*1f90*/  ISETP.GE.U32.AND P0, PT, R34, R36, PT ;  /* 0x000000242200720c */ /* 0x000fe20003f06070 */
[----:B------:R-:W-:Y:S01]  /*1fa0*/  IMAD.X R33, RZ, RZ, RZ, P5 ;  /* 0x000000ffff217224 */ /* 0x000fe200028e06ff */
[----:B------:R-:W-:Y:S01]  /*1fb0*/  ISETP.GE.U32.AND P5, PT, R13, R34, PT ;  /* 0x000000220d00720c */ /* 0x000fe20003fa6070 */
[----:B------:R-:W-:Y:S01]  /*1fc0*/  IMAD.WIDE.U32 R38, R20, UR20, RZ ;  /* 0x0000001414267c25 */ /* 0x000fe2000f8e00ff */
[----:B------:R-:W-:Y:S02]  /*1fd0*/  ISETP.GE.U32.AND.EX P0, PT, R21, R37, PT, P0 ;  /* 0x000000251500720c */ /* 0x000fe40003f06100 */
[----:B------:R-:W-:Y:S01]  /*1fe0*/  ISETP.GE.U32.AND.EX P5, PT, R12, R21, PT, P5 ;  /* 0x000000150c00720c */ /* 0x000fe20003fa6150 */
[----:B------:R-:W-:-:S02]  /*1ff0*/  IMAD.X R31, RZ, RZ, RZ, P1 ;  /* 0x000000ffff1f7224 */ /* 0x000fc400008e06ff */
[----:B------:R-:W-:Y:S01]  /*2000*/  IMAD.WIDE.U32 R46, P1, R20, UR23, R46 ;  /* 0x00000017142e7c25 */ /* 0x000fe2000f82002e */
[----:B------:R-:W-:Y:S02]  /*2010*/  IADD3 RZ, P4, PT, R39, R40, RZ ;  /* 0x0000002827ff7210 */ /* 0x000fe40007f9e0ff */
[----:B------:R-:W-:Y:S01]  /*2020*/  SEL R26, RZ, 0x1, P0 ;  /* 0x00000001ff1a7807 */ /* 0x000fe20000000000 */
[----:B------:R-:W-:Y:S01]  /*2030*/  IMAD.WIDE.U32.X R30, R49, R11, R30, P6 ;  /* 0x0000000b311e7225 */ /* 0x000fe200030e041e */
[----:B------:R-:W-:-:S03]  /*2040*/  SEL R21, RZ, 0x1, P5 ;  /* 0x00000001ff157807 */ /* 0x000fc60002800000 */
[----:B------:R-:W-:Y:S01]  /*2050*/  IMAD.MOV.U32 R32, RZ, RZ, R41 ;  /* 0x000000ffff207224 */ /* 0x000fe200078e0029 */
[----:B------:R-:W-:Y:S01]  /*2060*/  ISETP.GE.U32.AND P0, PT, R42, R22, PT ;  /* 0x000000162a00720c */ /* 0x000fe20003f06070 */
[----:B------:R-:W-:-:S04]  /*2070*/  IMAD.WIDE.U32 R44, R20, UR22, RZ ;  /* 0x00000016142c7c25 */ /* 0x000fc8000f8e00ff */
[----:B------:R-:W-:Y:S01]  /*2080*/  IMAD.X R23, RZ, RZ, RZ, P1 ;  /* 0x000000ffff177224 */ /* 0x000fe200008e06ff */
[----:B------:R-:W-:Y:S01]  /*2090*/  ISETP.GE.U32.AND P1, PT, R22, R16, PT ;  /* 0x000000101600720c */ /* 0x000fe20003f26070 */
[----:B------:R-:W-:Y:S01]  /*20a0*/  IMAD.WIDE.U32.X R32, R49, UR21, R32, P4 ;  /* 0x0000001531207c25 */ /* 0x000fe2000a0e0420 */
[----:B------:R-:W-:Y:S02]  /*20b0*/  IADD3 R21, P4, P5, R21, R30, R26 ;  /* 0x0000001e15157210 */ /* 0x000fe40007d9e01a */
[----:B------:R-:W-:Y:S01]  /*20c0*/  IADD3 RZ, P6, PT, R45, R46, RZ ;  /* 0x0000002e2dff7210 */ /* 0x000fe20007fde0ff */
[----:B------:R-:W-:Y:S01]  /*20d0*/  IMAD.MOV.U32 R26, RZ, RZ, R29 ;  /* 0x000000ffff1a7224 */ /* 0x000fe200078e001d */
[----:B------:R-:W-:Y:S01]  /*20e0*/  ISETP.GE.U32.AND.EX P1, PT, R35, R17, PT, P1 ;  /* 0x000000112300720c */ /* 0x000fe20003f26110 */
[----:B------:R-:W-:Y:S01]  /*20f0*/  IMAD.MOV.U32 R22, RZ, RZ, R47 ;  /* 0x000000ffff167224 */ /* 0x000fe200078e002f */
[----:B------:R-:W-:Y:S01]  /*2100*/  ISETP.GE.U32.AND.EX P0, PT, R43, R35, PT, P0 ;  /* 0x000000232b00720c */ /* 0x000fe20003f06100 */
[----:B------:R-:W-:Y:S01]  /*2110*/  IMAD.WIDE.U32 R34, R20, UR20, R42 ;  /* 0x0000001414227c25 */ /* 0x000fe2000f8e002a */
[----:B------:R-:W-:-:S03]  /*2120*/  SEL R30, RZ, 0x1, P1 ;  /* 0x00000001ff1e7807 */ /* 0x000fc60000800000 */
[----:B------:R-:W-:Y:S01]  /*2130*/  IMAD.WIDE.U32.X R16, R9, UR13, R24, P2 ;  /* 0x0000000d09107c25 */ /* 0x000fe200090e0418 */
[----:B------:R-:W-:-:S03]  /*2140*/  SEL R29, RZ, 0x1, P0 ;  /* 0x00000001ff1d7807 */ /* 0x000fc60000000000 */
[----:B------:R-:W-:-:S04]  /*2150*/  IMAD.WIDE.U32.X R24, R9, UR15, R26, P3 ;  /* 0x0000000f09187c25 */ /* 0x000fc800098e041a */
[----:B------:R-:W-:Y:S01]  /*2160*/  IMAD.WIDE.U32.X R22, R49, UR23, R22, P6 ;  /* 0x0000001731167c25 */ /* 0x000fe2000b0e0416 */
[----:B------:R-:W-:-:S03]  /*2170*/  IADD3 R9, P6, PT, R21, R34, RZ ;  /* 0x0000002215097210 */ /* 0x000fc60007fde0ff */
[----:B------:R-:W-:Y:S01]  /*2180*/  IMAD.WIDE.U32 R26, R8, UR14, R18 ;  /* 0x0000000e081a7c25 */ /* 0x000fe2000f8e0012 */
[----:B------:R-:W-:-:S03]  /*2190*/  IADD3.X R8, PT, PT, RZ, R31, RZ, P4, P5 ;  /* 0x0000001fff087210 */ /* 0x000fc600027ea4ff */
[----:B------:R-:W-:Y:S01]  /*21a0*/  IMAD.IADD R41, R40, 0x1, R35 ;  /* 0x0000000128297824 */ /* 0x000fe200078e0223 */
[----:B------:R-:W-:Y:S02]  /*21b0*/  IADD3 R29, P1, P3, R29, R16, R30 ;  /* 0x000000101d1d7210 */ /* 0x000fe40007b3e01e */
[----:B------:R-:W-:Y:S01]  /*21c0*/  ISETP.GE.U32.AND P2, PT, R34, R42, PT ;  /* 0x0000002a2200720c */ /* 0x000fe20003f46070 */
[----:B------:R-:W-:Y:S01]  /*21d0*/  IMAD.X R8, R41, 0x1, R8, P6 ;  /* 0x0000000129087824 */ /* 0x000fe200030e0608 */
[----:B------:R-:W-:Y:S01]  /*21e0*/  ISETP.GE.U32.AND P0, PT, R9, R34, PT ;  /* 0x000000220900720c */ /* 0x000fe20003f06070 */
[----:B------:R-:W-:Y:S01]  /*21f0*/  IMAD.IADD R31, R28, 0x1, R27 ;  /* 0x000000011c1f7824 */ /* 0x000fe200078e021b */
[----:B------:R-:W-:Y:S02]  /*2200*/  IADD3.X R30, PT, PT, RZ, R17, RZ, P1, P3 ;  /* 0x00000011ff1e7210 */ /* 0x000fe40000fe64ff */
[----:B------:R-:W-:Y:S02]  /*2210*/  IADD3 R16, P4, PT, R29, R26, RZ ;  /* 0x0000001a1d107210 */ /* 0x000fe40007f9e0ff */
[----:B------:R-:W-:-:S02]  /*2220*/  ISETP.GE.U32.AND.EX P2, PT, R41, R43, PT, P2 ;  /* 0x0000002b2900720c */ /* 0x000fc40003f46120 */
[----:B------:R-:W-:Y:S01]  /*2230*/  ISETP.GE.U32.AND.EX P0, PT, R8, R41, PT, P0 ;  /* 0x000000290800720c */ /* 0x000fe20003f06100 */
[----:B------:R-:W-:Y:S01]  /*2240*/  IMAD.X R17, R31, 0x1, R30, P4 ;  /* 0x000000011f117824 */ /* 0x000fe200020e061e */
[----:B------:R-:W-:Y:S02]  /*2250*/  ISETP.GE.U32.AND P1, PT, R26, R18, PT ;  /* 0x000000121a00720c */ /* 0x000fe40003f26070 */
[----:B------:R-:W-:Y:S02]  /*2260*/  ISETP.GE.U32.AND P3, PT, R13, R14, PT ;  /* 0x0000000e0d00720c */ /* 0x000fe40003f66070 */
[----:B------:R-:W-:Y:S02]  /*2270*/  SEL R18, RZ, 0x1, P2 ;  /* 0x00000001ff127807 */ /* 0x000fe40001000000 */
[----:B------:R-:W-:Y:S01]  /*2280*/  SEL R29, RZ, 0x1, P0 ;  /* 0x00000001ff1d7807 */ /* 0x000fe20000000000 */
[----:B------:R-:W-:Y:S01]  /*2290*/  IMAD.WIDE.U32 R20, R20, UR22, R16 ;  /* 0x0000001614147c25 */ /* 0x000fe2000f8e0010 */
[----:B------:R-:W-:-:S02]  /*22a0*/  ISETP.GE.U32.AND.EX P0, PT, R12, R15, PT, P3 ;  /* 0x0000000f0c00720c */ /* 0x000fc40003f06130 */
[----:B------:R-:W-:Y:S02]  /*22b0*/  IADD3 R29, P2, P3, R29, R32, R18 ;  /* 0x000000201d1d7210 */ /* 0x000fe40007b5e012 */
[----:B------:R-:W-:Y:S01]  /*22c0*/  ISETP.GE.U32.AND.EX P1, PT, R31, R19, PT, P1 ;  /* 0x000000131f00720c */ /* 0x000fe20003f26110 */
[----:B------:R-:W-:Y:S01]  /*22d0*/  IMAD.IADD R47, R46, 0x1, R21 ;  /* 0x000000012e2f7824 */ /* 0x000fe200078e0215 */
[----:B------:R-:W-:Y:S02]  /*22e0*/  SEL R18, RZ, 0x1, P0 ;  /* 0x00000001ff127807 */ /* 0x000fe40000000000 */
[----:B------:R-:W-:Y:S02]  /*22f0*/  IADD3 R27, P6, PT, R9, -R10, RZ ;  /* 0x8000000a091b7210 */ /* 0x000fe40007fde0ff */
[----:B------:R-:W-:Y:S02]  /*2300*/  IADD3.X R32, PT, PT, RZ, R33, RZ, P2, P3 ;  /* 0x00000021ff207210 */ /* 0x000fe400017e64ff */
[----:B------:R-:W-:-:S02]  /*2310*/  IADD3 R19, P5, PT, R29, R20, RZ ;  /* 0x000000141d137210 */ /* 0x000fc40007fbe0ff */
[----:B------:R-:W-:Y:S02]  /*2320*/  ISETP.GE.U32.AND P2, PT, R27, R18, PT ;  /* 0x000000121b00720c */ /* 0x000fe40003f46070 */
[----:B------:R-:W-:Y:S01]  /*2330*/  ISETP.GE.U32.AND P3, PT, R20, R16, PT ;  /* 0x000000101400720c */ /* 0x000fe20003f66070 */
[----:B------:R-:W-:Y:S01]  /*2340*/  IMAD.X R18, R47, 0x1, R32, P5 ;  /* 0x000000012f127824 */ /* 0x000fe200028e0620 */
[----:B------:R-:W-:Y:S01]  /*2350*/  ISETP.GE.U32.AND P5, PT, R19, R20, PT ;  /* 0x000000141300720c */ /* 0x000fe20003fa6070 */
[----:B---3--:R-:W-:Y:S01]  /*2360*/  IMAD.WIDE.U32 R20, R7, UR4, RZ ;  /* 0x0000000407147c25 */ /* 0x008fe2000f8e00ff */
[----:B------:R-:W-:Y:S02]  /*2370*/  ISETP.GE.U32.AND P4, PT, R16, R26, PT ;  /* 0x0000001a1000720c */ /* 0x000fe40003f86070 */
[----:B------:R-:W-:Y:S02]  /*2380*/  SEL R26, RZ, 0xffffffff, P0 ;  /* 0xffffffffff1a7807 */ /* 0x000fe40000000000 */
[----:B------:R-:W-:Y:S01]  /*2390*/  ISETP.GE.U32.AND.EX P4, PT, R17, R31, PT, P4 ;  /* 0x0000001f1100720c */ /* 0x000fe20003f86140 */
[----:B------:R-:W-:Y:S01]  /*23a0*/  IMAD.WIDE.U32 R28, R6, UR4, RZ ;  /* 0x00000004061c7c25 */ /* 0x000fe2000f8e00ff */
[----:B------:R-:W-:-:S02]  /*23b0*/  SEL R34, RZ, 0x1, P1 ;  /* 0x00000001ff227807 */ /* 0x000fc40000800000 */
[----:B------:R-:W-:Y:S01]  /*23c0*/  ISETP.GE.U32.AND.EX P5, PT, R18, R47, PT, P5 ;  /* 0x0000002f1200720c */ /* 0x000fe20003fa6150 */
[----:B------:R-:W-:Y:S01]  /*23d0*/  IMAD.WIDE.U32 R30, P1, R6, UR5, R20 ;  /* 0x00000005061e7c25 */ /* 0x000fe2000f820014 */
[----:B------:R-:W-:Y:S02]  /*23e0*/  ISETP.GE.U32.AND.EX P3, PT, R47, R17, PT, P3 ;  /* 0x000000112f00720c */ /* 0x000fe40003f66130 */
[----:B------:R-:W-:Y:S01]  /*23f0*/  SEL R21, RZ, 0x1, P4 ;  /* 0x00000001ff157807 */ /* 0x000fe20002000000 */
[----:B------:R-:W-:Y:S01]  /*2400*/  IMAD.X R33, R8, 0x1, ~R11, P6 ;  /* 0x0000000108217824 */ /* 0x000fe200030e0e0b */
[----:B------:R-:W-:Y:S01]  /*2410*/  IADD3 R20, P0, PT, R26, R27, RZ ;  /* 0x0000001b1a147210 */ /* 0x000fe20007f1e0ff */
[----:B------:R-:W3:Y:S01]  /*2420*/  LDG.E.64.CONSTANT R16, desc[UR8][R2.64+0x30] ;  /* 0x0000300802107981 */ /* 0x000ee2000c1e9b00 */
[----:B------:R-:W-:Y:S02]  /*2430*/  SEL R35, RZ, 0x1, P5 ;  /* 0x00000001ff237807 */ /* 0x000fe40002800000 */
[----:B------:R-:W-:-:S02]  /*2440*/  SEL R32, RZ, 0x1, P3 ;  /* 0x00000001ff207807 */ /* 0x000fc40001800000 */
[----:B------:R-:W-:Y:S02]  /*2450*/  IADD3 R30, P5, PT, R29, R30, RZ ;  /* 0x0000001e1d1e7210 */ /* 0x000fe40007fbe0ff */
[----:B------:R-:W-:Y:S01]  /*2460*/  IADD3 R27, P3, P4, R21, R24, R34 ;  /* 0x00000018151b7210 */ /* 0x000fe20007c7e022 */
[----:B------:R-:W-:Y:S01]  /*2470*/  IMAD.X R21, R26, 0x1, R33, P0 ;  /* 0x000000011a157824 */ /* 0x000fe200000e0621 */
[----:B------:R-:W-:Y:S02]  /*2480*/  ISETP.GE.U32.AND.EX P0, PT, R33, RZ, PT, P2 ;  /* 0x000000ff2100720c */ /* 0x000fe40003f06120 */
[----:B------:R-:W-:Y:S01]  /*2490*/  IADD3 R26, P2, P6, R35, R22, R32 ;  /* 0x00000016231a7210 */ /* 0x000fe20007e5e020 */
[----:B------:R-:W-:Y:S01]  /*24a0*/  IMAD R35, R30, UR16, RZ ;  /* 0x000000101e237c24 */ /* 0x000fe2000f8e02ff */
[----:B------:R-:W-:Y:S01]  /*24b0*/  IADD3.X R22, PT, PT, RZ, R25, RZ, P3, P4 ;  /* 0x00000019ff167210 */ /* 0x000fe20001fe84ff */
[----:B------:R-:W-:Y:S01]  /*24c0*/  IMAD.WIDE.U32 R32, R7, UR6, RZ ;  /* 0x0000000607207c25 */ /* 0x000fe2000f8e00ff */
[----:B------:R-:W-:-:S03]  /*24d0*/  LOP3.LUT R45, RZ, R28, RZ, 0x33, !PT ;  /* 0x0000001cff2d7212 */ /* 0x000fc600078e33ff */
[----:B------:R-:W-:-:S04]  /*24e0*/  IMAD.WIDE.U32 R24, R28, UR16, RZ ;  /* 0x000000101c187c25 */ /* 0x000fc8000f8e00ff */
[----:B------:R-:W-:Y:S02]  /*24f0*/  IMAD R37, R28, UR17, R35 ;  /* 0x000000111c257c24 */ /* 0x000fe4000f8e0223 */
[----:B------:R-:W-:Y:S02]  /*2500*/  IMAD.X R29, RZ, RZ, RZ, P1 ;  /* 0x000000ffff1d7224 */ /* 0x000fe400008e06ff */
[----:B------:R-:W-:Y:S02]  /*2510*/  IMAD.MOV.U32 R28, RZ, RZ, R31 ;  /* 0x000000ffff1c7224 */ /* 0x000fe400078e001f */
[----:B------:R-:W-:Y:S02]  /*2520*/  IMAD.IADD R31, R25, 0x1, R37 ;  /* 0x00000001191f7824 */ /* 0x000fe400078e0225 */
[----:B------:R-:W-:-:S04]  /*2530*/  IMAD.WIDE.U32 R34, P1, R6, UR7, R32 ;  /* 0x0000000706227c25 */ /* 0x000fc8000f820020 */
[----:B------:R-:W-:-:S04]  /*2540*/  IMAD.WIDE.U32 R32, R6, UR6, RZ ;  /* 0x0000000606207c25 */ /* 0x000fc8000f8e00ff */
[----:B------:R-:W-:Y:S01]  /*2550*/  IMAD.WIDE.U32.X R28, R7, UR5, R28, P5 ;  /* 0x00000005071c7c25 */ /* 0x000fe2000a8e041c */
[----:B------:R-:W-:-:S03]  /*2560*/  IADD3.X R23, PT, PT, RZ, R23, RZ, P2, P6 ;  /* 0x00000017ff177210 */ /* 0x000fc600017ec4ff */
[----:B------:R-:W-:Y:S01]  /*2570*/  IMAD.WIDE.U32 R38, R7, UR12, RZ ;  /* 0x0000000c07267c25 */ /* 0x000fe2000f8e00ff */
[----:B------:R-:W-:-:S03]  /*2580*/  IADD3 R49, P5, PT, R33, R34, RZ ;  /* 0x0000002221317210 */ /* 0x000fc60007fbe0ff */
[----:B------:R-:W-:Y:S01]  /*2590*/  IMAD.WIDE.U32 R42, R24, R14, RZ ;  /* 0x0000000e182a7225 */ /* 0x000fe200078e00ff */
[----:B------:R-:W-:-:S03]  /*25a0*/  IADD3 R46, P2, PT, R28, R32, RZ ;  /* 0x000000201c2e7210 */ /* 0x000fc60007f5e0ff */
[----:B------:R-:W-:-:S04]  /*25b0*/  IMAD.WIDE.U32 R40, R31, R14, RZ ;  /* 0x0000000e1f287225 */ /* 0x000fc800078e00ff */
[----:B------:R-:W-:Y:S01]  /*25c0*/  IMAD.X R37, RZ, RZ, RZ, P1 ;  /* 0x000000ffff257224 */ /* 0x000fe200008e06ff */
[----:B------:R-:W-:Y:S01]  /*25d0*/  ISETP.GT.U32.AND P1, PT, R42, R45, PT ;  /* 0x0000002d2a00720c */ /* 0x000fe20003f24070 */
[----:B------:R-:W-:Y:S01]  /*25e0*/  IMAD.WIDE.U32 R38, P4, R6, UR13, R38 ;  /* 0x0000000d06267c25 */ /* 0x000fe2000f880026 */
[----:B------:R-:W-:-:S03]  /*25f0*/  ISETP.GE.U32.AND P3, PT, R46, R32, PT ;  /* 0x000000202e00720c */ /* 0x000fc60003f66070 */
[----:B------:R-:W-:Y:S01]  /*2600*/  IMAD.WIDE.U32 R44, P6, R24, R15, R40 ;  /* 0x0000000f182c7225 */ /* 0x000fe200078c0028 */
[----:B------:R-:W-:-:S03]  /*2610*/  LOP3.LUT R25, RZ, R30, RZ, 0x33, !PT ;  /* 0x0000001eff197212 */ /* 0x000fc600078e33ff */
[----:B------:R-:W-:Y:S02]  /*2620*/  IMAD.X R47, R49, 0x1, R29, P2 ;  /* 0x00000001312f7824 */ /* 0x000fe400010e061d */
[----:B------:R-:W-:Y:S01]  /*2630*/  IMAD.X R41, RZ, RZ, RZ, P4 ;  /* 0x000000ffff297224 */ /* 0x000fe200020e06ff */
[----:B------:R-:W-:Y:S01]  /*2640*/  IADD3 R28, P4, PT, R43, R44, RZ ;  /* 0x0000002c2b1c7210 */ /* 0x000fe20007f9e0ff */
[----:B------:R-:W-:Y:S01]  /*2650*/  IMAD.MOV.U32 R36, RZ, RZ, R35 ;  /* 0x000000ffff247224 */ /* 0x000fe200078e0023 */
[----:B------:R-:W-:Y:S01]  /*2660*/  ISETP.GE.U32.AND.EX P3, PT, R47, R49, PT, P3 ;  /* 0x000000312f00720c */ /* 0x000fe20003f66130 */
[----:B------:R-:W-:Y:S01]  /*2670*/  IMAD.WIDE.U32 R34, R6, UR12, RZ ;  /* 0x0000000c06227c25 */ /* 0x000fe2000f8e00ff */
[----:B------:R-:W-:Y:S02]  /*2680*/  ISETP.GT.U32.AND.EX P1, PT, R28, R25, PT, P1 ;  /* 0x000000191c00720c */ /* 0x000fe40003f24110 */
[----:B------:R-:W-:Y:S01]  /*2690*/  SEL R49, RZ, 0x1, P3 ;  /* 0x00000001ff317807 */ /* 0x000fe20001800000 */
[----:B------:R-:W-:-:S04]  /*26a0*/  IMAD.WIDE.U32.X R28, R7, UR7, R36, P5 ;  /* 0x00000007071c7c25 */ /* 0x000fc8000a8e0424 */
[----:B------:R-:W-:Y:S02]  /*26b0*/  IMAD.X R33, RZ, RZ, RZ, P6 ;  /* 0x000000ffff217224 */ /* 0x000fe400030e06ff */
[----:B------:R-:W-:-:S04]  /*26c0*/  IMAD.WIDE.U32 R42, R31, R10, RZ ;  /* 0x0000000a1f2a7225 */ /* 0x000fc800078e00ff */
[----:B------:R-:W-:Y:S01]  /*26d0*/  IMAD.MOV.U32 R32, RZ, RZ, R45 ;  /* 0x000000ffff207224 */ /* 0x000fe200078e002d */
[----:B------:R-:W-:Y:S01]  /*26e0*/  IADD3 R51, P2, PT, R35, R38, RZ ;  /* 0x0000002623337210 */ /* 0x000fe20007f5e0ff */
[----:B------:R-:W-:Y:S01]  /*26f0*/  IMAD.WIDE.U32 R36, R24, R10, R46 ;  /* 0x0000000a18247225 */ /* 0x000fe200078e002e */
[----:B------:R-:W-:Y:S02]  /*2700*/  IADD3 R48, P5, P6, R34, R28, R49 ;  /* 0x0000001c22307210 */ /* 0x000fe40007ebe031 */
[----:B------:R-:W-:Y:S01]  /*2710*/  SEL R25, RZ, 0x1, !P1 ;  /* 0x00000001ff197807 */ /* 0x000fe20004800000 */
[----:B------:R-:W-:Y:S01]  /*2720*/  IMAD.WIDE.U32.X R32, R31, R15, R32, P4 ;  /* 0x0000000f1f207225 */ /* 0x000fe200020e0420 */
[----:B------:R-:W-:-:S03]  /*2730*/  IADD3.X R49, PT, PT, R51, R29, RZ, P5, P6 ;  /* 0x0000001d33317210 */ /* 0x000fc60002fec4ff */
[----:B------:R-:W-:Y:S01]  /*2740*/  IMAD.WIDE.U32 R42, P3, R24, R11, R42 ;  /* 0x0000000b182a7225 */ /* 0x000fe2000786002a */
[----:B------:R-:W-:-:S03]  /*2750*/  IADD3 R28, P5, P6, R36, R32, R25 ;  /* 0x00000020241c7210 */ /* 0x000fc60007ebe019 */
[----:B------:R-:W-:Y:S02]  /*2760*/  IMAD.IADD R25, R42, 0x1, R37 ;  /* 0x000000012a197824 */ /* 0x000fe400078e0225 */
[----:B------:R-:W-:Y:S02]  /*2770*/  IMAD.MOV.U32 R40, RZ, RZ, R39 ;  /* 0x000000ffff287224 */ /* 0x000fe400078e0027 */
[----:B------:R-:W-:Y:S01]  /*2780*/  IMAD.WIDE.U32 R38, R24, R10, RZ ;  /* 0x0000000a18267225 */ /* 0x000fe200078e00ff */
[----:B------:R-:W-:Y:S02]  /*2790*/  ISETP.GE.U32.AND P1, PT, R28, R36, PT ;  /* 0x000000241c00720c */ /* 0x000fe40003f26070 */
[----:B------:R-:W-:Y:S01]  /*27a0*/  IADD3.X R29, PT, PT, R25, R33, RZ, P5, P6 ;  /* 0x00000021191d7210 */ /* 0x000fe20002fec4ff */
[----:B------:R-:W-:Y:S01]  /*27b0*/  IMAD.X R37, RZ, RZ, RZ, P3 ;  /* 0x000000ffff257224 */ /* 0x000fe200018e06ff */
[----:B------:R-:W-:Y:S01]  /*27c0*/  ISETP.GE.U32.AND P3, PT, R36, R46, PT ;  /* 0x0000002e2400720c */ /* 0x000fe20003f66070 */
[----:B------:R-:W-:Y:S01]  /*27d0*/  IMAD.MOV.U32 R36, RZ, RZ, R43 ;  /* 0x000000ffff247224 */ /* 0x000fe200078e002b */
[----:B------:R-:W-:-:S02]  /*27e0*/  IADD3 RZ, P4, PT, R39, R42, RZ ;  /* 0x0000002a27ff7210 */ /* 0x000fc40007f9e0ff */
[----:B------:R-:W-:Y:S02]  /*27f0*/  ISETP.GE.U32.AND.EX P3, PT, R25, R47, PT, P3 ;  /* 0x0000002f1900720c */ /* 0x000fe40003f66130 */
[----:B------:R-:W-:Y:S01]  /*2800*/  ISETP.GE.U32.AND.EX P1, PT, R29, R25, PT, P1 ;  /* 0x000000191d00720c */ /* 0x000fe20003f26110 */
[C---:B------:R-:W-:Y:S01]  /*2810*/  IMAD.WIDE.U32 R38, R31.reuse, UR20, RZ ;  /* 0x000000141f267c25 */ /* 0x040fe2000f8e00ff */
[----:B------:R-:W-:Y:S02]  /*2820*/  SEL R30, RZ, 0x1, P3 ;  /* 0x00000001ff1e7807 */ /* 0x000fe40001800000 */
[----:B------:R-:W-:Y:S01]  /*2830*/  SEL R25, RZ, 0x1, P1 ;  /* 0x00000001ff197807 */ /* 0x000fe20000800000 */
[----:B------:R-:W-:-:S04]  /*2840*/  IMAD.WIDE.U32.X R32, R31, R11, R36, P4 ;  /* 0x0000000b1f207225 */ /* 0x000fc800020e0424 */
[----:B------:R-:W-:Y:S01]  /*2850*/  IMAD.WIDE.U32 R36, R24, UR20, R48 ;  /* 0x0000001418247c25 */ /* 0x000fe2000f8e0030 */
[----:B------:R-:W-:-:S03]  /*2860*/  IADD3 R25, P1, P4, R25, R32, R30 ;  /* 0x0000002019197210 */ /* 0x000fc60007c3e01e */
[----:B------:R-:W-:Y:S01]  /*2870*/  IMAD.WIDE.U32 R44, P5, R24, UR21, R38 ;  /* 0x00000015182c7c25 */ /* 0x000fe2000f8a0026 */
[----:B------:R-:W-:Y:S02]  /*2880*/  ISETP.GE.U32.AND P3, PT, R48, R34, PT ;  /* 0x000000223000720c */ /* 0x000fe40003f66070 */
[----:B------:R-:W-:Y:S01]  /*2890*/  IADD3.X R30, PT, PT, RZ, R33, RZ, P1, P4 ;  /* 0x00000021ff1e7210 */ /* 0x000fe20000fe84ff */
[----:B------:R-:W-:Y:S01]  /*28a0*/  IMAD.WIDE.U32 R38, R24, UR20, RZ ;  /* 0x0000001418267c25 */ /* 0x000fe2000f8e00ff */
[----:B------:R-:W-:Y:S02]  /*28b0*/  IADD3 R32, P1, PT, R25, R36, RZ ;  /* 0x0000002419207210 */ /* 0x000fe40007f3e0ff */
[----:B------:R-:W-:Y:S01]  /*28c0*/  ISETP.LT.U32.AND P6, PT, R9, R10, PT ;  /* 0x0000000a0900720c */ /* 0x000fe20003fc1070 */
[----:B------:R-:W-:Y:S02]  /*28d0*/  IMAD.MOV.U32 R42, RZ, RZ, R45 ;  /* 0x000000ffff2a7224 */ /* 0x000fe400078e002d */
[----:B------:R-:W-:Y:S01]  /*28e0*/  IMAD.WIDE.U32 R34, R7, UR14, RZ ;  /* 0x0000000e07227c25 */ /* 0x000fe2000f8e00ff */
[----:B------:R-:W-:-:S03]  /*28f0*/  ISETP.GE.U32.AND P4, PT, R36, R48, PT ;  /* 0x000000302400720c */ /* 0x000fc60003f86070 */
[----:B------:R-:W-:Y:S01]  /*2900*/  IMAD.IADD R45, R44, 0x1, R37 ;  /* 0x000000012c2d7824 */ /* 0x000fe200078e0225 */
[----:B------:R-:W-:Y:S01]  /*2910*/  ISETP.GE.U32.AND.EX P3, PT, R49, R51, PT, P3 ;  /* 0x000000333100720c */ /* 0x000fe20003f66130 */
[----:B------:R-:W-:Y:S01]  /*2920*/  IMAD.X R43, RZ, RZ, RZ, P5 ;  /* 0x000000ffff2b7224 */ /* 0x000fe200028e06ff */
[----:B------:R-:W-:Y:S01]  /*2930*/  IADD3 RZ, P5, PT, R39, R44, RZ ;  /* 0x0000002c27ff7210 */ /* 0x000fe20007fbe0ff */
[C---:B------:R-:W-:Y:S01]  /*2940*/  IMAD.X R33, R45.reuse, 0x1, R30, P1 ;  /* 0x000000012d217824 */ /* 0x040fe200008e061e */
[----:B------:R-:W-:Y:S01]  /*2950*/  ISETP.LT.U32.OR.EX P0, PT, R8, R11, !P0, P6 ;  /* 0x0000000b0800720c */ /* 0x000fe20004701560 */
[----:B------:R-:W-:Y:S01]  /*2960*/  IMAD.WIDE.U32 R38, P1, R6, UR15, R34 ;  /* 0x0000000f06267c25 */ /* 0x000fe2000f820022 */
[----:B------:R-:W-:Y:S02]  /*2970*/  ISETP.GE.U32.AND P6, PT, R32, R36, PT ;  /* 0x000000242000720c */ /* 0x000fe40003fc6070 */
[----:B------:R-:W-:Y:S01]  /*2980*/  ISETP.GE.U32.AND.EX P4, PT, R45, R49, PT, P4 ;  /* 0x000000312d00720c */ /* 0x000fe20003f86140 */
[----:B------:R-:W-:Y:S01]  /*2990*/  IMAD.WIDE.U32 R36, R6, UR14, RZ ;  /* 0x0000000e06247c25 */ /* 0x000fe2000f8e00ff */
[----:B------:R-:W-:-:S03]  /*29a0*/  SEL R47, RZ, 0x1, P3 ;  /* 0x00000001ff2f7807 */ /* 0x000fc60001800000 */
[----:B------:R-:W-:Y:S01]  /*29b0*/  IMAD.WIDE.U32.X R34, R7, UR13, R40, P2 ;  /* 0x0000000d07227c25 */ /* 0x000fe200090e0428 */
[----:B------:R-:W-:Y:S02]  /*29c0*/  SEL R6, RZ, 0x1, P4 ;  /* 0x00000001ff067807 */ /* 0x000fe40002000000 */
[----:B------:R-:W-:Y:S01]  /*29d0*/  IADD3 R49, P2, PT, R37, R38, RZ ;  /* 0x0000002625317210 */ /* 0x000fe20007f5e0ff */
[----:B------:R-:W-:Y:S01]  /*29e0*/  IMAD.WIDE.U32.X R40, R31, UR21, R42, P5 ;  /* 0x000000151f287c25 */ /* 0x000fe2000a8e042a */
[----:B------:R-:W-:Y:S02]  /*29f0*/  IADD3 R46, P4, P5, R36, R34, R47 ;  /* 0x00000022242e7210 */ /* 0x000fe40007d9e02f */
[----:B------:R-:W-:Y:S01]  /*2a00*/  ISETP.GE.U32.AND.EX P6, PT, R33, R45, PT, P6 ;  /* 0x0000002d2100720c */ /* 0x000fe20003fc6160 */
[----:B------:R-:W-:Y:S01]  /*2a10*/  IMAD.WIDE.U32 R44, R31, UR22, RZ ;  /* 0x000000161f2c7c25 */ /* 0x000fe2000f8e00ff */
[----:B------:R-:W-:Y:S02]  /*2a20*/  SEL R43, RZ, 0x1, !P0 ;  /* 0x00000001ff2b7807 */ /* 0x000fe40004000000 */
[----:B------:R-:W-:-:S02]  /*2a30*/  IADD3 R30, P3, PT, R19, -UR20, RZ ;  /* 0x80000014131e7c10 */ /* 0x000fc4000ff7e0ff */
[----:B------:R-:W-:Y:S02]  /*2a40*/  IADD3.X R47, PT, PT, R49, R35, RZ, P4, P5 ;  /* 0x00000023312f7210 */ /* 0x000fe400027ea4ff */
[----:B------:R-:W-:Y:S02]  /*2a50*/  SEL R37, RZ, 0x1, P6 ;  /* 0x00000001ff257807 */ /* 0x000fe40003000000 */
[----:B------:R-:W-:Y:S02]  /*2a60*/  SEL R25, RZ, 0xffffffff, !P0 ;  /* 0xffffffffff197807 */ /* 0x000fe40004000000 */
[----:B------:R-:W-:Y:S01]  /*2a70*/  ISETP.GE.U32.AND P0, PT, R30, R43, PT ;  /* 0x0000002b1e00720c */ /* 0x000fe20003f06070 */
[----:B------:R-:W-:Y:S01]  /*2a80*/  IMAD.WIDE.U32 R42, R24, UR22, R46 ;  /* 0x00000016182a7c25 */ /* 0x000fe2000f8e002e */
[----:B------:R-:W-:Y:S02]  /*2a90*/  IADD3 R37, P5, P4, R37, R40, R6 ;  /* 0x0000002825257210 */ /* 0x000fe40007cbe006 */
[----:B------:R-:W-:Y:S01]  /*2aa0*/  IADD3.X R6, PT, PT, R18, ~UR21, RZ, P3, !PT ;  /* 0x8000001512067c10 */ /* 0x000fe20009ffe4ff */
[----:B------:R-:W-:Y:S01]  /*2ab0*/  IMAD.WIDE.U32 R44, P3, R24, UR23, R44 ;  /* 0x00000017182c7c25 */ /* 0x000fe2000f86002c */
[----:B------:R-:W-:-:S02]  /*2ac0*/  IADD3 R30, P6, PT, R25, R30, RZ ;  /* 0x0000001e191e7210 */ /* 0x000fc40007fde0ff */
[----:B------:R-:W-:Y:S01]  /*2ad0*/  IADD3.X R40, PT, PT, RZ, R41, RZ, P5, P4 ;  /* 0x00000029ff287210 */ /* 0x000fe20002fe84ff */
[----:B------:R-:W-:Y:S01]  /*2ae0*/  IMAD.WIDE.U32 R34, R24, UR22, RZ ;  /* 0x0000001618227c25 */ /* 0x000fe2000f8e00ff */
[----:B------:R-:W-:-:S03]  /*2af0*/  IADD3 R34, P4, PT, R37, R42, RZ ;  /* 0x0000002a25227210 */ /* 0x000fc60007f9e0ff */
[----:B------:R-:W-:Y:S02]  /*2b00*/  IMAD.IADD R37, R44, 0x1, R43 ;  /* 0x000000012c257824 */ /* 0x000fe400078e022b */
[----:B------:R-:W-:Y:S01]  /*2b10*/  IMAD.X R25, R25, 0x1, R6, P6 ;  /* 0x0000000119197824 */ /* 0x000fe200030e0606 */
[----:B------:R-:W-:Y:S01]  /*2b20*/  IADD3 RZ, P6, PT, R35, R44, RZ ;  /* 0x0000002c23ff7210 */ /* 0x000fe20007fde0ff */
[----:B------:R-:W-:Y:S01]  /*2b30*/  IMAD.X R41, RZ, RZ, RZ, P3 ;  /* 0x000000ffff297224 */ /* 0x000fe200018e06ff */
[----:B------:R-:W-:Y:S01]  /*2b40*/  ISETP.GE.U32.AND P5, PT, R42, R46, PT ;  /* 0x0000002e2a00720c */ /* 0x000fe20003fa6070 */
[C---:B------:R-:W-:Y:S01]  /*2b50*/  IMAD.X R35, R37.reuse, 0x1, R40, P4 ;  /* 0x0000000125237824 */ /* 0x040fe200020e0628 */
[----:B------:R-:W-:Y:S01]  /*2b60*/  ISETP.GE.U32.AND P3, PT, R34, R42, PT ;  /* 0x0000002a2200720c */ /* 0x000fe20003f66070 */
[----:B------:R-:W-:Y:S01]  /*2b70*/  IMAD.MOV.U32 R40, RZ, RZ, R45 ;  /* 0x000000ffff287224 */ /* 0x000fe200078e002d */
[----:B------:R-:W-:Y:S02]  /*2b80*/  ISETP.GE.U32.AND.EX P5, PT, R37, R47, PT, P5 ;  /* 0x0000002f2500720c */ /* 0x000fe40003fa6150 */
[----:B------:R-:W-:-:S02]  /*2b90*/  ISETP.GE.U32.AND.EX P3, PT, R35, R37, PT, P3 ;  /* 0x000000252300720c */ /* 0x000fc40003f66130 */
[----:B------:R-:W-:Y:S01]  /*2ba0*/  ISETP.GE.U32.AND P4, PT, R46, R36, PT ;  /* 0x000000242e00720c */ /* 0x000fe20003f86070 */
[----:B------:R-:W-:Y:S01]  /*2bb0*/  IMAD.X R37, RZ, RZ, RZ, P1 ;  /* 0x000000ffff257224 */ /* 0x000fe200008e06ff */
[----:B------:R-:W-:Y:S01]  /*2bc0*/  ISETP.GE.U32.AND.EX P0, PT, R6, RZ, PT, P0 ;  /* 0x000000ff0600720c */ /* 0x000fe20003f06100 */
[----:B------:R-:W-:Y:S01]  /*2bd0*/  IMAD.WIDE.U32.X R40, R31, UR23, R40, P6 ;  /* 0x000000171f287c25 */ /* 0x000fe2000b0e0428 */
[----:B------:R-:W-:Y:S02]  /*2be0*/  SEL R6, RZ, 0x1, P5 ;  /* 0x00000001ff067807 */ /* 0x000fe40002800000 */
[----:B------:R-:W-:Y:S01]  /*2bf0*/  SEL R31, RZ, 0x1, P3 ;  /* 0x00000001ff1f7807 */ /* 0x000fe20001800000 */
[----:B------:R-:W-:Y:S01]  /*2c00*/  IMAD.MOV.U32 R36, RZ, RZ, R39 ;  /* 0x000000ffff247224 */ /* 0x000fe200078e0027 */
[----:B------:R-:W-:-:S03]  /*2c10*/  ISETP.GE.U32.AND.EX P4, PT, R47, R49, PT, P4 ;  /* 0x000000312f00720c */ /* 0x000fc60003f86140 */
[----:B------:R-:W-:Y:S01]  /*2c20*/  IMAD.WIDE.U32.X R36, R7, UR15, R36, P2 ;  /* 0x0000000f07247c25 */ /* 0x000fe200090e0424 */
[----:B------:R-:W-:Y:S02]  /*2c30*/  IADD3 R7, P1, P2, R31, R40, R6 ;  /* 0x000000281f077210 */ /* 0x000fe40007a3e006 */
[----:B------:R-:W-:Y:S02]  /*2c40*/  SEL R6, RZ, 0x1, P4 ;  /* 0x00000001ff067807 */ /* 0x000fe40002000000 */
[----:B------:R-:W-:Y:S02]  /*2c50*/  IADD3 R26, P5, PT, R26, R27, RZ ;  /* 0x0000001b1a1a7210 */ /* 0x000fe40007fbe0ff */
[----:B------:R-:W-:Y:S02]  /*2c60*/  IADD3.X R27, PT, PT, RZ, R41, RZ, P1, P2 ;  /* 0x00000029ff1b7210 */ /* 0x000fe40000fe44ff */
[----:B------:R-:W-:Y:S02]  /*2c70*/  IADD3 R36, P1, P3, R7, R36, R6 ;  /* 0x0000002407247210 */ /* 0x000fe40007b3e006 */
[----:B------:R0:W4:Y:S01]  /*2c80*/  LDG.E.64.CONSTANT R6, desc[UR8][R2.64+0x38] ;  /* 0x0000380802067981 */ /* 0x000122000c1e9b00 */
[----:B--2---:R-:W-:-:S04]  /*2c90*/  IMAD.WIDE.U32 R42, R5, UR4, RZ ;  /* 0x00000004052a7c25 */ /* 0x004fc8000f8e00ff */
[----:B------:R-:W-:-:S04]  /*2ca0*/  IMAD.WIDE.U32 R44, R4, UR4, R28 ;  /* 0x00000004042c7c25 */ /* 0x000fc8000f8e001c */
[----:B------:R-:W-:-:S04]  /*2cb0*/  IMAD.WIDE.U32 R42, P4, R4, UR5, R42 ;  /* 0x00000005042a7c25 */ /* 0x000fc8000f88002a */
[----:B------:R-:W-:Y:S01]  /*2cc0*/  IMAD.WIDE.U32 R40, R5, UR6, RZ ;  /* 0x0000000605287c25 */ /* 0x000fe2000f8e00ff */
[----:B------:R-:W-:-:S03]  /*2cd0*/  IADD3.X R37, PT, PT, R27, R37, RZ, P1, P3 ;  /* 0x000000251b257210 */ /* 0x000fc60000fe64ff */
[----:B------:R-:W-:-:S04]  /*2ce0*/  IMAD.WIDE.U32 R38, R4, UR4, RZ ;  /* 0x0000000404267c25 */ /* 0x000fc8000f8e00ff */
[----:B------:R-:W-:Y:S01]  /*2cf0*/  IMAD.IADD R53, R42, 0x1, R45 ;  /* 0x000000012a357824 */ /* 0x000fe200078e022d */
[----:B------:R-:W-:Y:S01]  /*2d00*/  ISETP.GE.U32.AND P1, PT, R44, R28, PT ;  /* 0x0000001c2c00720c */ /* 0x000fe20003f26070 */
[----:B------:R-:W-:Y:S01]  /*2d10*/  IMAD.WIDE.U32 R48, P2, R4, UR7, R40 ;  /* 0x0000000704307c25 */ /* 0x000fe2000f840028 */
[----:B------:R-:W-:-:S03]  /*2d20*/  IADD3 RZ, P3, PT, R39, R42, RZ ;  /* 0x0000002a27ff7210 */ /* 0x000fc60007f7e0ff */
[C---:B------:R-:W-:Y:S02]  /*2d30*/  IMAD R31, R53.reuse, UR16, RZ ;  /* 0x00000010351f7c24 */ /* 0x040fe4000f8e02ff */
[----:B------:R-:W-:Y:S02]  /*2d40*/  IMAD.X R41, RZ, RZ, RZ, P4 ;  /* 0x000000ffff297224 */ /* 0x000fe400020e06ff */
[----:B------:R-:W-:Y:S01]  /*2d50*/  IMAD.MOV.U32 R40, RZ, RZ, R43 ;  /* 0x000000ffff287224 */ /* 0x000fe200078e002b */
[----:B------:R-:W-:Y:S01]  /*2d60*/  ISETP.GE.U32.AND.EX P1, PT, R53, R29, PT, P1 ;  /* 0x0000001d3500720c */ /* 0x000fe20003f26110 */
[----:B0-----:R-:W-:-:S04]  /*2d70*/  IMAD.WIDE.U32 R2, R44, UR16, RZ ;  /* 0x000000102c027c25 */ /* 0x001fc8000f8e00ff */
[----:B------:R-:W-:Y:S02]  /*2d80*/  IMAD R31, R44, UR17, R31 ;  /* 0x000000112c1f7c24 */ /* 0x000fe4000f8e021f */
[----:B------:R-:W-:Y:S01]  /*2d90*/  IMAD.WIDE.U32 R46, R4, UR6, RZ ;  /* 0x00000006042e7c25 */ /* 0x000fe2000f8e00ff */
[----:B------:R-:W-:-:S03]  /*2da0*/  SEL R51, RZ, 0x1, P1 ;  /* 0x00000001ff337807 */ /* 0x000fc60000800000 */
[----:B------:R-:W-:-:S04]  /*2db0*/  IMAD.WIDE.U32.X R28, R5, UR5, R40, P3 ;  /* 0x00000005051c7c25 */ /* 0x000fc800098e0428 */
[----:B------:R-:W-:Y:S01]  /*2dc0*/  IMAD.WIDE.U32 R40, R4, UR6, R32 ;  /* 0x0000000604287c25 */ /* 0x000fe2000f8e0020 */
[----:B------:R-:W-:-:S03]  /*2dd0*/  IADD3 RZ, P4, PT, R47, R48, RZ ;  /* 0x000000302fff7210 */ /* 0x000fc60007f9e0ff */
[----:B------:R-:W-:Y:S02]  /*2de0*/  IMAD.IADD R3, R3, 0x1, R31 ;  /* 0x0000000103037824 */ /* 0x000fe400078e021f */
[----:B------:R-:W-:Y:S02]  /*2df0*/  IMAD.MOV.U32 R38, RZ, RZ, R49 ;  /* 0x000000ffff267224 */ /* 0x000fe400078e0031 */
[----:B------:R-:W-:Y:S01]  /*2e00*/  IMAD.X R39, RZ, RZ, RZ, P2 ;  /* 0x000000ffff277224 */ /* 0x000fe200010e06ff */
[----:B------:R-:W-:Y:S01]  /*2e10*/  IADD3 R50, P2, P6, R40, R28, R51 ;  /* 0x0000001c28327210 */ /* 0x000fe20007e5e033 */
[----:B------:R-:W-:Y:S02]  /*2e20*/  IMAD.IADD R49, R48, 0x1, R41 ;  /* 0x0000000130317824 */ /* 0x000fe400078e0229 */
[----:B------:R-:W-:Y:S01]  /*2e30*/  IMAD.WIDE.U32 R46, R3, R14, RZ ;  /* 0x0000000e032e7225 */ /* 0x000fe200078e00ff */
[----:B------:R-:W-:-:S03]  /*2e40*/  ISETP.GE.U32.AND P3, PT, R40, R32, PT ;  /* 0x000000202800720c */ /* 0x000fc60003f66070 */
[----:B------:R-:W-:Y:S01]  /*2e50*/  IMAD.WIDE.U32 R42, R5, UR12, RZ ;  /* 0x0000000c052a7c25 */ /* 0x000fe2000f8e00ff */
[----:B------:R-:W-:Y:S02]  /*2e60*/  LOP3.LUT R27, RZ, R44, RZ, 0x33, !PT ;  /* 0x0000002cff1b7212 */ /* 0x000fe400078e33ff */
[C---:B------:R-:W-:Y:S01]  /*2e70*/  IADD3.X R51, PT, PT, R49.reuse, R29, RZ, P2, P6 ;  /* 0x0000001d31337210 */ /* 0x040fe200017ec4ff */
[----:B------:R-:W-:Y:S01]  /*2e80*/  IMAD.WIDE.U32 R44, R2, R14, RZ ;  /* 0x0000000e022c7225 */ /* 0x000fe200078e00ff */
[----:B------:R-:W-:Y:S02]  /*2e90*/  ISETP.GE.U32.AND P2, PT, R50, R40, PT ;  /* 0x000000283200720c */ /* 0x000fe40003f46070 */
[----:B------:R-:W-:Y:S01]  /*2ea0*/  ISETP.GE.U32.AND.EX P3, PT, R49, R33, PT, P3 ;  /* 0x000000213100720c */ /* 0x000fe20003f66130 */
[----:B------:R-:W-:-:S04]  /*2eb0*/  IMAD.WIDE.U32 R46, P6, R2, R15, R46 ;  /* 0x0000000f022e7225 */ /* 0x000fc800078c002e */
[----:B------:R-:W-:-:S04]  /*2ec0*/  IMAD.WIDE.U32.X R28, R5, UR7, R38, P4 ;  /* 0x00000007051c7c25 */ /* 0x000fc8000a0e0426 */
[----:B------:R-:W-:Y:S01]  /*2ed0*/  IMAD.WIDE.U32 R40, R3, R10, RZ ;  /* 0x0000000a03287225 */ /* 0x000fe200078e00ff */
[----:B------:R-:W-:-:S03]  /*2ee0*/  ISETP.GT.U32.AND P1, PT, R44, R27, PT ;  /* 0x0000001b2c00720c */ /* 0x000fc60003f24070 */
[----:B------:R-:W-:Y:S01]  /*2ef0*/  IMAD.WIDE.U32 R42, P4, R4, UR13, R42 ;  /* 0x0000000d042a7c25 */ /* 0x000fe2000f88002a */
[----:B------:R-:W-:Y:S02]  /*2f00*/  SEL R31, RZ, 0x1, P3 ;  /* 0x00000001ff1f7807 */ /* 0x000fe40001800000 */
[----:B------:R-:W-:Y:S01]  /*2f10*/  IADD3 R27, P3, PT, R45, R46, RZ ;  /* 0x0000002e2d1b7210 */ /* 0x000fe20007f7e0ff */
[----:B------:R-:W-:Y:S01]  /*2f20*/  IMAD.X R39, RZ, RZ, RZ, P4 ;  /* 0x000000ffff277224 */ /* 0x000fe200020e06ff */
[----:B------:R-:W-:Y:S01]  /*2f30*/  ISETP.GE.U32.AND.EX P2, PT, R51, R49, PT, P2 ;  /* 0x000000313300720c */ /* 0x000fe20003f46120 */
[----:B------:R-:W-:Y:S01]  /*2f40*/  IMAD.WIDE.U32 R44, R2, R10, RZ ;  /* 0x0000000a022c7225 */ /* 0x000fe200078e00ff */
[----:B------:R-:W-:-:S03]  /*2f50*/  LOP3.LUT R24, RZ, R53, RZ, 0x33, !PT ;  /* 0x00000035ff187212 */ /* 0x000fc600078e33ff */
[----:B------:R-:W-:Y:S01]  /*2f60*/  IMAD.WIDE.U32 R48, P4, R2, R11, R40 ;  /* 0x0000000b02307225 */ /* 0x000fe20007880028 */
[----:B------:R-:W-:-:S03]  /*2f70*/  SEL R53, RZ, 0x1, P2 ;  /* 0x00000001ff357807 */ /* 0x000fc60001000000 */
[----:B------:R-:W-:Y:S01]  /*2f80*/  IMAD.WIDE.U32 R32, R4, UR12, RZ ;  /* 0x0000000c04207c25 */ /* 0x000fe2000f8e00ff */
[----:B------:R-:W-:-:S03]  /*2f90*/  ISETP.GT.U32.AND.EX P1, PT, R27, R24, PT, P1 ;  /* 0x000000181b00720c */ /* 0x000fc60003f24110 */
[----:B------:R-:W-:Y:S02]  /*2fa0*/  IMAD.X R41, RZ, RZ, RZ, P6 ;  /* 0x000000ffff297224 */ /* 0x000fe400030e06ff */
[----:B------:R-:W-:Y:S01]  /*2fb0*/  IMAD.MOV.U32 R40, RZ, RZ, R47 ;  /* 0x000000ffff287224 */ /* 0x000fe200078e002f */
[----:B------:R-:W-:Y:S01]  /*2fc0*/  IADD3 RZ, P6, PT, R45, R48, RZ ;  /* 0x000000302dff7210 */ /* 0x000fe20007fde0ff */
[----:B------:R-:W-:Y:S01]  /*2fd0*/  IMAD.X R45, RZ, RZ, RZ, P4 ;  /* 0x000000ffff2d7224 */ /* 0x000fe200020e06ff */
[----:B------:R-:W-:Y:S01]  /*2fe0*/  IADD3 RZ, P2, PT, R33, R42, RZ ;  /* 0x0000002a21ff7210 */ /* 0x000fe20007f5e0ff */
[----:B------:R-:W-:Y:S01]  /*2ff0*/  IMAD.WIDE.U32.X R40, R3, R15, R40, P3 ;  /* 0x0000000f03287225 */ /* 0x000fe200018e0428 */
[----:B------:R-:W-:-:S03]  /*3000*/  IADD3 R53, P3, P4, R53, R28, R31 ;  /* 0x0000001c35357210 */ /* 0x000fc60007c7e01f */
[----:B------:R-:W-:Y:S01]  /*3010*/  IMAD.WIDE.U32 R46, R2, R10, R50 ;  /* 0x0000000a022e7225 */ /* 0x000fe200078e0032 */
[----:B------:R-:W-:-:S03]  /*3020*/  SEL R31, RZ, 0x1, !P1 ;  /* 0x00000001ff1f7807 */ /* 0x000fc60004800000 */
[----:B------:R-:W-:Y:S01]  /*3030*/  IMAD.WIDE.U32 R32, R4, UR12, R34 ;  /* 0x0000000c04207c25 */ /* 0x000fe2000f8e0022 */
[----:B------:R-:W-:-:S03]  /*3040*/  IADD3.X R24, PT, PT, RZ, R29, RZ, P3, P4 ;  /* 0x0000001dff187210 */ /* 0x000fc60001fe84ff */
[----:B------:R-:W-:Y:S01]  /*3050*/  IMAD.IADD R27, R48, 0x1, R47 ;  /* 0x00000001301b7824 */ /* 0x000fe200078e022f */
[----:B------:R-:W-:Y:S01]  /*3060*/  IADD3 R48, P3, PT, R53, R32, RZ ;  /* 0x0000002035307210 */ /* 0x000fe20007f7e0ff */
[----:B------:R-:W-:Y:S01]  /*3070*/  IMAD.MOV.U32 R38, RZ, RZ, R43 ;  /* 0x000000ffff267224 */ /* 0x000fe200078e002b */
[----:B------:R-:W-:Y:S01]  /*3080*/  IADD3 R28, P1, P4, R46, R40, R31 ;  /* 0x000000282e1c7210 */ /* 0x000fe20007c3e01f */
[----:B------:R-:W-:Y:S02]  /*3090*/  IMAD.IADD R43, R42, 0x1, R33 ;  /* 0x000000012a2b7824 */ /* 0x000fe400078e0221 */
[----:B------:R-:W-:Y:S01]  /*30a0*/  IMAD.MOV.U32 R44, RZ, RZ, R49 ;  /* 0x000000ffff2c7224 */ /* 0x000fe200078e0031 */
[----:B------:R-:W-:Y:S01]  /*30b0*/  IADD3.X R29, PT, PT, R27, R41, RZ, P1, P4 ;  /* 0x000000291b1d7210 */ /* 0x000fe20000fe84ff */
[----:B------:R-:W-:Y:S01]  /*30c0*/  IMAD.X R49, R43, 0x1, R24, P3 ;  /* 0x000000012b317824 */ /* 0x000fe200018e0618 */
[----:B------:R-:W-:Y:S02]  /*30d0*/  ISETP.GE.U32.AND P1, PT, R32, R34, PT ;  /* 0x000000222000720c */ /* 0x000fe40003f26070 */
[----:B------:R-:W-:Y:S01]  /*30e0*/  ISETP.GE.U32.AND P4, PT, R48, R32, PT ;  /* 0x000000203000720c */ /* 0x000fe20003f86070 */
[----:B------:R-:W-:Y:S01]  /*30f0*/  IMAD.WIDE.U32.X R32, R5, UR13, R38, P2 ;  /* 0x0000000d05207c25 */ /* 0x000fe200090e0426 */
[----:B------:R-:W-:-:S02]  /*3100*/  ISETP.GE.U32.AND.EX P1, PT, R43, R35, PT, P1 ;  /* 0x000000232b00720c */ /* 0x000fc40003f26110 */
[----:B------:R-:W-:Y:S01]  /*3110*/  ISETP.GE.U32.AND.EX P4, PT, R49, R43, PT, P4 ;  /* 0x0000002b3100720c */ /* 0x000fe20003f86140 */
[----:B------:R-:W-:Y:S01]  /*3120*/  IMAD.WIDE.U32 R38, R5, UR14, RZ ;  /* 0x0000000e05267c25 */ /* 0x000fe2000f8e00ff */
[----:B------:R-:W-:Y:S02]  /*3130*/  ISETP.GE.U32.AND P3, PT, R46, R50, PT ;  /* 0x000000322e00720c */ /* 0x000fe40003f66070 */
[----:B------:R-:W-:Y:S02]  /*3140*/  ISETP.GE.U32.AND P2, PT, R28, R46, PT ;  /* 0x0000002e1c00720c */ /* 0x000fe40003f46070 */
[----:B------:R-:W-:Y:S02]  /*3150*/  SEL R24, RZ, 0x1, P1 ;  /* 0x00000001ff187807 */ /* 0x000fe40000800000 */
[----:B------:R-:W-:Y:S01]  /*3160*/  SEL R31, RZ, 0x1, P4 ;  /* 0x00000001ff1f7807 */ /* 0x000fe20002000000 */
[----:B------:R-:W-:Y:S01]  /*3170*/  IMAD.WIDE.U32 R34, R4, UR14, RZ ;  /* 0x0000000e04227c25 */ /* 0x000fe2000f8e00ff */
[----:B------:R-:W-:-:S02]  /*3180*/  ISETP.GE.U32.AND.EX P3, PT, R27, R51, PT, P3 ;  /* 0x000000331b00720c */ /* 0x000fc40003f66130 */
[----:B------:R-:W-:Y:S01]  /*3190*/  ISETP.GE.U32.AND.EX P2, PT, R29, R27, PT, P2 ;  /* 0x0000001b1d00720c */ /* 0x000fe20003f46120 */
[----:B------:R-:W-:-:S04]  /*31a0*/  IMAD.WIDE.U32 R38, P1, R4, UR15, R38 ;  /* 0x0000000f04267c25 */ /* 0x000fc8000f820026 */
[----:B------:R-:W-:Y:S01]  /*31b0*/  IMAD.WIDE.U32.X R40, R3, R11, R44, P6 ;  /* 0x0000000b03287225 */ /* 0x000fe200030e042c */
[----:B------:R-:W-:-:S03]  /*31c0*/  IADD3 R31, P4, P6, R31, R32, R24 ;  /* 0x000000201f1f7210 */ /* 0x000fc60007e9e018 */
[C---:B------:R-:W-:Y:S01]  /*31d0*/  IMAD.WIDE.U32 R42, R3.reuse, UR20, RZ ;  /* 0x00000014032a7c25 */ /* 0x040fe2000f8e00ff */
[----:B------:R-:W-:Y:S02]  /*31e0*/  SEL R24, RZ, 0x1, P3 ;  /* 0x00000001ff187807 */ /* 0x000fe40001800000 */
[----:B------:R-:W-:Y:S01]  /*31f0*/  SEL R27, RZ, 0x1, P2 ;  /* 0x00000001ff1b7807 */ /* 0x000fe20001000000 */
[----:B------:R-:W-:Y:S01]  /*3200*/  IMAD.WIDE.U32 R44, R3, UR22, RZ ;  /* 0x00000016032c7c25 */ /* 0x000fe2000f8e00ff */
[----:B------:R-:W-:Y:S02]  /*3210*/  IADD3 RZ, P2, PT, R35, R38, RZ ;  /* 0x0000002623ff7210 */ /* 0x000fe40007f5e0ff */
[----:B------:R-:W-:Y:S01]  /*3220*/  IADD3.X R54, PT, PT, RZ, R33, RZ, P4, P6 ;  /* 0x00000021ff367210 */ /* 0x000fe200027ec4ff */
[----:B------:R-:W-:Y:S01]  /*3230*/  IMAD.X R35, RZ, RZ, RZ, P1 ;  /* 0x000000ffff237224 */ /* 0x000fe200008e06ff */
[----:B------:R-:W-:Y:S01]  /*3240*/  IADD3 R27, P4, P3, R27, R40, R24 ;  /* 0x000000281b1b7210 */ /* 0x000fe20007b9e018 */
[----:B------:R-:W-:-:S04]  /*3250*/  IMAD.WIDE.U32 R46, R2, UR20, R48 ;  /* 0x00000014022e7c25 */ /* 0x000fc8000f8e0030 */
[----:B------:R-:W-:Y:S02]  /*3260*/  IMAD.MOV.U32 R34, RZ, RZ, R39 ;  /* 0x000000ffff227224 */ /* 0x000fe400078e0027 */
[----:B------:R-:W-:Y:S01]  /*3270*/  IMAD.WIDE.U32 R42, P6, R2, UR21, R42 ;  /* 0x00000015022a7c25 */ /* 0x000fe2000f8c002a */
[----:B------:R-:W-:-:S03]  /*3280*/  IADD3.X R40, PT, PT, RZ, R41, RZ, P4, P3 ;  /* 0x00000029ff287210 */ /* 0x000fc600027e64ff */
[----:B------:R-:W-:-:S04]  /*3290*/  IMAD.WIDE.U32 R32, R2, UR20, RZ ;  /* 0x0000001402207c25 */ /* 0x000fc8000f8e00ff */
[----:B------:R-:W-:-:S04]  /*32a0*/  IMAD.WIDE.U32 R52, P1, R2, UR23, R44 ;  /* 0x0000001702347c25 */ /* 0x000fc8000f82002c */
[----:B------:R-:W-:Y:S01]  /*32b0*/  IMAD.WIDE.U32.X R34, R5, UR15, R34, P2 ;  /* 0x0000000f05227c25 */ /* 0x000fe200090e0422 */
[----:B------:R-:W-:-:S03]  /*32c0*/  IADD3 R32, P2, PT, R27, R46, RZ ;  /* 0x0000002e1b207210 */ /* 0x000fc60007f5e0ff */
[----:B------:R-:W-:Y:S02]  /*32d0*/  IMAD.MOV.U32 R44, RZ, RZ, R43 ;  /* 0x000000ffff2c7224 */ /* 0x000fe400078e002b */
[----:B------:R-:W-:Y:S02]  /*32e0*/  IMAD.IADD R43, R42, 0x1, R47 ;  /* 0x000000012a2b7824 */ /* 0x000fe400078e022f */
[----:B------:R-:W-:Y:S01]  /*32f0*/  IMAD.X R45, RZ, RZ, RZ, P6 ;  /* 0x000000ffff2d7224 */ /* 0x000fe200030e06ff */
[----:B------:R-:W-:Y:S01]  /*3300*/  IADD3 RZ, P6, PT, R33, R42, RZ ;  /* 0x0000002a21ff7210 */ /* 0x000fe20007fde0ff */
[----:B------:R-:W-:Y:S01]  /*3310*/  IMAD.WIDE.U32 R4, R4, UR14, R36 ;  /* 0x0000000e04047c25 */ /* 0x000fe2000f8e0024 */
[----:B------:R-:W-:-:S03]  /*3320*/  ISETP.GE.U32.AND P4, PT, R46, R48, PT ;  /* 0x000000302e00720c */ /* 0x000fc60003f86070 */
[C---:B------:R-:W-:Y:S01]  /*3330*/  IMAD.X R33, R43.reuse, 0x1, R40, P2 ;  /* 0x000000012b217824 */ /* 0x040fe200010e0628 */
[----:B------:R-:W-:Y:S01]  /*3340*/  ISETP.GE.U32.AND P2, PT, R32, R46, PT ;  /* 0x0000002e2000720c */ /* 0x000fe20003f46070 */
[----:B------:R-:W-:Y:S01]  /*3350*/  IMAD.WIDE.U32 R50, R2, UR22, RZ ;  /* 0x0000001602327c25 */ /* 0x000fe2000f8e00ff */
[----:B------:R-:W-:-:S03]  /*3360*/  ISETP.GE.U32.AND.EX P4, PT, R43, R49, PT, P4 ;  /* 0x000000312b00720c */ /* 0x000fc60003f86140 */
[----:B------:R-:W-:Y:S01]  /*3370*/  IMAD.X R41, RZ, RZ, RZ, P1 ;  /* 0x000000ffff297224 */ /* 0x000fe200008e06ff */
[----:B------:R-:W-:Y:S01]  /*3380*/  IADD3 R46, P1, PT, R31, R4, RZ ;  /* 0x000000041f2e7210 */ /* 0x000fe20007f3e0ff */
[----:B------:R-:W-:Y:S01]  /*3390*/  IMAD.IADD R27, R38, 0x1, R5 ;  /* 0x00000001261b7824 */ /* 0x000fe200078e0205 */
[----:B------:R-:W-:Y:S01]  /*33a0*/  ISETP.GE.U32.AND.EX P2, PT, R33, R43, PT, P2 ;  /* 0x0000002b2100720c */ /* 0x000fe20003f46120 */
[----:B------:R-:W-:Y:S01]  /*33b0*/  IMAD.MOV.U32 R40, RZ, RZ, R53 ;  /* 0x000000ffff287224 */ /* 0x000fe200078e0035 */
[----:B------:R-:W-:Y:S01]  /*33c0*/  IADD3 RZ, P3, PT, R51, R52, RZ ;  /* 0x0000003433ff7210 */ /* 0x000fe20007f7e0ff */
[----:B------:R-:W-:Y:S01]  /*33d0*/  IMAD.WIDE.U32.X R38, R3, UR21, R44, P6 ;  /* 0x0000001503267c25 */ /* 0x000fe2000b0e042c */
[----:B------:R-:W-:Y:S02]  /*33e0*/  SEL R24, RZ, 0x1, P4 ;  /* 0x00000001ff187807 */ /* 0x000fe40002000000 */
[----:B------:R-:W-:Y:S01]  /*33f0*/  SEL R5, RZ, 0x1, P2 ;  /* 0x00000001ff057807 */ /* 0x000fe20001000000 */
[----:B------:R-:W-:-:S02]  /*3400*/  IMAD.X R47, R27, 0x1, R54, P1 ;  /* 0x000000011b2f7824 */ /* 0x000fc400008e0636 */
[----:B------:R-:W-:Y:S01]  /*3410*/  IMAD.WIDE.U32.X R40, R3, UR23, R40, P3 ;  /* 0x0000001703287c25 */ /* 0x000fe200098e0428 */
[----:B------:R-:W-:-:S03]  /*3420*/  IADD3 R3, P4, P6, R5, R38, R24 ;  /* 0x0000002605037210 */ /* 0x000fc60007e9e018 */
[----:B------:R-:W-:Y:S01]  /*3430*/  IMAD.WIDE.U32 R42, R2, UR22, R46 ;  /* 0x00000016022a7c25 */ /* 0x000fe2000f8e002e */
[----:B------:R-:W-:Y:S02]  /*3440*/  IADD3.X R38, PT, PT, RZ, R39, RZ, P4, P6 ;  /* 0x00000027ff267210 */ /* 0x000fe400027ec4ff */
[----:B------:R-:W-:Y:S01]  /*3450*/  ISETP.LT.U32.AND P3, PT, R19, UR20, PT ;  /* 0x0000001413007c0c */ /* 0x000fe2000bf61070 */
[----:B------:R-:W-:Y:S01]  /*3460*/  IMAD.IADD R53, R52, 0x1, R43 ;  /* 0x0000000134357824 */ /* 0x000fe200078e022b */
[----:B------:R-:W-:Y:S02]  /*3470*/  IADD3 R2, P4, PT, R3, R42, RZ ;  /* 0x0000002a03027210 */ /* 0x000fe40007f9e0ff */
[----:B------:R-:W-:Y:S02]  /*3480*/  ISETP.GE.U32.AND P2, PT, R4, R36, PT ;  /* 0x000000240400720c */ /* 0x000fe40003f46070 */
[----:B------:R-:W-:Y:S01]  /*3490*/  ISETP.GE.U32.AND P1, PT, R46, R4, PT ;  /* 0x000000042e00720c */ /* 0x000fe20003f26070 */
[----:B------:R-:W-:Y:S01]  /*34a0*/  IMAD.X R3, R53, 0x1, R38, P4 ;  /* 0x0000000135037824 */ /* 0x000fe200020e0626 */
[----:B------:R-:W-:-:S02]  /*34b0*/  ISETP.LT.U32.OR.EX P0, PT, R18, UR21, !P0, P3 ;  /* 0x0000001512007c0c */ /* 0x000fc4000c701530 */
[----:B------:R-:W-:Y:S02]  /*34c0*/  ISETP.GE.U32.AND P6, PT, R42, R46, PT ;  /* 0x0000002e2a00720c */ /* 0x000fe40003fc6070 */
        /* <DEDUP_REMOVED lines=8> */
[----:B------:R-:W-:Y:S01]  /*3550*/  SEL R5, RZ, 0x1, P3 ;  /* 0x00000001ff057807 */ /* 0x000fe20001800000 */
[----:B------:R-:W-:Y:S01]  /*3560*/  IMAD.X R22, R23, 0x1, R22, P5 ;  /* 0x0000000117167824 */ /* 0x000fe200028e0616 */
[----:B------:R-:W-:Y:S02]  /*3570*/  IADD3 R23, P3, P4, R27, R34, R24 ;  /* 0x000000221b177210 */ /* 0x000fe40007c7e018 */
[----:B------:R-:W-:Y:S01]  /*3580*/  IADD3 R4, P5, P6, R5, R40, R4 ;  /* 0x0000002805047210 */ /* 0x000fe20007ebe004 */
[----:B---3--:R-:W-:Y:S01]  /*3590*/  IMAD.WIDE.U32 R36, R17, UR4, RZ ;  /* 0x0000000411247c25 */ /* 0x008fe2000f8e00ff */
[----:B------:R-:W-:-:S02]  /*35a0*/  IADD3 R38, P2, PT, R26, -UR22, RZ ;  /* 0x800000161a267c10 */ /* 0x000fc4000ff5e0ff */
[----:B------:R-:W-:Y:S02]  /*35b0*/  SEL R27, RZ, 0xffffffff, !P0 ;  /* 0xffffffffff1b7807 */ /* 0x000fe40004000000 */
[----:B------:R-:W-:Y:S02]  /*35c0*/  IADD3.X R34, PT, PT, RZ, R35, RZ, P3, P4 ;  /* 0x00000023ff227210 */ /* 0x000fe40001fe84ff */
[----:B------:R-:W-:Y:S02]  /*35d0*/  SEL R31, RZ, 0x1, !P0 ;  /* 0x00000001ff1f7807 */ /* 0x000fe40004000000 */
[----:B------:R-:W-:Y:S02]  /*35e0*/  IADD3.X R5, PT, PT, RZ, R41, RZ, P5, P6 ;  /* 0x00000029ff057210 */ /* 0x000fe40002fec4ff */
[----:B------:R-:W-:Y:S02]  /*35f0*/  IADD3 R4, P3, PT, R4, R23, RZ ;  /* 0x0000001704047210 */ /* 0x000fe40007f7e0ff */
[----:B------:R-:W-:-:S02]  /*3600*/  IADD3 R23, P0, PT, R27, R38, RZ ;  /* 0x000000261b177210 */ /* 0x000fc40007f1e0ff */
[----:B------:R-:W-:Y:S01]  /*3610*/  IADD3.X R24, PT, PT, R22, ~UR23, RZ, P2, !PT ;  /* 0x8000001716187c10 */ /* 0x000fe200097fe4ff */
[----:B------:R-:W-:Y:S01]  /*3620*/  IMAD.WIDE.U32 R36, P2, R16, UR5, R36 ;  /* 0x0000000510247c25 */ /* 0x000fe2000f840024 */
[----:B------:R-:W-:-:S03]  /*3630*/  ISETP.GE.U32.AND P1, PT, R38, R31, PT ;  /* 0x0000001f2600720c */ /* 0x000fc60003f26070 */
[----:B------:R-:W-:-:S04]  /*3640*/  IMAD.WIDE.U32 R40, R16, UR4, R28 ;  /* 0x0000000410287c25 */ /* 0x000fc8000f8e001c */
[----:B------:R-:W-:Y:S02]  /*3650*/  IMAD.X R5, R5, 0x1, R34, P3 ;  /* 0x0000000105057824 */ /* 0x000fe400018e0622 */
[----:B------:R-:W-:-:S04]  /*3660*/  IMAD.WIDE.U32 R34, R16, UR4, RZ ;  /* 0x0000000410227c25 */ /* 0x000fc8000f8e00ff */
[----:B------:R-:W-:Y:S01]  /*3670*/  IMAD.X R27, R27, 0x1, R24, P0 ;  /* 0x000000011b1b7824 */ /* 0x000fe200000e0618 */
[----:B------:R-:W-:Y:S01]  /*3680*/  ISETP.GE.U32.AND.EX P0, PT, R24, RZ, PT, P1 ;  /* 0x000000ff1800720c */ /* 0x000fe20003f06110 */
[----:B------:R-:W-:Y:S01]  /*3690*/  IMAD.IADD R47, R36, 0x1, R41 ;  /* 0x00000001242f7824 */ /* 0x000fe200078e0229 */
[----:B------:R-:W-:Y:S01]  /*36a0*/  ISETP.GE.U32.AND P1, PT, R40, R28, PT ;  /* 0x0000001c2800720c */ /* 0x000fe20003f26070 */
[----:B------:R-:W-:Y:S01]  /*36b0*/  IMAD.X R39, RZ, RZ, RZ, P2 ;  /* 0x000000ffff277224 */ /* 0x000fe200010e06ff */
[----:B------:R-:W-:Y:S01]  /*36c0*/  IADD3 RZ, P2, PT, R35, R36, RZ ;  /* 0x0000002423ff7210 */ /* 0x000fe20007f5e0ff */
[----:B------:R-:W-:Y:S01]  /*36d0*/  IMAD.WIDE.U32 R42, R17, UR6, RZ ;  /* 0x00000006112a7c25 */ /* 0x000fe2000f8e00ff */
[----:B------:R-:W-:-:S03]  /*36e0*/  ISETP.GE.U32.AND.EX P1, PT, R47, R29, PT, P1 ;  /* 0x0000001d2f00720c */ /* 0x000fc60003f26110 */
[----:B------:R-:W-:Y:S01]  /*36f0*/  IMAD.MOV.U32 R38, RZ, RZ, R37 ;  /* 0x000000ffff267224 */ /* 0x000fe200078e0025 */
[----:B------:R-:W-:Y:S01]  /*3700*/  SEL R31, RZ, 0x1, P1 ;  /* 0x00000001ff1f7807 */ /* 0x000fe20000800000 */
[----:B------:R-:W-:-:S04]  /*3710*/  IMAD.WIDE.U32 R44, R16, UR6, R32 ;  /* 0x00000006102c7c25 */ /* 0x000fc8000f8e0020 */
[----:B------:R-:W-:-:S04]  /*3720*/  IMAD.WIDE.U32.X R34, R17, UR5, R38, P2 ;  /* 0x0000000511227c25 */ /* 0x000fc800090e0426 */
[----:B------:R-:W-:Y:S01]  /*3730*/  IMAD.WIDE.U32 R42, P3, R16, UR7, R42 ;  /* 0x00000007102a7c25 */ /* 0x000fe2000f86002a */
[----:B------:R-:W-:-:S03]  /*3740*/  IADD3 R34, P4, P5, R44, R34, R31 ;  /* 0x000000222c227210 */ /* 0x000fc60007d9e01f */
[----:B------:R-:W-:Y:S02]  /*3750*/  IMAD R37, R47, UR16, RZ ;  /* 0x000000102f257c24 */ /* 0x000fe4000f8e02ff */
[----:B------:R-:W-:Y:S02]  /*3760*/  IMAD.IADD R31, R42, 0x1, R45 ;  /* 0x000000012a1f7824 */ /* 0x000fe400078e022d */
[----:B------:R-:W-:-:S04]  /*3770*/  IMAD.WIDE.U32 R28, R40, UR16, RZ ;  /* 0x00000010281c7c25 */ /* 0x000fc8000f8e00ff */
[----:B------:R-:W-:Y:S02]  /*3780*/  IMAD R41, R40, UR17, R37 ;  /* 0x0000001128297c24 */ /* 0x000fe4000f8e0225 */
[----:B------:R-:W-:Y:S01]  /*3790*/  IMAD.WIDE.U32 R36, R16, UR6, RZ ;  /* 0x0000000610247c25 */ /* 0x000fe2000f8e00ff */
[----:B------:R-:W-:Y:S02]  /*37a0*/  ISETP.GE.U32.AND P1, PT, R44, R32, PT ;  /* 0x000000202c00720c */ /* 0x000fe40003f26070 */
[----:B------:R-:W-:Y:S01]  /*37b0*/  ISETP.GE.U32.AND P2, PT, R34, R44, PT ;  /* 0x0000002c2200720c */ /* 0x000fe20003f46070 */
[----:B------:R-:W-:Y:S01]  /*37c0*/  IMAD.IADD R24, R29, 0x1, R41 ;  /* 0x000000011d187824 */ /* 0x000fe200078e0229 */
[----:B------:R-:W-:Y:S01]  /*37d0*/  IADD3.X R35, PT, PT, R31, R35, RZ, P4, P5 ;  /* 0x000000231f237210 */ /* 0x000fe200027ea4ff */
[----:B------:R-:W-:Y:S01]  /*37e0*/  IMAD.X R39, RZ, RZ, RZ, P3 ;  /* 0x000000ffff277224 */ /* 0x000fe200018e06ff */
[----:B------:R-:W-:Y:S01]  /*37f0*/  IADD3 RZ, P3, PT, R37, R42, RZ ;  /* 0x0000002a25ff7210 */ /* 0x000fe20007f7e0ff */
[----:B------:R-:W-:Y:S01]  /*3800*/  IMAD.MOV.U32 R38, RZ, RZ, R43 ;  /* 0x000000ffff267224 */ /* 0x000fe200078e002b */
[----:B------:R-:W-:Y:S01]  /*3810*/  ISETP.GE.U32.AND.EX P1, PT, R31, R33, PT, P1 ;  /* 0x000000211f00720c */ /* 0x000fe20003f26110 */
[----:B------:R-:W-:Y:S01]  /*3820*/  IMAD.WIDE.U32 R36, R24, R14, RZ ;  /* 0x0000000e18247225 */ /* 0x000fe200078e00ff */
[----:B------:R-:W-:-:S02]  /*3830*/  ISETP.GE.U32.AND.EX P2, PT, R35, R31, PT, P2 ;  /* 0x0000001f2300720c */ /* 0x000fc40003f46120 */
[----:B------:R-:W-:Y:S01]  /*3840*/  SEL R29, RZ, 0x1, P1 ;  /* 0x00000001ff1d7807 */ /* 0x000fe20000800000 */
[----:B------:R-:W-:Y:S01]  /*3850*/  IMAD.WIDE.U32.X R32, R17, UR7, R38, P3 ;  /* 0x0000000711207c25 */ /* 0x000fe200098e0426 */
[----:B------:R-:W-:-:S03]  /*3860*/  SEL R51, RZ, 0x1, P2 ;  /* 0x00000001ff337807 */ /* 0x000fc60001000000 */
[C---:B------:R-:W-:Y:S01]  /*3870*/  IMAD.WIDE.U32 R44, P4, R28.reuse, R15, R36 ;  /* 0x0000000f1c2c7225 */ /* 0x040fe20007880024 */
[----:B------:R-:W-:Y:S02]  /*3880*/  LOP3.LUT R41, RZ, R40, RZ, 0x33, !PT ;  /* 0x00000028ff297212 */ /* 0x000fe400078e33ff */
[----:B------:R-:W-:Y:S01]  /*3890*/  IADD3 R51, P2, P5, R51, R32, R29 ;  /* 0x0000002033337210 */ /* 0x000fe20007d5e01d */
[----:B------:R-:W-:-:S04]  /*38a0*/  IMAD.WIDE.U32 R38, R28, R14, RZ ;  /* 0x0000000e1c267225 */ /* 0x000fc800078e00ff */
[----:B------:R-:W-:-:S04]  /*38b0*/  IMAD.WIDE.U32 R36, R17, UR12, RZ ;  /* 0x0000000c11247c25 */ /* 0x000fc8000f8e00ff */
[----:B------:R-:W-:Y:S01]  /*38c0*/  IMAD.WIDE.U32 R42, R17, UR14, RZ ;  /* 0x0000000e112a7c25 */ /* 0x000fe2000f8e00ff */
[----:B------:R-:W-:Y:S02]  /*38d0*/  ISETP.GT.U32.AND P1, PT, R38, R41, PT ;  /* 0x000000292600720c */ /* 0x000fe40003f24070 */
[----:B------:R-:W-:Y:S02]  /*38e0*/  IADD3 R44, P3, PT, R39, R44, RZ ;  /* 0x0000002c272c7210 */ /* 0x000fe40007f7e0ff */
[----:B------:R-:W-:Y:S01]  /*38f0*/  IADD3.X R52, PT, PT, RZ, R33, RZ, P2, P5 ;  /* 0x00000021ff347210 */ /* 0x000fe200017ea4ff */
[----:B------:R-:W-:Y:S01]  /*3900*/  IMAD.WIDE.U32 R32, R16, UR12, RZ ;  /* 0x0000000c10207c25 */ /* 0x000fe2000f8e00ff */
[----:B------:R-:W-:-:S03]  /*3910*/  LOP3.LUT R29, RZ, R47, RZ, 0x33, !PT ;  /* 0x0000002fff1d7212 */ /* 0x000fc600078e33ff */
[----:B------:R-:W-:-:S04]  /*3920*/  IMAD.WIDE.U32 R38, P2, R16, UR13, R36 ;  /* 0x0000000d10267c25 */ /* 0x000fc8000f840024 */
[----:B------:R-:W-:-:S04]  /*3930*/  IMAD.WIDE.U32 R36, P5, R16, UR15, R42 ;  /* 0x0000000f10247c25 */ /* 0x000fc8000f8a002a */
[----:B------:R-:W-:-:S04]  /*3940*/  IMAD.WIDE.U32 R46, R24, R10, RZ ;  /* 0x0000000a182e7225 */ /* 0x000fc800078e00ff */
[----:B------:R-:W-:Y:S02]  /*3950*/  IMAD.X R43, RZ, RZ, RZ, P4 ;  /* 0x000000ffff2b7224 */ /* 0x000fe400020e06ff */
[----:B------:R-:W-:Y:S01]  /*3960*/  IMAD.MOV.U32 R42, RZ, RZ, R45 ;  /* 0x000000ffff2a7224 */ /* 0x000fe200078e002d */
[----:B------:R-:W-:Y:S01]  /*3970*/  IADD3 RZ, P4, PT, R33, R38, RZ ;  /* 0x0000002621ff7210 */ /* 0x000fe20007f9e0ff */
[----:B------:R-:W-:Y:S01]  /*3980*/  IMAD.WIDE.U32 R40, R16, UR14, RZ ;  /* 0x0000000e10287c25 */ /* 0x000fe2000f8e00ff */
[----:B------:R-:W-:-:S03]  /*3990*/  ISETP.GT.U32.AND.EX P1, PT, R44, R29, PT, P1 ;  /* 0x0000001d2c00720c */ /* 0x000fc60003f24110 */
[----:B------:R-:W-:Y:S01]  /*39a0*/  IMAD.WIDE.U32.X R32, R24, R15, R42, P3 ;  /* 0x0000000f18207225 */ /* 0x000fe200018e042a */
[----:B------:R-:W-:-:S03]  /*39b0*/  IADD3 RZ, P6, PT, R41, R36, RZ ;  /* 0x0000002429ff7210 */ /* 0x000fc60007fde0ff */
[----:B------:R-:W-:Y:S01]  /*39c0*/  IMAD.WIDE.U32 R44, R28, R10, RZ ;  /* 0x0000000a1c2c7225 */ /* 0x000fe200078e00ff */
[----:B------:R-:W-:-:S03]  /*39d0*/  SEL R29, RZ, 0x1, !P1 ;  /* 0x00000001ff1d7807 */ /* 0x000fc60004800000 */
[----:B------:R-:W-:-:S04]  /*39e0*/  IMAD.WIDE.U32 R46, P3, R28, R11, R46 ;  /* 0x0000000b1c2e7225 */ /* 0x000fc8000786002e */
[----:B------:R-:W-:-:S04]  /*39f0*/  IMAD.WIDE.U32 R48, R28, R10, R34 ;  /* 0x0000000a1c307225 */ /* 0x000fc800078e0022 */
[----:B------:R-:W-:Y:S01]  /*3a00*/  IMAD.X R41, RZ, RZ, RZ, P2 ;  /* 0x000000ffff297224 */ /* 0x000fe200010e06ff */
[----:B------:R-:W-:Y:S01]  /*3a10*/  IADD3 RZ, P2, PT, R45, R46, RZ ;  /* 0x0000002e2dff7210 */ /* 0x000fe20007f5e0ff */
[----:B------:R-:W-:Y:S01]  /*3a20*/  IMAD.X R45, RZ, RZ, RZ, P3 ;  /* 0x000000ffff2d7224 */ /* 0x000fe200018e06ff */
[----:B------:R-:W-:Y:S01]  /*3a30*/  IADD3 R32, P1, P3, R48, R32, R29 ;  /* 0x0000002030207210 */ /* 0x000fe20007b3e01d */
[----:B------:R-:W-:Y:S02]  /*3a40*/  IMAD.IADD R29, R46, 0x1, R49 ;  /* 0x000000012e1d7824 */ /* 0x000fe400078e0231 */
[----:B------:R-:W-:-:S04]  /*3a50*/  IMAD.WIDE.U32 R42, R16, UR12, R2 ;  /* 0x0000000c102a7c25 */ /* 0x000fc8000f8e0002 */
[----:B------:R-:W-:Y:S01]  /*3a60*/  IMAD.MOV.U32 R40, RZ, RZ, R39 ;  /* 0x000000ffff287224 */ /* 0x000fe200078e0027 */
[----:B------:R-:W-:Y:S01]  /*3a70*/  IADD3.X R33, PT, PT, R29, R33, RZ, P1, P3 ;  /* 0x000000211d217210 */ /* 0x000fe20000fe64ff */
[----:B------:R-:W-:Y:S01]  /*3a80*/  IMAD.IADD R31, R38, 0x1, R43 ;  /* 0x00000001261f7824 */ /* 0x000fe200078e022b */
[----:B------:R-:W-:Y:S01]  /*3a90*/  ISETP.GE.U32.AND P3, PT, R48, R34, PT ;  /* 0x000000223000720c */ /* 0x000fe20003f66070 */
[----:B------:R-:W-:Y:S01]  /*3aa0*/  IMAD.WIDE.U32.X R38, R17, UR13, R40, P4 ;  /* 0x0000000d11267c25 */ /* 0x000fe2000a0e0428 */
[----:B------:R-:W-:-:S03]  /*3ab0*/  IADD3 R50, P1, PT, R51, R42, RZ ;  /* 0x0000002a33327210 */ /* 0x000fc60007f3e0ff */
[----:B------:R-:W-:Y:S01]  /*3ac0*/  IMAD.WIDE.U32 R40, R24, UR20, RZ ;  /* 0x0000001418287c25 */ /* 0x000fe2000f8e00ff */
[----:B------:R-:W-:-:S03]  /*3ad0*/  ISETP.GE.U32.AND.EX P3, PT, R29, R35, PT, P3 ;  /* 0x000000231d00720c */ /* 0x000fc60003f66130 */
[----:B------:R-:W-:Y:S01]  /*3ae0*/  IMAD.MOV.U32 R44, RZ, RZ, R47 ;  /* 0x000000ffff2c7224 */ /* 0x000fe200078e002f */
[----:B------:R-:W-:Y:S01]  /*3af0*/  ISETP.GE.U32.AND P4, PT, R32, R48, PT ;  /* 0x000000302000720c */ /* 0x000fe20003f86070 */
[----:B------:R-:W-:Y:S02]  /*3b00*/  IMAD.X R35, RZ, RZ, RZ, P5 ;  /* 0x000000ffff237224 */ /* 0x000fe400028e06ff */
[----:B------:R-:W-:Y:S01]  /*3b10*/  IMAD.WIDE.U32 R48, P5, R28, UR21, R40 ;  /* 0x000000151c307c25 */ /* 0x000fe2000f8a0028 */
[----:B------:R-:W-:-:S03]  /*3b20*/  ISETP.GE.U32.AND.EX P4, PT, R33, R29, PT, P4 ;  /* 0x0000001d2100720c */ /* 0x000fc60003f86140 */
[C---:B------:R-:W-:Y:S01]  /*3b30*/  IMAD.X R51, R31.reuse, 0x1, R52, P1 ;  /* 0x000000011f337824 */ /* 0x040fe200008e0634 */
[----:B------:R-:W-:Y:S01]  /*3b40*/  ISETP.GE.U32.AND P1, PT, R42, R2, PT ;  /* 0x000000022a00720c */ /* 0x000fe20003f26070 */
[----:B------:R-:W-:Y:S01]  /*3b50*/  IMAD.WIDE.U32.X R40, R24, R11, R44, P2 ;  /* 0x0000000b18287225 */ /* 0x000fe200010e042c */
[----:B------:R-:W-:Y:S02]  /*3b60*/  ISETP.GE.U32.AND P2, PT, R50, R42, PT ;  /* 0x0000002a3200720c */ /* 0x000fe40003f46070 */
[----:B------:R-:W-:Y:S01]  /*3b70*/  ISETP.GE.U32.AND.EX P1, PT, R31, R3, PT, P1 ;  /* 0x000000031f00720c */ /* 0x000fe20003f26110 */
[----:B------:R-:W-:Y:S01]  /*3b80*/  IMAD.MOV.U32 R34, RZ, RZ, R37 ;  /* 0x000000ffff227224 */ /* 0x000fe200078e0025 */
[----:B------:R-:W-:Y:S02]  /*3b90*/  ISETP.GE.U32.AND.EX P2, PT, R51, R31, PT, P2 ;  /* 0x0000001f3300720c */ /* 0x000fe40003f46120 */
[----:B------:R-:W-:Y:S02]  /*3ba0*/  SEL R2, RZ, 0x1, P3 ;  /* 0x00000001ff027807 */ /* 0x000fe40001800000 */
[----:B------:R-:W-:Y:S01]  /*3bb0*/  SEL R3, RZ, 0x1, P4 ;  /* 0x00000001ff037807 */ /* 0x000fe20002000000 */
[----:B------:R-:W-:Y:S01]  /*3bc0*/  IMAD.WIDE.U32.X R34, R17, UR15, R34, P6 ;  /* 0x0000000f11227c25 */ /* 0x000fe2000b0e0422 */
[----:B------:R-:W-:-:S02]  /*3bd0*/  SEL R31, RZ, 0x1, P1 ;  /* 0x00000001ff1f7807 */ /* 0x000fc40000800000 */
[----:B------:R-:W-:Y:S01]  /*3be0*/  SEL R29, RZ, 0x1, P2 ;  /* 0x00000001ff1d7807 */ /* 0x000fe20001000000 */
[----:B------:R-:W-:Y:S01]  /*3bf0*/  IMAD.WIDE.U32 R44, R28, UR20, R50 ;  /* 0x000000141c2c7c25 */ /* 0x000fe2000f8e0032 */
[----:B------:R-:W-:-:S03]  /*3c00*/  IADD3 R17, P6, P4, R3, R40, R2 ;  /* 0x0000002803117210 */ /* 0x000fc60007cde002 */
[----:B------:R-:W-:Y:S01]  /*3c10*/  IMAD.X R43, RZ, RZ, RZ, P5 ;  /* 0x000000ffff2b7224 */ /* 0x000fe200028e06ff */
[----:B------:R-:W-:Y:S01]  /*3c20*/  IADD3 R29, P5, P2, R29, R38, R31 ;  /* 0x000000261d1d7210 */ /* 0x000fe20007abe01f */
[----:B------:R-:W-:Y:S01]  /*3c30*/  IMAD.WIDE.U32 R2, R16, UR14, R4 ;  /* 0x0000000e10027c25 */ /* 0x000fe2000f8e0004 */
[----:B------:R-:W-:Y:S02]  /*3c40*/  IADD3.X R38, PT, PT, RZ, R41, RZ, P6, P4 ;  /* 0x00000029ff267210 */ /* 0x000fe400037e84ff */
[----:B------:R-:W-:Y:S01]  /*3c50*/  IADD3 R16, P4, PT, R17, R44, RZ ;  /* 0x0000002c11107210 */ /* 0x000fe20007f9e0ff */
[----:B------:R-:W-:Y:S02]  /*3c60*/  IMAD.MOV.U32 R42, RZ, RZ, R49 ;  /* 0x000000ffff2a7224 */ /* 0x000fe400078e0031 */
[----:B------:R-:W-:Y:S02]  /*3c70*/  IMAD.IADD R49, R48, 0x1, R45 ;  /* 0x0000000130317824 */ /* 0x000fe400078e022d */
[----:B------:R-:W-:Y:S01]  /*3c80*/  IMAD.WIDE.U32 R46, R28, UR20, RZ ;  /* 0x000000141c2e7c25 */ /* 0x000fe2000f8e00ff */
[----:B------:R-:W-:-:S02]  /*3c90*/  IADD3.X R46, PT, PT, RZ, R39, RZ, P5, P2 ;  /* 0x00000027ff2e7210 */ /* 0x000fc40002fe44ff */
[----:B------:R-:W-:Y:S01]  /*3ca0*/  ISETP.GE.U32.AND P1, PT, R44, R50, PT ;  /* 0x000000322c00720c */ /* 0x000fe20003f26070 */
[----:B------:R-:W-:Y:S01]  /*3cb0*/  IMAD.WIDE.U32 R40, R24, UR22, RZ ;  /* 0x0000001618287c25 */ /* 0x000fe2000f8e00ff */
[----:B------:R-:W-:-:S03]  /*3cc0*/  ISETP.GE.U32.AND P2, PT, R16, R44, PT ;  /* 0x0000002c1000720c */ /* 0x000fc60003f46070 */
[----:B------:R-:W-:Y:S01]  /*3cd0*/  IMAD.X R17, R49, 0x1, R38, P4 ;  /* 0x0000000131117824 */ /* 0x000fe200020e0626 */
[----:B------:R-:W-:Y:S01]  /*3ce0*/  IADD3 RZ, P3, PT, R47, R48, RZ ;  /* 0x000000302fff7210 */ /* 0x000fe20007f7e0ff */
[----:B------:R-:W-:Y:S01]  /*3cf0*/  IMAD.IADD R47, R36, 0x1, R3 ;  /* 0x00000001242f7824 */ /* 0x000fe200078e0203 */
[----:B------:R-:W-:Y:S01]  /*3d00*/  IADD3 R44, P5, PT, R29, R2, RZ ;  /* 0x000000021d2c7210 */ /* 0x000fe20007fbe0ff */
[C---:B------:R-:W-:Y:S01]  /*3d10*/  IMAD.WIDE.U32 R40, P4, R28.reuse, UR23, R40 ;  /* 0x000000171c287c25 */ /* 0x040fe2000f880028 */
[----:B------:R-:W-:Y:S02]  /*3d20*/  ISETP.GE.U32.AND.EX P1, PT, R49, R51, PT, P1 ;  /* 0x000000333100720c */ /* 0x000fe40003f26110 */
[----:B------:R-:W-:Y:S01]  /*3d30*/  ISETP.GE.U32.AND.EX P2, PT, R17, R49, PT, P2 ;  /* 0x000000311100720c */ /* 0x000fe20003f46120 */
[----:B------:R-:W-:Y:S01]  /*3d40*/  IMAD.WIDE.U32 R38, R28, UR22, RZ ;  /* 0x000000161c267c25 */ /* 0x000fe2000f8e00ff */
[----:B------:R-:W-:-:S03]  /*3d50*/  SEL R31, RZ, 0x1, P1 ;  /* 0x00000001ff1f7807 */ /* 0x000fc60000800000 */
[----:B------:R-:W-:Y:S01]  /*3d60*/  IMAD.X R45, R47, 0x1, R46, P5 ;  /* 0x000000012f2d7824 */ /* 0x000fe200028e062e */
[----:B------:R-:W-:Y:S01]  /*3d70*/  SEL R3, RZ, 0x1, P2 ;  /* 0x00000001ff037807 */ /* 0x000fe20001000000 */
[----:B------:R-:W-:Y:S01]  /*3d80*/  IMAD.WIDE.U32.X R36, R24, UR21, R42, P3 ;  /* 0x0000001518247c25 */ /* 0x000fe200098e042a */
[----:B------:R-:W-:-:S03]  /*3d90*/  IADD3 RZ, P1, PT, R39, R40, RZ ;  /* 0x0000002827ff7210 */ /* 0x000fc60007f3e0ff */
[----:B------:R-:W-:-:S04]  /*3da0*/  IMAD.WIDE.U32 R42, R28, UR22, R44 ;  /* 0x000000161c2a7c25 */ /* 0x000fc8000f8e002c */
[----:B------:R-:W-:Y:S01]  /*3db0*/  IMAD.X R29, RZ, RZ, RZ, P4 ;  /* 0x000000ffff1d7224 */ /* 0x000fe200020e06ff */
[----:B------:R-:W-:Y:S01]  /*3dc0*/  IADD3 R3, P2, P4, R3, R36, R31 ;  /* 0x0000002403037210 */ /* 0x000fe20007c5e01f */
[----:B------:R-:W-:Y:S01]  /*3dd0*/  IMAD.MOV.U32 R28, RZ, RZ, R41 ;  /* 0x000000ffff1c7224 */ /* 0x000fe200078e0029 */
[----:B------:R-:W-:Y:S01]  /*3de0*/  ISETP.GE.U32.AND P3, PT, R2, R4, PT ;  /* 0x000000040200720c */ /* 0x000fe20003f66070 */
[----:B------:R-:W-:Y:S01]  /*3df0*/  IMAD.IADD R41, R40, 0x1, R43 ;  /* 0x0000000128297824 */ /* 0x000fe200078e022b */
[----:B------:R-:W-:Y:S01]  /*3e00*/  IADD3.X R36, PT, PT, RZ, R37, RZ, P2, P4 ;  /* 0x00000025ff247210 */ /* 0x000fe200017e84ff */
[----:B------:R-:W-:Y:S01]  /*3e10*/  IMAD.WIDE.U32.X R38, R24, UR23, R28, P1 ;  /* 0x0000001718267c25 */ /* 0x000fe200088e041c */
[----:B------:R-:W-:Y:S02]  /*3e20*/  IADD3 R28, P5, PT, R3, R42, RZ ;  /* 0x0000002a031c7210 */ /* 0x000fe40007fbe0ff */
[----:B------:R-:W-:Y:S01]  /*3e30*/  ISETP.GE.U32.AND P1, PT, R44, R2, PT ;  /* 0x000000022c00720c */ /* 0x000fe20003f26070 */
[----:B----4-:R-:W-:Y:S01]  /*3e40*/  IMAD.WIDE.U32 R2, R7, UR4, RZ ;  /* 0x0000000407027c25 */ /* 0x010fe2000f8e00ff */
[----:B------:R-:W-:-:S02]  /*3e50*/  ISETP.GE.U32.AND P2, PT, R42, R44, PT ;  /* 0x0000002c2a00720c */ /* 0x000fc40003f46070 */
[----:B------:R-:W-:Y:S01]  /*3e60*/  ISETP.GE.U32.AND.EX P3, PT, R47, R5, PT, P3 ;  /* 0x000000052f00720c */ /* 0x000fe20003f66130 */
[----:B------:R-:W-:Y:S01]  /*3e70*/  IMAD.X R29, R41, 0x1, R36, P5 ;  /* 0x00000001291d7824 */ /* 0x000fe200028e0624 */
[----:B------:R-:W-:Y:S02]  /*3e80*/  ISETP.GE.U32.AND P4, PT, R28, R42, PT ;  /* 0x0000002a1c00720c */ /* 0x000fe40003f86070 */
[----:B------:R-:W-:Y:S02]  /*3e90*/  ISETP.GE.U32.AND.EX P1, PT, R45, R47, PT, P1 ;  /* 0x0000002f2d00720c */ /* 0x000fe40003f26110 */
[----:B------:R-:W-:Y:S01]  /*3ea0*/  ISETP.GE.U32.AND.EX P2, PT, R41, R45, PT, P2 ;  /* 0x0000002d2900720c */ /* 0x000fe20003f46120 */
[C---:B------:R-:W-:Y:S01]  /*3eb0*/  IMAD.WIDE.U32 R36, P5, R6.reuse, UR5, R2 ;  /* 0x0000000506247c25 */ /* 0x040fe2000f8a0002 */
[----:B------:R-:W-:Y:S02]  /*3ec0*/  ISETP.GE.U32.AND.EX P4, PT, R29, R41, PT, P4 ;  /* 0x000000291d00720c */ /* 0x000fe40003f86140 */
[----:B------:R-:W-:Y:S01]  /*3ed0*/  SEL R24, RZ, 0x1, P3 ;  /* 0x00000001ff187807 */ /* 0x000fe20001800000 */
[----:B------:R-:W-:Y:S01]  /*3ee0*/  IMAD.WIDE.U32 R40, R6, UR4, R32 ;  /* 0x0000000406287c25 */ /* 0x000fe2000f8e0020 */
[----:B------:R-:W-:-:S02]  /*3ef0*/  SEL R31, RZ, 0x1, P1 ;  /* 0x00000001ff1f7807 */ /* 0x000fc40000800000 */
[----:B------:R-:W-:Y:S01]  /*3f00*/  SEL R4, RZ, 0x1, P2 ;  /* 0x00000001ff047807 */ /* 0x000fe20001000000 */
[----:B------:R-:W-:Y:S01]  /*3f10*/  IMAD.IADD R43, R36, 0x1, R41 ;  /* 0x00000001242b7824 */ /* 0x000fe200078e0229 */
[----:B------:R-:W-:Y:S02]  /*3f20*/  ISETP.LT.U32.AND P3, PT, R26, UR22, PT ;  /* 0x000000161a007c0c */ /* 0x000fe4000bf61070 */
[----:B------:R-:W-:Y:S02]  /*3f30*/  IADD3 R24, P1, P2, R31, R34, R24 ;  /* 0x000000221f187210 */ /* 0x000fe40007a3e018 */
[----:B------:R-:W-:Y:S02]  /*3f40*/  SEL R5, RZ, 0x1, P4 ;  /* 0x00000001ff057807 */ /* 0x000fe40002000000 */
[----:B------:R-:W-:Y:S02]  /*3f50*/  ISETP.LT.U32.OR.EX P0, PT, R22, UR23, !P0, P3 ;  /* 0x0000001716007c0c */ /* 0x000fe4000c701530 */
[----:B------:R-:W-:Y:S01]  /*3f60*/  IADD3.X R42, PT, PT, RZ, R35, RZ, P1, P2 ;  /* 0x00000023ff2a7210 */ /* 0x000fe20000fe44ff */
[----:B------:R-:W-:Y:S01]  /*3f70*/  IMAD R35, R43, UR16, RZ ;  /* 0x000000102b237c24 */ /* 0x000fe2000f8e02ff */
[----:B------:R-:W-:-:S02]  /*3f80*/  IADD3 R5, P3, P4, R5, R38, R4 ;  /* 0x0000002605057210 */ /* 0x000fc40007c7e004 */
[----:B------:R-:W-:Y:S01]  /*3f90*/  SEL R2, R9, R20, P0 ;  /* 0x0000001409027207 */ /* 0x000fe20000000000 */
[----:B------:R-:W-:Y:S01]  /*3fa0*/  IMAD R35, R40, UR17, R35 ;  /* 0x0000001128237c24 */ /* 0x000fe2000f8e0223 */
[----:B------:R-:W-:Y:S01]  /*3fb0*/  SEL R3, R8, R21, P0 ;  /* 0x0000001508037207 */ /* 0x000fe20000000000 */
[----:B------:R-:W-:Y:S01]  /*3fc0*/  IMAD.WIDE.U32 R20, R6, UR4, RZ ;  /* 0x0000000406147c25 */ /* 0x000fe2000f8e00ff */
[C---:B------:R-:W-:Y:S01]  /*3fd0*/  ISETP.GE.U32.AND P1, PT, R40.reuse, R32, PT ;  /* 0x000000202800720c */ /* 0x040fe20003f26070 */
[----:B------:R-:W0:Y:S01]  /*3fe0*/  LDCU UR4, c[0x0][0x400] ;  /* 0x00008000ff0477ac */ /* 0x000e220008000800 */
[----:B------:R-:W-:Y:S01]  /*3ff0*/  SEL R4, R19, R30, P0 ;  /* 0x0000001e13047207 */ /* 0x000fe20000000000 */
[----:B------:R-:W-:Y:S01]  /*4000*/  IMAD.WIDE.U32 R8, R40, UR16, RZ ;  /* 0x0000001028087c25 */ /* 0x000fe2000f8e00ff */
[----:B------:R-:W-:Y:S01]  /*4010*/  IADD3.X R19, PT, PT, RZ, R39, RZ, P3, P4 ;  /* 0x00000027ff137210 */ /* 0x000fe20001fe84ff */
[----:B------:R-:W1:Y:S01]  /*4020*/  LDCU.64 UR16, c[0x0][0x3c0] ;  /* 0x00007800ff1077ac */ /* 0x000e620008000a00 */
[----:B------:R-:W-:Y:S01]  /*4030*/  IADD3 R20, P3, PT, R5, R24, RZ ;  /* 0x0000001805147210 */ /* 0x000fe20007f7e0ff */
[----:B------:R-:W-:Y:S01]  /*4040*/  IMAD.IADD R5, R9, 0x1, R35 ;  /* 0x0000000109057824 */ /* 0x000fe200078e0223 */
[----:B------:R-:W-:Y:S01]  /*4050*/  ISETP.GE.U32.AND.EX P1, PT, R43, R33, PT, P1 ;  /* 0x000000212b00720c */ /* 0x000fe20003f26110 */
[----:B------:R-:W-:Y:S01]  /*4060*/  IMAD.WIDE.U32 R32, R7, UR6, RZ ;  /* 0x0000000607207c25 */ /* 0x000fe2000f8e00ff */
[----:B------:R-:W-:-:S03]  /*4070*/  IADD3 RZ, P2, PT, R21, R36, RZ ;  /* 0x0000002415ff7210 */ /* 0x000fc60007f5e0ff */
[----:B------:R-:W-:Y:S02]  /*4080*/  IMAD.X R31, RZ, RZ, RZ, P5 ;  /* 0x000000ffff1f7224 */ /* 0x000fe400028e06ff */
[----:B------:R-:W-:Y:S02]  /*4090*/  IMAD.MOV.U32 R30, RZ, RZ, R37 ;  /* 0x000000ffff1e7224 */ /* 0x000fe400078e0025 */
[----:B------:R-:W-:Y:S01]  /*40a0*/  IMAD.WIDE.U32 R38, R5, R14, RZ ;  /* 0x0000000e05267225 */ /* 0x000fe200078e00ff */
[----:B------:R-:W-:-:S03]  /*40b0*/  SEL R47, RZ, 0x1, P1 ;  /* 0x00000001ff2f7807 */ /* 0x000fc60000800000 */
[----:B------:R-:W-:Y:S01]  /*40c0*/  IMAD.WIDE.U32.X R30, R7, UR5, R30, P2 ;  /* 0x00000005071e7c25 */ /* 0x000fe200090e041e */
[----:B------:R-:W-:-:S03]  /*40d0*/  LOP3.LUT R9, RZ, R40, RZ, 0x33, !PT ;  /* 0x00000028ff097212 */ /* 0x000fc600078e33ff */
[----:B------:R-:W-:-:S04]  /*40e0*/  IMAD.WIDE.U32 R34, R6, UR6, R16 ;  /* 0x0000000606227c25 */ /* 0x000fc8000f8e0010 */
[----:B------:R-:W-:Y:S01]  /*40f0*/  IMAD.WIDE.U32 R32, P2, R6, UR7, R32 ;  /* 0x0000000706207c25 */ /* 0x000fe2000f840020 */
[----:B------:R-:W-:-:S03]  /*4100*/  IADD3 R46, P5, P6, R34, R30, R47 ;  /* 0x0000001e222e7210 */ /* 0x000fc60007ebe02f */
[----:B------:R-:W-:-:S04]  /*4110*/  IMAD.WIDE.U32 R40, P4, R8, R15, R38 ;  /* 0x0000000f08287225 */ /* 0x000fc80007880026 */
[----:B------:R-:W-:-:S04]  /*4120*/  IMAD.WIDE.U32 R36, R8, R14, RZ ;  /* 0x0000000e08247225 */ /* 0x000fc800078e00ff */
[----:B------:R-:W-:Y:S02]  /*4130*/  IMAD.IADD R35, R32, 0x1, R35 ;  /* 0x0000000120237824 */ /* 0x000fe400078e0223 */
[----:B------:R-:W-:Y:S01]  /*4140*/  IMAD.WIDE.U32 R38, R7, UR12, RZ ;  /* 0x0000000c07267c25 */ /* 0x000fe2000f8e00ff */
[----:B------:R-:W-:Y:S02]  /*4150*/  ISETP.GT.U32.AND P1, PT, R36, R9, PT ;  /* 0x000000092400720c */ /* 0x000fe40003f24070 */
[----:B------:R-:W-:Y:S01]  /*4160*/  IADD3.X R47, PT, PT, R35, R31, RZ, P5, P6 ;  /* 0x0000001f232f7210 */ /* 0x000fe20002fec4ff */
[----:B------:R-:W-:Y:S01]  /*4170*/  IMAD.X R21, R19, 0x1, R42, P3 ;  /* 0x0000000113157824 */ /* 0x000fe200018e062a */
[----:B------:R-:W-:Y:S01]  /*4180*/  IADD3 R24, P3, PT, R37, R40, RZ ;  /* 0x0000002825187210 */ /* 0x000fe20007f7e0ff */
[----:B------:R-:W-:Y:S01]  /*4190*/  IMAD.WIDE.U32 R30, R6, UR6, RZ ;  /* 0x00000006061e7c25 */ /* 0x000fe2000f8e00ff */
[----:B------:R-:W-:-:S03]  /*41a0*/  LOP3.LUT R9, RZ, R43, RZ, 0x33, !PT ;  /* 0x0000002bff097212 */ /* 0x000fc600078e33ff */
[----:B------:R-:W-:-:S04]  /*41b0*/  IMAD.WIDE.U32 R36, R6, UR12, RZ ;  /* 0x0000000c06247c25 */ /* 0x000fc8000f8e00ff */
[----:B------:R-:W-:Y:S01]  /*41c0*/  IMAD.WIDE.U32 R38, P5, R6, UR13, R38 ;  /* 0x0000000d06267c25 */ /* 0x000fe2000f8a0026 */
[----:B------:R-:W-:-:S03]  /*41d0*/  ISETP.GT.U32.AND.EX P1, PT, R24, R9, PT, P1 ;  /* 0x000000091800720c */ /* 0x000fc60003f24110 */
[----:B------:R-:W-:Y:S01]  /*41e0*/  IMAD.WIDE.U32 R44, R5, R10, RZ ;  /* 0x0000000a052c7225 */ /* 0x000fe200078e00ff */
[----:B------:R-:W-:-:S03]  /*41f0*/  IADD3 RZ, P6, PT, R31, R32, RZ ;  /* 0x000000201fff7210 */ /* 0x000fc60007fde0ff */
[----:B------:R-:W-:Y:S02]  /*4200*/  IMAD.X R43, RZ, RZ, RZ, P4 ;  /* 0x000000ffff2b7224 */ /* 0x000fe400020e06ff */
[----:B------:R-:W-:Y:S01]  /*4210*/  IMAD.MOV.U32 R42, RZ, RZ, R41 ;  /* 0x000000ffff2a7224 */ /* 0x000fe200078e0029 */
[----:B------:R-:W-:Y:S01]  /*4220*/  IADD3 RZ, P4, PT, R37, R38, RZ ;  /* 0x0000002625ff7210 */ /* 0x000fe20007f9e0ff */
[----:B------:R-:W-:Y:S02]  /*4230*/  IMAD.X R31, RZ, RZ, RZ, P2 ;  /* 0x000000ffff1f7224 */ /* 0x000fe400010e06ff */
[----:B------:R-:W-:Y:S01]  /*4240*/  IMAD.WIDE.U32.X R36, R5, R15, R42, P3 ;  /* 0x0000000f05247225 */ /* 0x000fe200018e042a */
[----:B------:R-:W-:-:S03]  /*4250*/  SEL R19, RZ, 0x1, !P1 ;  /* 0x00000001ff137807 */ /* 0x000fc60004800000 */
[----:B------:R-:W-:Y:S01]  /*4260*/  IMAD.WIDE.U32 R44, P2, R8, R11, R44 ;  /* 0x0000000b082c7225 */ /* 0x000fe2000784002c */
[----:B------:R-:W-:-:S03]  /*4270*/  ISETP.GE.U32.AND P1, PT, R34, R16, PT ;  /* 0x000000102200720c */ /* 0x000fc60003f26070 */
[----:B------:R-:W-:-:S04]  /*4280*/  IMAD.WIDE.U32 R42, R8, R10, R46 ;  /* 0x0000000a082a7225 */ /* 0x000fc800078e002e */
[----:B------:R-:W-:Y:S02]  /*4290*/  IMAD.MOV.U32 R30, RZ, RZ, R33 ;  /* 0x000000ffff1e7224 */ /* 0x000fe400078e0021 */
[----:B------:R-:W-:Y:S02]  /*42a0*/  IMAD.IADD R9, R44, 0x1, R43 ;  /* 0x000000012c097824 */ /* 0x000fe400078e022b */
[----:B------:R-:W-:Y:S01]  /*42b0*/  IMAD.WIDE.U32.X R30, R7, UR7, R30, P6 ;  /* 0x00000007071e7c25 */ /* 0x000fe2000b0e041e */
[----:B------:R-:W-:Y:S01]  /*42c0*/  IADD3 R19, P3, P6, R42, R36, R19 ;  /* 0x000000242a137210 */ /* 0x000fe20007e7e013 */
[----:B------:R-:W2:Y:S01]  /*42d0*/  LDCU.64 UR6, c[0x0][0x3d8] ;  /* 0x00007b00ff0677ac */ /* 0x000ea20008000a00 */
[----:B------:R-:W-:Y:S01]  /*42e0*/  ISETP.GE.U32.AND.EX P1, PT, R35, R17, PT, P1 ;  /* 0x000000112300720c */ /* 0x000fe20003f26110 */
[----:B------:R-:W-:Y:S01]  /*42f0*/  IMAD.X R41, RZ, RZ, RZ, P2 ;  /* 0x000000ffff297224 */ /* 0x000fe200010e06ff */
[----:B------:R-:W-:Y:S01]  /*4300*/  ISETP.GE.U32.AND P2, PT, R46, R34, PT ;  /* 0x000000222e00720c */ /* 0x000fe20003f46070 */
[----:B------:R-:W-:Y:S01]  /*4310*/  IMAD.WIDE.U32 R32, R8, R10, RZ ;  /* 0x0000000a08207225 */ /* 0x000fe200078e00ff */
[----:B------:R-:W-:-:S02]  /*4320*/  IADD3.X R24, PT, PT, R9, R37, RZ, P3, P6 ;  /* 0x0000002509187210 */ /* 0x000fc40001fec4ff */
[----:B------:R-:W-:Y:S02]  /*4330*/  ISETP.GE.U32.AND.EX P6, PT, R47, R35, PT, P2 ;  /* 0x000000232f00720c */ /* 0x000fe40003fc6120 */
[----:B------:R-:W-:Y:S02]  /*4340*/  SEL R16, RZ, 0x1, P1 ;  /* 0x00000001ff107807 */ /* 0x000fe40000800000 */
[----:B------:R-:W-:Y:S02]  /*4350*/  ISETP.GE.U32.AND P2, PT, R42, R46, PT ;  /* 0x0000002e2a00720c */ /* 0x000fe40003f46070 */
[----:B------:R-:W-:Y:S01]  /*4360*/  ISETP.GE.U32.AND P1, PT, R19, R42, PT ;  /* 0x0000002a1300720c */ /* 0x000fe20003f26070 */
[----:B------:R-:W-:Y:S01]  /*4370*/  IMAD.MOV.U32 R40, RZ, RZ, R45 ;  /* 0x000000ffff287224 */ /* 0x000fe200078e002d */
[----:B------:R-:W-:Y:S02]  /*4380*/  IADD3 RZ, P3, PT, R33, R44, RZ ;  /* 0x0000002c21ff7210 */ /* 0x000fe40007f7e0ff */
[----:B------:R-:W-:Y:S01]  /*4390*/  SEL R43, RZ, 0x1, P6 ;  /* 0x00000001ff2b7807 */ /* 0x000fe20003000000 */
[----:B------:R-:W-:Y:S01]  /*43a0*/  IMAD.WIDE.U32 R32, R7, UR14, RZ ;  /* 0x0000000e07207c25 */ /* 0x000fe2000f8e00ff */
[----:B------:R-:W-:-:S02]  /*43b0*/  ISETP.GE.U32.AND.EX P2, PT, R9, R47, PT, P2 ;  /* 0x0000002f0900720c */ /* 0x000fc40003f46120 */
[----:B------:R-:W-:Y:S01]  /*43c0*/  ISETP.GE.U32.AND.EX P1, PT, R24, R9, PT, P1 ;  /* 0x000000091800720c */ /* 0x000fe20003f26110 */
[----:B------:R-:W-:Y:S01]  /*43d0*/  IMAD.X R17, RZ, RZ, RZ, P5 ;  /* 0x000000ffff117224 */ /* 0x000fe200028e06ff */
[----:B------:R-:W-:Y:S01]  /*43e0*/  IADD3 R43, P5, P6, R43, R30, R16 ;  /* 0x0000001e2b2b7210 */ /* 0x000fe20007ebe010 */
[----:B------:R-:W-:Y:S01]  /*43f0*/  IMAD.WIDE.U32.X R40, R5, R11, R40, P3 ;  /* 0x0000000b05287225 */ /* 0x000fe200018e0428 */
[----:B------:R-:W-:Y:S02]  /*4400*/  SEL R16, RZ, 0x1, P2 ;  /* 0x00000001ff107807 */ /* 0x000fe40001000000 */
[----:B------:R-:W-:Y:S01]  /*4410*/  SEL R9, RZ, 0x1, P1 ;  /* 0x00000001ff097807 */ /* 0x000fe20000800000 */
[C---:B------:R-:W-:Y:S01]  /*4420*/  IMAD.WIDE.U32 R36, P3, R6.reuse, UR15, R32 ;  /* 0x0000000f06247c25 */ /* 0x040fe2000f860020 */
[----:B------:R-:W-:Y:S02]  /*4430*/  IADD3.X R30, PT, PT, RZ, R31, RZ, P5, P6 ;  /* 0x0000001fff1e7210 */ /* 0x000fe40002fec4ff */
[----:B------:R-:W-:Y:S01]  /*4440*/  IADD3 R9, P1, P5, R9, R40, R16 ;  /* 0x0000002809097210 */ /* 0x000fe20007d3e010 */
[----:B------:R-:W-:-:S03]  /*4450*/  IMAD.WIDE.U32 R32, R6, UR12, R28 ;  /* 0x0000000c06207c25 */ /* 0x000fc6000f8e001c */
[----:B------:R-:W-:Y:S01]  /*4460*/  IADD3.X R42, PT, PT, RZ, R41, RZ, P1, P5 ;  /* 0x00000029ff2a7210 */ /* 0x000fe20000fea4ff */
[----:B------:R-:W-:Y:S01]  /*4470*/  IMAD.MOV.U32 R16, RZ, RZ, R39 ;  /* 0x000000ffff107224 */ /* 0x000fe200078e0027 */
[----:B------:R-:W-:Y:S01]  /*4480*/  IADD3 R40, P6, PT, R43, R32, RZ ;  /* 0x000000202b287210 */ /* 0x000fe20007fde0ff */
[----:B------:R-:W-:Y:S01]  /*4490*/  IMAD.IADD R39, R38, 0x1, R33 ;  /* 0x0000000126277824 */ /* 0x000fe200078e0221 */
[----:B------:R-:W-:Y:S01]  /*44a0*/  ISETP.GE.U32.AND P5, PT, R32, R28, PT ;  /* 0x0000001c2000720c */ /* 0x000fe20003fa6070 */
[----:B------:R-:W-:Y:S01]  /*44b0*/  IMAD.WIDE.U32 R34, R6, UR14, RZ ;  /* 0x0000000e06227c25 */ /* 0x000fe2000f8e00ff */
[----:B------:R-:W-:Y:S02]  /*44c0*/  ISETP.GE.U32.AND P1, PT, R40, R32, PT ;  /* 0x000000202800720c */ /* 0x000fe40003f26070 */
[C---:B------:R-:W-:Y:S01]  /*44d0*/  ISETP.GE.U32.AND.EX P5, PT, R39.reuse, R29, PT, P5 ;  /* 0x0000001d2700720c */ /* 0x040fe20003fa6150 */
[----:B------:R-:W-:Y:S02]  /*44e0*/  IMAD.X R41, R39, 0x1, R30, P6 ;  /* 0x0000000127297824 */ /* 0x000fe400030e061e */
[----:B------:R-:W-:Y:S01]  /*44f0*/  IMAD.WIDE.U32 R28, R5, UR22, RZ ;  /* 0x00000016051c7c25 */ /* 0x000fe2000f8e00ff */
[----:B------:R-:W-:-:S02]  /*4500*/  IADD3 RZ, P2, PT, R35, R36, RZ ;  /* 0x0000002423ff7210 */ /* 0x000fc40007f5e0ff */
[----:B------:R-:W-:Y:S01]  /*4510*/  ISETP.GE.U32.AND.EX P1, PT, R41, R39, PT, P1 ;  /* 0x000000272900720c */ /* 0x000fe20003f26110 */
[----:B------:R-:W-:-:S04]  /*4520*/  IMAD.WIDE.U32 R32, R5, UR20, RZ ;  /* 0x0000001405207c25 */ /* 0x000fc8000f8e00ff */
[----:B------:R-:W-:-:S04]  /*4530*/  IMAD.WIDE.U32.X R16, R7, UR13, R16, P4 ;  /* 0x0000000d07107c25 */ /* 0x000fc8000a0e0410 */
[C---:B------:R-:W-:Y:S01]  /*4540*/  IMAD.WIDE.U32 R34, R8.reuse, UR22, RZ ;  /* 0x0000001608227c25 */ /* 0x040fe2000f8e00ff */
[----:B------:R-:W-:Y:S01]  /*4550*/  SEL R45, RZ, 0x1, P1 ;  /* 0x00000001ff2d7807 */ /* 0x000fe20000800000 */
[----:B------:R-:W3:Y:S02]  /*4560*/  LDCU.64 UR12, c[0x0][0x3d0] ;  /* 0x00007a00ff0c77ac */ /* 0x000ee40008000a00 */
[----:B------:R-:W-:-:S04]  /*4570*/  IMAD.WIDE.U32 R38, P4, R8, UR23, R28 ;  /* 0x0000001708267c25 */ /* 0x000fc8000f88001c */
[C---:B------:R-:W-:Y:S01]  /*4580*/  IMAD.WIDE.U32 R30, R8.reuse, UR20, RZ ;  /* 0x00000014081e7c25 */ /* 0x040fe2000f8e00ff */
[----:B------:R-:W-:Y:S02]  /*4590*/  SEL R30, RZ, 0x1, P5 ;  /* 0x00000001ff1e7807 */ /* 0x000fe40002800000 */
[----:B------:R-:W-:Y:S01]  /*45a0*/  IADD3 RZ, P5, PT, R35, R38, RZ ;  /* 0x0000002623ff7210 */ /* 0x000fe20007fbe0ff */
[----:B------:R-:W-:-:S04]  /*45b0*/  IMAD.WIDE.U32 R32, P6, R8, UR21, R32 ;  /* 0x0000001508207c25 */ /* 0x000fc8000f8c0020 */
[----:B------:R-:W-:Y:S02]  /*45c0*/  IMAD.X R29, RZ, RZ, RZ, P3 ;  /* 0x000000ffff1d7224 */ /* 0x000fe400018e06ff */
[----:B------:R-:W-:Y:S02]  /*45d0*/  IMAD.MOV.U32 R28, RZ, RZ, R37 ;  /* 0x000000ffff1c7224 */ /* 0x000fe400078e0025 */
[----:B------:R-:W-:Y:S01]  /*45e0*/  IMAD.WIDE.U32 R34, R8, UR20, R40 ;  /* 0x0000001408227c25 */ /* 0x000fe2000f8e0028 */
[----:B------:R-:W-:-:S03]  /*45f0*/  IADD3 RZ, P3, PT, R31, R32, RZ ;  /* 0x000000201fff7210 */ /* 0x000fc60007f7e0ff */
[----:B------:R-:W-:Y:S01]  /*4600*/  IMAD.WIDE.U32.X R28, R7, UR15, R28, P2 ;  /* 0x0000000f071c7c25 */ /* 0x000fe200090e041c */
[----:B------:R-:W-:-:S03]  /*4610*/  IADD3 R45, P1, P2, R45, R16, R30 ;  /* 0x000000102d2d7210 */ /* 0x000fc60007a3e01e */
[----:B------:R-:W-:Y:S01]  /*4620*/  IMAD.X R31, RZ, RZ, RZ, P6 ;  /* 0x000000ffff1f7224 */ /* 0x000fe200030e06ff */
[----:B------:R-:W-:Y:S01]  /*4630*/  IADD3 R37, P6, PT, R9, R34, RZ ;  /* 0x0000002209257210 */ /* 0x000fe20007fde0ff */
[----:B------:R-:W-:Y:S01]  /*4640*/  IMAD.IADD R9, R32, 0x1, R35 ;  /* 0x0000000120097824 */ /* 0x000fe200078e0223 */
[----:B------:R-:W-:Y:S01]  /*4650*/  IADD3.X R16, PT, PT, RZ, R17, RZ, P1, P2 ;  /* 0x00000011ff107210 */ /* 0x000fe20000fe44ff */
[----:B------:R-:W-:Y:S01]  /*4660*/  IMAD.WIDE.U32 R6, R6, UR14, R20 ;  /* 0x0000000e06067c25 */ /* 0x000fe2000f8e0014 */
[----:B------:R-:W-:Y:S01]  /*4670*/  ISETP.GE.U32.AND P2, PT, R34, R40, PT ;  /* 0x000000282200720c */ /* 0x000fe20003f46070 */
[----:B------:R-:W4:Y:S01]  /*4680*/  LDCU.64 UR14, c[0x0][0x3c8] ;  /* 0x00007900ff0e77ac */ /* 0x000f220008000a00 */
[----:B------:R-:W-:Y:S01]  /*4690*/  ISETP.GE.U32.AND P1, PT, R37, R34, PT ;  /* 0x000000222500720c */ /* 0x000fe20003f26070 */
[----:B------:R-:W-:Y:S01]  /*46a0*/  IMAD.X R34, R9, 0x1, R42, P6 ;  /* 0x0000000109227824 */ /* 0x000fe200030e062a */
[----:B------:R-:W-:Y:S01]  /*46b0*/  IADD3 R32, P6, PT, R45, R6, RZ ;  /* 0x000000062d207210 */ /* 0x000fe20007fde0ff */
[----:B------:R-:W-:Y:S01]  /*46c0*/  IMAD.IADD R43, R36, 0x1, R7 ;  /* 0x00000001242b7824 */ /* 0x000fe200078e0207 */
[----:B------:R-:W-:Y:S01]  /*46d0*/  ISETP.GE.U32.AND.EX P2, PT, R9, R41, PT, P2 ;  /* 0x000000290900720c */ /* 0x000fe20003f46120 */
[----:B------:R-:W-:Y:S01]  /*46e0*/  IMAD.MOV.U32 R30, RZ, RZ, R33 ;  /* 0x000000ffff1e7224 */ /* 0x000fe200078e0021 */
[----:B------:R-:W-:Y:S01]  /*46f0*/  ISETP.GE.U32.AND.EX P1, PT, R34, R9, PT, P1 ;  /* 0x000000092200720c */ /* 0x000fe20003f26110 */
[----:B------:R-:W-:Y:S01]  /*4700*/  IMAD.X R33, R43, 0x1, R16, P6 ;  /* 0x000000012b217824 */ /* 0x000fe200030e0610 */
[----:B------:R-:W-:Y:S01]  /*4710*/  SEL R7, RZ, 0x1, P2 ;  /* 0x00000001ff077807 */ /* 0x000fe20001000000 */
[----:B------:R-:W-:Y:S01]  /*4720*/  IMAD.WIDE.U32.X R16, R5, UR21, R30, P3 ;  /* 0x0000001505107c25 */ /* 0x000fe200098e041e */
[----:B------:R-:W-:-:S03]  /*4730*/  SEL R35, RZ, 0x1, P1 ;  /* 0x00000001ff237807 */ /* 0x000fc60000800000 */
[----:B------:R-:W-:-:S04]  /*4740*/  IMAD.WIDE.U32 R30, R8, UR22, R32 ;  /* 0x00000016081e7c25 */ /* 0x000fc8000f8e0020 */
[----:B------:R-:W-:Y:S01]  /*4750*/  IMAD.X R9, RZ, RZ, RZ, P4 ;  /* 0x000000ffff097224 */ /* 0x000fe200020e06ff */
[----:B------:R-:W-:Y:S01]  /*4760*/  IADD3 R35, P3, P4, R35, R16, R7 ;  /* 0x0000001023237210 */ /* 0x000fe20007c7e007 */
[----:B------:R-:W-:Y:S02]  /*4770*/  IMAD.MOV.U32 R8, RZ, RZ, R39 ;  /* 0x000000ffff087224 */ /* 0x000fe400078e0027 */
[----:B------:R-:W-:Y:S01]  /*4780*/  IMAD.IADD R39, R38, 0x1, R31 ;  /* 0x0000000126277824 */ /* 0x000fe200078e021f */
[----:B------:R-:W-:Y:S01]  /*4790*/  IADD3.X R16, PT, PT, RZ, R17, RZ, P3, P4 ;  /* 0x00000011ff107210 */ /* 0x000fe20001fe84ff */
[----:B------:R-:W-:Y:S01]  /*47a0*/  IMAD.WIDE.U32.X R8, R5, UR23, R8, P5 ;  /* 0x0000001705087c25 */ /* 0x000fe2000a8e0408 */
[----:B------:R-:W-:Y:S02]  /*47b0*/  IADD3 R35, P5, PT, R35, R30, RZ ;  /* 0x0000001e23237210 */ /* 0x000fe40007fbe0ff */
[----:B------:R-:W-:Y:S02]  /*47c0*/  ISETP.GE.U32.AND P4, PT, R30, R32, PT ;  /* 0x000000201e00720c */ /* 0x000fe40003f86070 */
[----:B------:R-:W-:Y:S01]  /*47d0*/  ISETP.GE.U32.AND P3, PT, R35, R30, PT ;  /* 0x0000001e2300720c */ /* 0x000fe20003f66070 */
[----:B------:R-:W-:Y:S01]  /*47e0*/  IMAD.X R30, R39, 0x1, R16, P5 ;  /* 0x00000001271e7824 */ /* 0x000fe200028e0610 */
[----:B------:R-:W-:-:S02]  /*47f0*/  ISETP.GE.U32.AND P1, PT, R6, R20, PT ;  /* 0x000000140600720c */ /* 0x000fc40003f26070 */
[----:B------:R-:W-:Y:S02]  /*4800*/  ISETP.GE.U32.AND P2, PT, R32, R6, PT ;  /* 0x000000062000720c */ /* 0x000fe40003f46070 */
[----:B------:R-:W-:Y:S02]  /*4810*/  ISETP.GE.U32.AND.EX P1, PT, R43, R21, PT, P1 ;  /* 0x000000152b00720c */ /* 0x000fe40003f26110 */
[----:B------:R-:W-:Y:S02]  /*4820*/  ISETP.GE.U32.AND.EX P2, PT, R33, R43, PT, P2 ;  /* 0x0000002b2100720c */ /* 0x000fe40003f46120 */
[----:B------:R-:W-:Y:S02]  /*4830*/  ISETP.GE.U32.AND.EX P4, PT, R39, R33, PT, P4 ;  /* 0x000000212700720c */ /* 0x000fe40003f86140 */
[----:B------:R-:W-:Y:S02]  /*4840*/  ISETP.GE.U32.AND.EX P3, PT, R30, R39, PT, P3 ;  /* 0x000000271e00720c */ /* 0x000fe40003f66130 */
[----:B------:R-:W-:-:S02]  /*4850*/  SEL R16, RZ, 0x1, P1 ;  /* 0x00000001ff107807 */ /* 0x000fc40000800000 */
[----:B------:R-:W-:Y:S02]  /*4860*/  SEL R17, RZ, 0x1, P2 ;  /* 0x00000001ff117807 */ /* 0x000fe40001000000 */
[----:B------:R-:W-:Y:S02]  /*4870*/  SEL R5, RZ, 0x1, P4 ;  /* 0x00000001ff057807 */ /* 0x000fe40002000000 */
[----:B------:R-:W-:Y:S01]  /*4880*/  SEL R7, RZ, 0x1, P3 ;  /* 0x00000001ff077807 */ /* 0x000fe20001800000 */
[----:B0-----:R-:W-:Y:S01]  /*4890*/  UISETP.GE.AND UP0, UPT, UR4, 0x1, UPT ;  /* 0x000000010400788c */ /* 0x001fe2000bf06270 */
[----:B------:R-:W-:Y:S02]  /*48a0*/  SEL R6, R14, RZ, !P0 ;  /* 0x000000ff0e067207 */ /* 0x000fe40004000000 */
[----:B------:R-:W-:Y:S02]  /*48b0*/  IADD3 R16, P2, P3, R17, R28, R16 ;  /* 0x0000001c11107210 */ /* 0x000fe40007b5e010 */
[----:B------:R-:W-:-:S02]  /*48c0*/  IADD3 R7, P4, P5, R7, R8, R5 ;  /* 0x0000000807077210 */ /* 0x000fc40007d9e005 */
[----:B------:R-:W-:Y:S02]  /*48d0*/  IADD3 R6, P1, PT, -R6, R13, RZ ;  /* 0x0000000d06067210 */ /* 0x000fe40007f3e1ff */
[----:B------:R-:W-:Y:S02]  /*48e0*/  SEL R5, R18, R25, P0 ;  /* 0x0000001912057207 */ /* 0x000fe40000000000 */
[----:B------:R-:W-:Y:S02]  /*48f0*/  IADD3.X R28, PT, PT, RZ, R29, RZ, P2, P3 ;  /* 0x0000001dff1c7210 */ /* 0x000fe400017e64ff */
[----:B------:R-:W-:Y:S02]  /*4900*/  IADD3.X R13, PT, PT, RZ, R9, RZ, P4, P5 ;  /* 0x00000009ff0d7210 */ /* 0x000fe400027ea4ff */
[----:B------:R-:W-:Y:S02]  /*4910*/  SEL R9, R15, RZ, !P0 ;  /* 0x000000ff0f097207 */ /* 0x000fe40004000000 */
[----:B------:R-:W-:Y:S01]  /*4920*/  IADD3 R25, P2, PT, R7, R16, RZ ;  /* 0x0000001007197210 */ /* 0x000fe20007f5e0ff */
[----:B--2---:R-:W-:Y:S01]  /*4930*/  IMAD.U32 R40, RZ, RZ, UR6 ;  /* 0x00000006ff287e24 */ /* 0x004fe2000f8e00ff */
[----:B------:R-:W-:Y:S01]  /*4940*/  SEL R7, R26, R23, P0 ;  /* 0x000000171a077207 */ /* 0x000fe20000000000 */
[----:B------:R-:W-:Y:S01]  /*4950*/  IMAD.X R9, R12, 0x1, ~R9, P1 ;  /* 0x000000010c097824 */ /* 0x000fe200008e0e09 */
[----:B------:R-:W-:Y:S01]  /*4960*/  SEL R8, R22, R27, P0 ;  /* 0x0000001b16087207 */ /* 0x000fe20000000000 */
[----:B------:R-:W-:-:S02]  /*4970*/  IMAD.X R23, R13, 0x1, R28, P2 ;  /* 0x000000010d177824 */ /* 0x000fc400010e061c */
[----:B------:R-:W-:Y:S02]  /*4980*/  IMAD.U32 R63, RZ, RZ, UR7 ;  /* 0x00000007ff3f7e24 */ /* 0x000fe4000f8e00ff */
[----:B---3--:R-:W-:Y:S02]  /*4990*/  IMAD.U32 R62, RZ, RZ, UR12 ;  /* 0x0000000cff3e7e24 */ /* 0x008fe4000f8e00ff */
[----:B------:R-:W-:Y:S02]  /*49a0*/  IMAD.U32 R61, RZ, RZ, UR13 ;  /* 0x0000000dff3d7e24 */ /* 0x000fe4000f8e00ff */
[----:B----4-:R-:W-:Y:S02]  /*49b0*/  IMAD.U32 R60, RZ, RZ, UR14 ;  /* 0x0000000eff3c7e24 */ /* 0x010fe4000f8e00ff */
[----:B------:R-:W-:Y:S02]  /*49c0*/  IMAD.U32 R59, RZ, RZ, UR15 ;  /* 0x0000000fff3b7e24 */ /* 0x000fe4000f8e00ff */
[----:B-1----:R-:W-:-:S02]  /*49d0*/  IMAD.U32 R26, RZ, RZ, UR16 ;  /* 0x00000010ff1a7e24 */ /* 0x002fc4000f8e00ff */
[----:B------:R-:W-:Y:S01]  /*49e0*/  IMAD.U32 R58, RZ, RZ, UR17 ;  /* 0x00000011ff3a7e24 */ /* 0x000fe2000f8e00ff */
[----:B------:R-:W-:Y:S06]  /*49f0*/  BRA.U !UP0, `(.L_x_0) ;  /* 0x000001dd08e07547 */ /* 0x000fec000b800000 */
[----:B------:R-:W-:Y:S01]  /*4a00*/  ISETP.GE.U32.AND P0, PT, R19, R14, PT ;  /* 0x0000000e1300720c */ /* 0x000fe20003f06070 */
[----:B------:R-:W0:Y:S01]  /*4a10*/  LDCU UR4, c[0x0][0x3c4] ;  /* 0x00007880ff0477ac */ /* 0x000e220008000800 */
[CC--:B------:R-:W-:Y:S01]  /*4a20*/  IADD3 R12, P1, PT, R37.reuse, -R10.reuse, RZ ;  /* 0x8000000a250c7210 */ /* 0x0c0fe20007f3e0ff */
[----:B------:R-:W-:Y:S01]  /*4a30*/  IMAD.U32 R40, RZ, RZ, UR6 ;  /* 0x00000006ff287e24 */ /* 0x000fe2000f8e00ff */
[----:B------:R-:W-:Y:S01]  /*4a40*/  ISETP.GE.U32.AND.EX P0, PT, R24, R15, PT, P0 ;  /* 0x0000000f1800720c */ /* 0x000fe20003f06100 */
[----:B------:R-:W-:Y:S01]  /*4a50*/  IMAD.U32 R63, RZ, RZ, UR7 ;  /* 0x00000007ff3f7e24 */ /* 0x000fe2000f8e00ff */
[----:B------:R-:W-:Y:S01]  /*4a60*/  ISETP.LT.U32.AND P2, PT, R37, R10, PT ;  /* 0x0000000a2500720c */ /* 0x000fe20003f41070 */
[----:B------:R-:W-:Y:S01]  /*4a70*/  IMAD.X R22, R34, 0x1, ~R11, P1 ;  /* 0x0000000122167824 */ /* 0x000fe200008e0e0b */
[----:B------:R-:W-:Y:S01]  /*4a80*/  SEL R13, RZ, 0x1, P0 ;  /* 0x00000001ff0d7807 */ /* 0x000fe20000000000 */
[----:B------:R-:W-:Y:S01]  /*4a90*/  IMAD.U32 R62, RZ, RZ, UR12 ;  /* 0x0000000cff3e7e24 */ /* 0x000fe2000f8e00ff */
[----:B------:R-:W-:Y:S01]  /*4aa0*/  IADD3 R17, P4, PT, R25, -UR22, RZ ;  /* 0x8000001619117c10 */ /* 0x000fe2000ff9e0ff */
[----:B------:R-:W-:Y:S01]  /*4ab0*/  IMAD.U32 R61, RZ, RZ, UR13 ;  /* 0x0000000dff3d7e24 */ /* 0x000fe2000f8e00ff */
[----:B------:R-:W-:Y:S01]  /*4ac0*/  ISETP.GE.U32.AND P1, PT, R12, R13, PT ;  /* 0x0000000d0c00720c */ /* 0x000fe20003f26070 */
[----:B------:R-:W-:Y:S01]  /*4ad0*/  IMAD.U32 R60, RZ, RZ, UR14 ;  /* 0x0000000eff3c7e24 */ /* 0x000fe2000f8e00ff */
[----:B------:R-:W-:Y:S01]  /*4ae0*/  IADD3.X R21, PT, PT, R23, ~UR23, RZ, P4, !PT ;  /* 0x8000001717157c10 */ /* 0x000fe2000a7fe4ff */
[----:B------:R-:W-:Y:S01]  /*4af0*/  IMAD.U32 R59, RZ, RZ, UR15 ;  /* 0x0000000fff3b7e24 */ /* 0x000fe2000f8e00ff */
[----:B------:R-:W-:Y:S01]  /*4b00*/  ISETP.GE.U32.AND.EX P1, PT, R22, RZ, PT, P1 ;  /* 0x000000ff1600720c */ /* 0x000fe20003f26110 */
[----:B------:R-:W-:Y:S01]  /*4b10*/  IMAD.U32 R26, RZ, RZ, UR16 ;  /* 0x00000010ff1a7e24 */ /* 0x000fe2000f8e00ff */
[----:B------:R-:W-:Y:S01]  /*4b20*/  SEL R13, RZ, 0xffffffff, P0 ;  /* 0xffffffffff0d7807 */ /* 0x000fe20000000000 */
[----:B0-----:R-:W-:Y:S01]  /*4b30*/  IMAD.U32 R58, RZ, RZ, UR4 ;  /* 0x00000004ff3a7e24 */ /* 0x001fe2000f8e00ff */
[----:B------:R-:W-:-:S02]  /*4b40*/  ISETP.LT.U32.OR.EX P1, PT, R34, R11, !P1, P2 ;  /* 0x0000000b2200720c */ /* 0x000fc40004f21520 */
[C---:B------:R-:W-:Y:S02]  /*4b50*/  IADD3 R16, P2, PT, R35.reuse, -UR20, RZ ;  /* 0x8000001423107c10 */ /* 0x040fe4000ff5e0ff */
[----:B------:R-:W-:Y:S02]  /*4b60*/  SEL R11, RZ, 0x1, !P1 ;  /* 0x00000001ff0b7807 */ /* 0x000fe40004800000 */
[----:B------:R-:W-:Y:S02]  /*4b70*/  IADD3.X R20, PT, PT, R30, ~UR21, RZ, P2, !PT ;  /* 0x800000151e147c10 */ /* 0x000fe400097fe4ff */
[----:B------:R-:W-:Y:S02]  /*4b80*/  ISETP.GE.U32.AND P3, PT, R16, R11, PT ;  /* 0x0000000b1000720c */ /* 0x000fe40003f66070 */
[----:B------:R-:W-:Y:S02]  /*4b90*/  ISETP.LT.U32.AND P2, PT, R35, UR20, PT ;  /* 0x0000001423007c0c */ /* 0x000fe4000bf41070 */
[----:B------:R-:W-:-:S02]  /*4ba0*/  ISETP.GE.U32.AND.EX P3, PT, R20, RZ, PT, P3 ;  /* 0x000000ff1400720c */ /* 0x000fc40003f66130 */
[----:B------:R-:W-:Y:S02]  /*4bb0*/  SEL R11, RZ, 0xffffffff, !P1 ;  /* 0xffffffffff0b7807 */ /* 0x000fe40004800000 */
[----:B------:R-:W-:Y:S02]  /*4bc0*/  ISETP.LT.U32.OR.EX P3, PT, R30, UR21, !P3, P2 ;  /* 0x000000151e007c0c */ /* 0x000fe4000df61520 */
[----:B------:R-:W-:Y:S02]  /*4bd0*/  ISETP.LT.U32.AND P2, PT, R25, UR22, PT ;  /* 0x0000001619007c0c */ /* 0x000fe4000bf41070 */
[----:B------:R-:W-:Y:S02]  /*4be0*/  SEL R10, RZ, 0x1, !P3 ;  /* 0x00000001ff0a7807 */ /* 0x000fe40005800000 */
[----:B------:R-:W-:Y:S02]  /*4bf0*/  SEL R18, RZ, 0xffffffff, !P3 ;  /* 0xffffffffff127807 */ /* 0x000fe40005800000 */
[----:B------:R-:W-:-:S02]  /*4c00*/  ISETP.GE.U32.AND P4, PT, R17, R10, PT ;  /* 0x0000000a1100720c */ /* 0x000fc40003f86070 */
[----:B------:R-:W-:Y:S02]  /*4c10*/  IADD3 R10, P3, PT, R11, R16, RZ ;  /* 0x000000100b0a7210 */ /* 0x000fe40007f7e0ff */
[----:B------:R-:W-:Y:S02]  /*4c20*/  ISETP.GE.U32.AND.EX P0, PT, R21, RZ, PT, P4 ;  /* 0x000000ff1500720c */ /* 0x000fe40003f06140 */
[----:B------:R-:W-:Y:S01]  /*4c30*/  IADD3 R12, P4, PT, R13, R12, RZ ;  /* 0x0000000c0d0c7210 */ /* 0x000fe20007f9e0ff */
[----:B------:R-:W-:Y:S01]  /*4c40*/  IMAD.X R11, R11, 0x1, R20, P3 ;  /* 0x000000010b0b7824 */ /* 0x000fe200018e0614 */
[----:B------:R-:W-:Y:S01]  /*4c50*/  ISETP.LT.U32.OR.EX P2, PT, R23, UR23, !P0, P2 ;  /* 0x0000001717007c0c */ /* 0x000fe2000c741520 */
[----:B------:R-:W-:Y:S01]  /*4c60*/  IMAD.U32 R20, RZ, RZ, UR12 ;  /* 0x0000000cff147e24 */ /* 0x000fe2000f8e00ff */
[----:B------:R-:W-:Y:S01]  /*4c70*/  IADD3 R16, P1, PT, R18, R17, RZ ;  /* 0x0000001112107210 */ /* 0x000fe20007f3e0ff */
[----:B------:R-:W-:Y:S01]  /*4c80*/  IMAD.X R13, R13, 0x1, R22, P4 ;  /* 0x000000010d0d7824 */ /* 0x000fe200020e0616 */
[----:B------:R-:W-:Y:S01]  /*4c90*/  SEL R14, R14, RZ, !P2 ;  /* 0x000000ff0e0e7207 */ /* 0x000fe20005000000 */
[----:B------:R-:W-:Y:S01]  /*4ca0*/  IMAD.U32 R22, RZ, RZ, UR14 ;  /* 0x0000000eff167e24 */ /* 0x000fe2000f8e00ff */
[----:B------:R-:W-:Y:S01]  /*4cb0*/  SEL R17, R15, RZ, !P2 ;  /* 0x000000ff0f117207 */ /* 0x000fe20005000000 */
[----:B------:R-:W-:Y:S01]  /*4cc0*/  IMAD.X R18, R18, 0x1, R21, P1 ;  /* 0x0000000112127824 */ /* 0x000fe200008e0615 */
[----:B------:R-:W-:Y:S01]  /*4cd0*/  IADD3 R14, P0, PT, -R14, R19, RZ ;  /* 0x000000130e0e7210 */ /* 0x000fe20007f1e1ff */
[----:B------:R-:W-:Y:S01]  /*4ce0*/  IMAD.U32 R19, RZ, RZ, UR7 ;  /* 0x00000007ff137e24 */ /* 0x000fe2000f8e00ff */
[----:B------:R-:W-:Y:S01]  /*4cf0*/  SEL R15, R25, R16, P2 ;  /* 0x00000010190f7207 */ /* 0x000fe20001000000 */
[----:B------:R-:W-:Y:S01]  /*4d00*/  IMAD.U32 R21, RZ, RZ, UR13 ;  /* 0x0000000dff157e24 */ /* 0x000fe2000f8e00ff */
[----:B------:R-:W-:Y:S01]  /*4d10*/  SEL R10, R35, R10, P2 ;  /* 0x0000000a230a7207 */ /* 0x000fe20001000000 */
[----:B------:R-:W-:Y:S01]  /*4d20*/  IMAD.X R17, R24, 0x1, ~R17, P0 ;  /* 0x0000000118117824 */ /* 0x000fe200000e0e11 */
[----:B------:R-:W-:Y:S01]  /*4d30*/  SEL R11, R30, R11, P2 ;  /* 0x0000000b1e0b7207 */ /* 0x000fe20001000000 */
[----:B------:R-:W-:Y:S01]  /*4d40*/  IMAD.U32 R24, RZ, RZ, UR16 ;  /* 0x00000010ff187e24 */ /* 0x000fe2000f8e00ff */
[----:B------:R-:W-:Y:S01]  /*4d50*/  SEL R12, R37, R12, P2 ;  /* 0x0000000c250c7207 */ /* 0x000fe20001000000 */
[----:B------:R-:W-:Y:S01]  /*4d60*/  IMAD.MOV.U32 R27, RZ, RZ, R15 ;  /* 0x000000ffff1b7224 */ /* 0x000fe200078e000f */
[----:B------:R-:W-:Y:S01]  /*4d70*/  SEL R13, R34, R13, P2 ;  /* 0x0000000d220d7207 */ /* 0x000fe20001000000 */
[----:B------:R-:W-:Y:S01]  /*4d80*/  IMAD.MOV.U32 R29, RZ, RZ, R10 ;  /* 0x000000ffff1d7224 */ /* 0x000fe200078e000a */
[----:B------:R-:W-:Y:S01]  /*4d90*/  SEL R16, R23, R18, P2 ;  /* 0x0000001217107207 */ /* 0x000fe20001000000 */
[----:B------:R-:W-:-:S02]  /*4da0*/  IMAD.U32 R18, RZ, RZ, UR6 ;  /* 0x00000006ff127e24 */ /* 0x000fc4000f8e00ff */
[----:B------:R-:W-:Y:S02]  /*4db0*/  IMAD.U32 R23, RZ, RZ, UR15 ;  /* 0x0000000fff177e24 */ /* 0x000fe4000f8e00ff */
[----:B------:R-:W-:Y:S02]  /*4dc0*/  IMAD.MOV.U32 R28, RZ, RZ, R16 ;  /* 0x000000ffff1c7224 */ /* 0x000fe400078e0010 */
[----:B------:R-:W-:Y:S02]  /*4dd0*/  IMAD.MOV.U32 R30, RZ, RZ, R11 ;  /* 0x000000ffff1e7224 */ /* 0x000fe400078e000b */
[----:B------:R-:W-:Y:S02]  /*4de0*/  IMAD.MOV.U32 R54, RZ, RZ, R12 ;  /* 0x000000ffff367224 */ /* 0x000fe400078e000c */
[----:B------:R-:W-:Y:S02]  /*4df0*/  IMAD.MOV.U32 R55, RZ, RZ, R13 ;  /* 0x000000ffff377224 */ /* 0x000fe400078e000d */
[----:B------:R-:W-:-:S02]  /*4e00*/  IMAD.MOV.U32 R56, RZ, RZ, R14 ;  /* 0x000000ffff387224 */ /* 0x000fc400078e000e */
[----:B------:R-:W-:Y:S02]  /*4e10*/  IMAD.MOV.U32 R57, RZ, RZ, R17 ;  /* 0x000000ffff397224 */ /* 0x000fe400078e0011 */
[----:B------:R-:W-:Y:S01]  /*4e20*/  IMAD.U32 R25, RZ, RZ, UR4 ;  /* 0x00000004ff197e24 */ /* 0x000fe2000f8e00ff */
[----:B------:R-:W-:-:S06]  /*4e30*/  UMOV UR4, URZ ;  /* 0x000000ff00047c82 */ /* 0x000fcc0008000000 */
.L_x_24:
[----:B0-----:R-:W0:Y:S01]  /*4e40*/  LDCU.64 UR6, c[0x0][0x3f8] ;  /* 0x00007f00ff0677ac */ /* 0x001e220008000a00 */
[----:B-1----:R-:W1:Y:S01]  /*4e50*/  LDCU UR5, c[0x0][0x400] ;  /* 0x00008000ff0577ac */ /* 0x002e620008000800 */
[----:B0-----:R-:W-:-:S06]  /*4e60*/  UIMAD.WIDE.U32 UR6, UR4, 0x4, UR6 ;  /* 0x00000004040678a5 */ /* 0x001fcc000f8e0006 */
[----:B------:R-:W-:Y:S02]  /*4e70*/  IMAD.U32 R32, RZ, RZ, UR6 ;  /* 0x00000006ff207e24 */ /* 0x000fe4000f8e00ff */
[----:B------:R-:W-:-:S05]  /*4e80*/  IMAD.U32 R33, RZ, RZ, UR7 ;  /* 0x00000007ff217e24 */ /* 0x000fca000f8e00ff */
[----:B------:R-:W2:Y:S01]  /*4e90*/  LDG.E.CONSTANT R32, desc[UR8][R32.64] ;  /* 0x0000000820207981 */ /* 0x000ea2000c1e9900 */
[----:B------:R-:W-:-:S04]  /*4ea0*/  UIADD3 UR4, UPT, UPT, UR4, 0x1, URZ ;  /* 0x0000000104047890 */ /* 0x000fc8000fffe0ff */
[----:B-1----:R-:W-:Y:S01]  /*4eb0*/  UISETP.NE.AND UP0, UPT, UR4, UR5, UPT ;  /* 0x000000050400728c */ /* 0x002fe2000bf05270 */
[----:B--2---:R-:W-:-:S13]  /*4ec0*/  R2UR UR11, R32 ;  /* 0x00000000200b72ca */ /* 0x004fda00000e0000 */
[----:B------:R-:W-:-:S09]  /*4ed0*/  UISETP.GE.U32.AND UP1, UPT, UR11, 0x2, UPT ;  /* 0x000000020b00788c */ /* 0x000fd2000bf26070 */
[----:B------:R-:W-:Y:S05]  /*4ee0*/  BRA.U !UP1, `(.L_x_1) ;  /* 0x000001d909607547 */ /* 0x000fea000b800000 */
[----:B------:R-:W0:Y:S01]  /*4ef0*/  LDCU.64 UR6, c[0x0][0x3d8] ;  /* 0x00007b00ff0677ac */ /* 0x000e220008000a00 */
[----:B------:R-:W-:Y:S01]  /*4f00*/  IMAD.MOV.U32 R40, RZ, RZ, RZ ;  /* 0x000000ffff287224 */ /* 0x000fe200078e00ff */
[----:B------:R-:W-:Y:S01]  /*4f10*/  CS2R R62, SRZ ;  /* 0x00000000003e7805 */ /* 0x000fe2000001ff00 */
[----:B------:R-:W-:Y:S01]  /*4f20*/  IMAD.MOV.U32 R47, RZ, RZ, R14 ;  /* 0x000000ffff2f7224 */ /* 0x000fe200078e000e */
[----:B------:R-:W1:Y:S01]  /*4f30*/  LDCU.64 UR12, c[0x0][0x3d0] ;  /* 0x00007a00ff0c77ac */ /* 0x000e620008000a00 */
[----:B------:R-:W-:Y:S01]  /*4f40*/  IMAD.MOV.U32 R88, RZ, RZ, R17 ;  /* 0x000000ffff587224 */ /* 0x000fe200078e0011 */
[----:B------:R-:W-:Y:S01]  /*4f50*/  CS2R R60, SRZ ;  /* 0x00000000003c7805 */ /* 0x000fe2000001ff00 */
[----:B------:R-:W-:Y:S01]  /*4f60*/  IMAD.MOV.U32 R42, RZ, RZ, R12 ;  /* 0x000000ffff2a7224 */ /* 0x000fe200078e000c */
[----:B------:R-:W2:Y:S01]  /*4f70*/  LDCU.64 UR14, c[0x0][0x3c8] ;  /* 0x00007900ff0e77ac */ /* 0x000ea20008000a00 */
[----:B------:R-:W-:Y:S01]  /*4f80*/  IMAD.MOV.U32 R46, RZ, RZ, R13 ;  /* 0x000000ffff2e7224 */ /* 0x000fe200078e000d */
[----:B------:R-:W-:Y:S01]  /*4f90*/  CS2R R58, SRZ ;  /* 0x00000000003a7805 */ /* 0x000fe2000001ff00 */
[----:B------:R-:W-:Y:S01]  /*4fa0*/  IMAD.MOV.U32 R72, RZ, RZ, R10 ;  /* 0x000000ffff487224 */ /* 0x000fe200078e000a */
[----:B------:R-:W3:Y:S01]  /*4fb0*/  LDCU.64 UR16, c[0x0][0x3c0] ;  /* 0x00007800ff1077ac */ /* 0x000ee20008000a00 */
[----:B------:R-:W-:-:S02]  /*4fc0*/  IMAD.MOV.U32 R93, RZ, RZ, R11 ;  /* 0x000000ffff5d7224 */ /* 0x000fc400078e000b */
[----:B------:R-:W-:Y:S01]  /*4fd0*/  IMAD.MOV.U32 R84, RZ, RZ, R15 ;  /* 0x000000ffff547224 */ /* 0x000fe200078e000f */
[----:B------:R-:W4:Y:S01]  /*4fe0*/  LDCU.64 UR20, c[0x0][0x3e0] ;  /* 0x00007c00ff1477ac */ /* 0x000f220008000a00 */
[----:B------:R-:W-:Y:S02]  /*4ff0*/  IMAD.MOV.U32 R87, RZ, RZ, R16 ;  /* 0x000000ffff577224 */ /* 0x000fe400078e0010 */
[----:B0-----:R-:W-:Y:S01]  /*5000*/  IMAD.U32 R27, RZ, RZ, UR6 ;  /* 0x00000006ff1b7e24 */ /* 0x001fe2000f8e00ff */
[----:B------:R-:W-:Y:S01]  /*5010*/  UMOV UR5, URZ ;  /* 0x000000ff00057c82 */ /* 0x000fe20008000000 */
[----:B------:R-:W-:Y:S02]  /*5020*/  IMAD.MOV.U32 R33, RZ, RZ, R24 ;  /* 0x000000ffff217224 */ /* 0x000fe400078e0018 */
[----:B------:R-:W-:Y:S02]  /*5030*/  IMAD.MOV.U32 R53, RZ, RZ, R25 ;  /* 0x000000ffff357224 */ /* 0x000fe400078e0019 */
[----:B------:R-:W-:-:S02]  /*5040*/  IMAD.MOV.U32 R43, RZ, RZ, R22 ;  /* 0x000000ffff2b7224 */ /* 0x000fc400078e0016 */
[----:B------:R-:W-:Y:S02]  /*5050*/  IMAD.MOV.U32 R70, RZ, RZ, R23 ;  /* 0x000000ffff467224 */ /* 0x000fe400078e0017 */
[----:B------:R-:W-:Y:S02]  /*5060*/  IMAD.MOV.U32 R45, RZ, RZ, R20 ;  /* 0x000000ffff2d7224 */ /* 0x000fe400078e0014 */
[----:B------:R-:W-:Y:S02]  /*5070*/  IMAD.MOV.U32 R50, RZ, RZ, R21 ;  /* 0x000000ffff327224 */ /* 0x000fe400078e0015 */
[----:B------:R-:W-:Y:S02]  /*5080*/  IMAD.MOV.U32 R41, RZ, RZ, R18 ;  /* 0x000000ffff297224 */ /* 0x000fe400078e0012 */
[----:B------:R-:W-:Y:S02]  /*5090*/  IMAD.MOV.U32 R48, RZ, RZ, R19 ;  /* 0x000000ffff307224 */ /* 0x000fe400078e0013 */
[----:B------:R-:W-:-:S02]  /*50a0*/  IMAD.MOV.U32 R26, RZ, RZ, RZ ;  /* 0x000000ffff1a7224 */ /* 0x000fc400078e00ff */
[----:B------:R-:W-:Y:S01]  /*50b0*/  IMAD.U32 R28, RZ, RZ, UR7 ;  /* 0x00000007ff1c7e24 */ /* 0x000fe2000f8e00ff */
[----:B------:R-:W-:Y:S01]  /*50c0*/  UMOV UR7, 0x1f ;  /* 0x0000001f00077882 */ /* 0x000fe20000000000 */
[----:B-1----:R-:W-:Y:S02]  /*50d0*/  IMAD.U32 R29, RZ, RZ, UR12 ;  /* 0x0000000cff1d7e24 */ /* 0x002fe4000f8e00ff */
[----:B------:R-:W-:Y:S02]  /*50e0*/  IMAD.U32 R30, RZ, RZ, UR13 ;  /* 0x0000000dff1e7e24 */ /* 0x000fe4000f8e00ff */
[----:B--2---:R-:W-:Y:S02]  /*50f0*/  IMAD.U32 R54, RZ, RZ, UR14 ;  /* 0x0000000eff367e24 */ /* 0x004fe4000f8e00ff */
[----:B------:R-:W-:Y:S01]  /*5100*/  IMAD.U32 R55, RZ, RZ, UR15 ;  /* 0x0000000fff377e24 */ /* 0x000fe2000f8e00ff */
[----:B------:R-:W0:Y:S01]  /*5110*/  LDCU.128 UR12, c[0x0][0x380] ;  /* 0x00007000ff0c77ac */ /* 0x000e220008000c00 */
[----:B---3--:R-:W-:-:S02]  /*5120*/  IMAD.U32 R56, RZ, RZ, UR16 ;  /* 0x00000010ff387e24 */ /* 0x008fc4000f8e00ff */
[----:B------:R-:W-:Y:S01]  /*5130*/  IMAD.U32 R57, RZ, RZ, UR17 ;  /* 0x00000011ff397e24 */ /* 0x000fe2000f8e00ff */
[----:B----4-:R-:W1:Y:S06]  /*5140*/  LDCU.128 UR16, c[0x0][0x390] ;  /* 0x00007200ff1077ac */ /* 0x010e6c0008000c00 */
.L_x_23:
[----:B------:R-:W-:Y:S02]  /*5150*/  USHF.R.U32.HI UR6, URZ, UR7, UR11 ;  /* 0x00000007ff067299 */ /* 0x000fe4000801160b */
[----:B------:R-:W-:Y:S02]  /*5160*/  UIADD3 UR7, UPT, UPT, UR7, -0x1, URZ ;  /* 0xffffffff07077890 */ /* 0x000fe4000fffe0ff */
[----:B------:R-:W-:Y:S02]  /*5170*/  ULOP3.LUT UR6, UR6, 0x1, URZ, 0xc0, !UPT ;  /* 0x0000000106067892 */ /* 0x000fe4000f8ec0ff */
[----:B------:R-:W-:Y:S02]  /*5180*/  UISETP.NE.AND UP1, UPT, UR7, -0x1, UPT ;  /* 0xffffffff0700788c */ /* 0x000fe4000bf25270 */
[----:B------:R-:W-:-:S03]  /*5190*/  ULOP3.LUT UP2, URZ, UR5, UR6, URZ, 0xfc, !UPT ;  /* 0x0000000605ff7292 */ /* 0x000fc6000f84fcff */
[----:B------:R-:W-:-:S06]  /*51a0*/  UMOV UR5, URZ ;  /* 0x000000ff00057c82 */ /* 0x000fcc0008000000 */
[----:B------:R-:W-:Y:S05]  /*51b0*/  BRA.U !UP2, `(.L_x_2) ;  /* 0x000001d50aa87547 */ /* 0x000fea000b800000 */
[----:B------:R-:W-:Y:S01]  /*51c0*/  ULOP3.LUT UR5, UR6, 0x1, URZ, 0x3c, !UPT ;  /* 0x0000000106057892 */ /* 0x000fe2000f8e3cff */
[----:B------:R-:W-:Y:S04]  /*51d0*/  BSSY.RECONVERGENT B0, `(.L_x_3) ;  /* 0x000006e000007945 */ /* 0x000fe80003800200 */
[----:B------:R-:W-:Y:S01]  /*51e0*/  BSSY.RELIABLE B1, `(.L_x_4) ;  /* 0x0000053000017945 */ /* 0x000fe20003800100 */
[----:B------:R-:W-:-:S04]  /*51f0*/  UIADD3 UR5, UP2, UPT, URZ, -UR5, URZ ;  /* 0x80000005ff057290 */ /* 0x000fc8000ff5e0ff */
[----:B------:R-:W-:Y:S02]  /*5200*/  UIADD3.X UR6, UPT, UPT, URZ, -0x1, URZ, UP2, !UPT ;  /* 0xffffffffff067890 */ /* 0x000fe400097fe4ff */
[----:B------:R-:W-:Y:S02]  /*5210*/  LOP3.LUT R64, R56, UR5, R47, 0xb8, !PT ;  /* 0x0000000538407c12 */ /* 0x000fe4000f8eb82f */
[----:B------:R-:W-:Y:S02]  /*5220*/  LOP3.LUT R69, R26, UR5, R33, 0xb8, !PT ;  /* 0x000000051a457c12 */ /* 0x000fe4000f8eb821 */
[----:B------:R-:W-:Y:S02]  /*5230*/  LOP3.LUT R73, R57, UR6, R88, 0xb8, !PT ;  /* 0x0000000639497c12 */ /* 0x000fe4000f8eb858 */
[----:B------:R-:W-:Y:S02]  /*5240*/  ISETP.GE.U32.AND P0, PT, R64, R69, PT ;  /* 0x000000454000720c */ /* 0x000fe40003f06070 */
[----:B------:R-:W-:-:S02]  /*5250*/  LOP3.LUT R66, R58, UR6, R53, 0xb8, !PT ;  /* 0x000000063a427c12 */ /* 0x000fc4000f8eb835 */
[----:B------:R-:W-:Y:S02]  /*5260*/  LOP3.LUT R31, R47, UR5, R56, 0xb8, !PT ;  /* 0x000000052f1f7c12 */ /* 0x000fe4000f8eb838 */
[----:B------:R-:W-:Y:S02]  /*5270*/  LOP3.LUT R67, R54, UR5, R42, 0xb8, !PT ;  /* 0x0000000536437c12 */ /* 0x000fe4000f8eb82a */
[----:B------:R-:W-:Y:S02]  /*5280*/  LOP3.LUT R56, R60, UR5, R43, 0xb8, !PT ;  /* 0x000000053c387c12 */ /* 0x000fe4000f8eb82b */
[----:B------:R-:W-:Y:S02]  /*5290*/  ISETP.GE.U32.AND.EX P0, PT, R73, R66, PT, P0 ;  /* 0x000000424900720c */ /* 0x000fe40003f06100 */
[----:B------:R-:W-:Y:S02]  /*52a0*/  LOP3.LUT R34, R43, UR5, R60, 0xb8, !PT ;  /* 0x000000052b227c12 */ /* 0x000fe4000f8eb83c */
[----:B------:R-:W-:-:S02]  /*52b0*/  LOP3.LUT R71, R55, UR6, R46, 0xb8, !PT ;  /* 0x0000000637477c12 */ /* 0x000fc4000f8eb82e */
[----:B------:R-:W-:Y:S02]  /*52c0*/  IADD3 R103, P2, PT, -R56, R67, RZ ;  /* 0x0000004338677210 */ /* 0x000fe40007f5e1ff */
[----:B------:R-:W-:Y:S02]  /*52d0*/  LOP3.LUT R60, R59, UR6, R70, 0xb8, !PT ;  /* 0x000000063b3c7c12 */ /* 0x000fe4000f8eb846 */
[----:B------:R-:W-:Y:S02]  /*52e0*/  SEL R38, RZ, 0x1, P0 ;  /* 0x00000001ff267807 */ /* 0x000fe40000000000 */
[----:B------:R-:W-:Y:S01]  /*52f0*/  LOP3.LUT R33, R33, UR5, R26, 0xb8, !PT ;  /* 0x0000000521217c12 */ /* 0x000fe2000f8eb81a */
[----:B------:R-:W-:Y:S01]  /*5300*/  IMAD.X R49, R71, 0x1, ~R60, P2 ;  /* 0x0000000147317824 */ /* 0x000fe200010e0e3c */
[----:B------:R-:W-:Y:S02]  /*5310*/  ISETP.GE.U32.AND P1, PT, R103, R38, PT ;  /* 0x000000266700720c */ /* 0x000fe40003f26070 */
[----:B------:R-:W-:-:S02]  /*5320*/  ISETP.LT.U32.AND P2, PT, R67, R56, PT ;  /* 0x000000384300720c */ /* 0x000fc40003f41070 */
[----:B------:R-:W-:Y:S02]  /*5330*/  ISETP.GE.U32.AND.EX P1, PT, R49, RZ, PT, P1 ;  /* 0x000000ff3100720c */ /* 0x000fe40003f26110 */
[----:B------:R-:W-:Y:S02]  /*5340*/  LOP3.LUT R65, R29, UR5, R72, 0xb8, !PT ;  /* 0x000000051d417c12 */ /* 0x000fe4000f8eb848 */
[----:B------:R-:W-:Y:S02]  /*5350*/  LOP3.LUT R26, R62, UR5, R45, 0xb8, !PT ;  /* 0x000000053e1a7c12 */ /* 0x000fe4000f8eb82d */
[----:B------:R-:W-:Y:S02]  /*5360*/  ISETP.LT.U32.OR.EX P1, PT, R71, R60, !P1, P2 ;  /* 0x0000003c4700720c */ /* 0x000fe40004f21520 */
[----:B------:R-:W-:Y:S02]  /*5370*/  LOP3.LUT R35, R72, UR5, R29, 0xb8, !PT ;  /* 0x0000000548237c12 */ /* 0x000fe4000f8eb81d */
[----:B------:R-:W-:-:S02]  /*5380*/  LOP3.LUT R36, R45, UR5, R62, 0xb8, !PT ;  /* 0x000000052d247c12 */ /* 0x000fc4000f8eb83e */
[----:B------:R-:W-:Y:S02]  /*5390*/  LOP3.LUT R62, R30, UR6, R93, 0xb8, !PT ;  /* 0x000000061e3e7c12 */ /* 0x000fe4000f8eb85d */
[----:B------:R-:W-:Y:S02]  /*53a0*/  IADD3 R45, P3, PT, -R26, R65, RZ ;  /* 0x000000411a2d7210 */ /* 0x000fe40007f7e1ff */
[----:B------:R-:W-:Y:S02]  /*53b0*/  LOP3.LUT R29, R61, UR6, R50, 0xb8, !PT ;  /* 0x000000063d1d7c12 */ /* 0x000fe4000f8eb832 */
[----:B------:R-:W-:Y:S02]  /*53c0*/  LOP3.LUT R114, R27, UR5, R84, 0xb8, !PT ;  /* 0x000000051b727c12 */ /* 0x000fe4000f8eb854 */
[----:B------:R-:W-:Y:S01]  /*53d0*/  LOP3.LUT R37, R84, UR5, R27, 0xb8, !PT ;  /* 0x0000000554257c12 */ /* 0x000fe2000f8eb81b */
[----:B------:R-:W-:Y:S01]  /*53e0*/  IMAD.X R47, R62, 0x1, ~R29, P3 ;  /* 0x000000013e2f7824 */ /* 0x000fe200018e0e1d */
[----:B------:R-:W-:-:S02]  /*53f0*/  SEL R44, RZ, 0x1, !P1 ;  /* 0x00000001ff2c7807 */ /* 0x000fc40004800000 */
[----:B------:R-:W-:Y:S02]  /*5400*/  LOP3.LUT R27, R40, UR5, R41, 0xb8, !PT ;  /* 0x00000005281b7c12 */ /* 0x000fe4000f8eb829 */
[----:B------:R-:W-:Y:S02]  /*5410*/  LOP3.LUT R32, R42, UR5, R54, 0xb8, !PT ;  /* 0x000000052a207c12 */ /* 0x000fe4000f8eb836 */
[----:B------:R-:W-:Y:S02]  /*5420*/  ISETP.GE.U32.AND P2, PT, R45, R44, PT ;  /* 0x0000002c2d00720c */ /* 0x000fe40003f46070 */
[----:B------:R-:W-:Y:S02]  /*5430*/  ISETP.GE.U32.AND P4, PT, R114, R27, PT ;  /* 0x0000001b7200720c */ /* 0x000fe40003f86070 */
[----:B------:R-:W-:Y:S02]  /*5440*/  LOP3.LUT R115, R28, UR6, R87, 0xb8, !PT ;  /* 0x000000061c737c12 */ /* 0x000fe4000f8eb857 */
[----:B------:R-:W-:-:S02]  /*5450*/  LOP3.LUT R54, R63, UR6, R48, 0xb8, !PT ;  /* 0x000000063f367c12 */ /* 0x000fc4000f8eb830 */
[----:B------:R-:W-:Y:S02]  /*5460*/  ISETP.LT.U32.AND P3, PT, R65, R26, PT ;  /* 0x0000001a4100720c */ /* 0x000fe40003f61070 */
[----:B------:R-:W-:Y:S02]  /*5470*/  ISETP.GE.U32.AND.EX P2, PT, R47, RZ, PT, P2 ;  /* 0x000000ff2f00720c */ /* 0x000fe40003f46120 */
[----:B------:R-:W-:Y:S02]  /*5480*/  SEL R118, RZ, 0xffffffff, P0 ;  /* 0xffffffffff767807 */ /* 0x000fe40000000000 */
[----:B------:R-:W-:Y:S02]  /*5490*/  ISETP.GE.U32.AND.EX P0, PT, R115, R54, PT, P4 ;  /* 0x000000367300720c */ /* 0x000fe40003f06140 */
[----:B------:R-:W-:Y:S02]  /*54a0*/  ISETP.LT.U32.OR.EX P2, PT, R62, R29, !P2, P3 ;  /* 0x0000001d3e00720c */ /* 0x000fe40005741530 */
[----:B------:R-:W-:-:S02]  /*54b0*/  SEL R112, RZ, 0xffffffff, !P1 ;  /* 0xffffffffff707807 */ /* 0x000fc40004800000 */
[----:B------:R-:W-:Y:S02]  /*54c0*/  SEL R104, RZ, 0xffffffff, !P2 ;  /* 0xffffffffff687807 */ /* 0x000fe40005000000 */
[----:B------:R-:W-:Y:S02]  /*54d0*/  LOP3.LUT R38, R41, UR5, R40, 0xb8, !PT ;  /* 0x0000000529267c12 */ /* 0x000fe4000f8eb828 */
[----:B------:R-:W-:Y:S02]  /*54e0*/  LOP3.LUT R43, R93, UR6, R30, 0xb8, !PT ;  /* 0x000000065d2b7c12 */ /* 0x000fe4000f8eb81e */
[----:B------:R-:W-:Y:S02]  /*54f0*/  IADD3 R91, P3, PT, -R69, R64, RZ ;  /* 0x00000040455b7210 */ /* 0x000fe40007f7e1ff */
[----:B------:R-:W-:Y:S02]  /*5500*/  IADD3 R103, P1, PT, R118, R103, RZ ;  /* 0x0000006776677210 */ /* 0x000fe40007f3e0ff */
[----:B------:R-:W-:Y:S01]  /*5510*/  IADD3 R102, P2, PT, R112, R45, RZ ;  /* 0x0000002d70667210 */ /* 0x000fe20007f5e0ff */
[----:B------:R-:W-:Y:S01]  /*5520*/  IMAD.X R119, R73, 0x1, ~R66, P3 ;  /* 0x0000000149777824 */ /* 0x000fe200018e0e42 */
[----:B------:R-:W-:Y:S01]  /*5530*/  LOP3.LUT R40, R46, UR6, R55, 0xb8, !PT ;  /* 0x000000062e287c12 */ /* 0x000fe2000f8eb837 */
[----:B------:R-:W-:Y:S01]  /*5540*/  IMAD.X R118, R118, 0x1, R49, P1 ;  /* 0x0000000176767824 */ /* 0x000fe200008e0631 */
[----:B------:R-:W-:Y:S01]  /*5550*/  IADD3 R30, P4, P5, R104, R114, -R27 ;  /* 0x00000072681e7210 */ /* 0x000fe20007d9e81b */
[----:B------:R-:W-:Y:S01]  /*5560*/  IMAD.X R112, R112, 0x1, R47, P2 ;  /* 0x0000000170707824 */ /* 0x000fe200010e062f */
[----:B------:R-:W-:-:S02]  /*5570*/  LOP3.LUT R39, R88, UR6, R57, 0xb8, !PT ;  /* 0x0000000658277c12 */ /* 0x000fc4000f8eb839 */
[----:B------:R-:W-:Y:S02]  /*5580*/  LOP3.LUT R41, R53, UR6, R58, 0xb8, !PT ;  /* 0x0000000635297c12 */ /* 0x000fe4000f8eb83a */
[----:B------:R-:W-:Y:S02]  /*5590*/  LOP3.LUT R42, R70, UR6, R59, 0xb8, !PT ;  /* 0x00000006462a7c12 */ /* 0x000fe4000f8eb83b */
[----:B------:R-:W-:Y:S02]  /*55a0*/  LOP3.LUT R44, R50, UR6, R61, 0xb8, !PT ;  /* 0x00000006322c7c12 */ /* 0x000fe4000f8eb83d */
[----:B------:R-:W-:Y:S02]  /*55b0*/  LOP3.LUT R45, R87, UR6, R28, 0xb8, !PT ;  /* 0x00000006572d7c12 */ /* 0x000fe4000f8eb81c */
[----:B------:R-:W-:Y:S02]  /*55c0*/  LOP3.LUT R46, R48, UR6, R63, 0xb8, !PT ;  /* 0x00000006302e7c12 */ /* 0x000fe4000f8eb83f */
[----:B------:R-:W-:Y:S01]  /*55d0*/  IADD3.X R104, PT, PT, R104, R115, ~R54, P4, P5 ;  /* 0x0000007368687210 */ /* 0x000fe200027eac36 */
[----:B------:R-:W-:Y:S06]  /*55e0*/  @!P0 BRA `(.L_x_5) ;  /* 0x0000000000488947 */ /* 0x000fec0003800000 */
[----:B------:R-:W-:-:S04]  /*55f0*/  ISETP.GT.U32.AND P0, PT, R114, R27, PT ;  /* 0x0000001b7200720c */ /* 0x000fc80003f04070 */
[----:B------:R-:W-:-:S13]  /*5600*/  ISETP.GT.U32.AND.EX P0, PT, R115, R54, PT, P0 ;  /* 0x000000367300720c */ /* 0x000fda0003f04100 */
[----:B------:R-:W-:Y:S05]  /*5610*/  @P0 BREAK.RELIABLE B1 ;  /* 0x0000000000010942 */ /* 0x000fea0003800100 */
[----:B------:R-:W-:Y:S05]  /*5620*/  @P0 BRA `(.L_x_6) ;  /* 0x0000000000a00947 */ /* 0x000fea0003800000 */
[----:B------:R-:W-:-:S04]  /*5630*/  ISETP.GE.U32.AND P0, PT, R65, R26, PT ;  /* 0x0000001a4100720c */ /* 0x000fc80003f06070 */
[----:B------:R-:W-:-:S13]  /*5640*/  ISETP.GE.U32.AND.EX P0, PT, R62, R29, PT, P0 ;  /* 0x0000001d3e00720c */ /* 0x000fda0003f06100 */
[----:B------:R-:W-:Y:S05]  /*5650*/  @!P0 BRA `(.L_x_5) ;  /* 0x00000000002c8947 */ /* 0x000fea0003800000 */
[----:B------:R-:W-:Y:S02]  /*5660*/  ISETP.GE.U32.AND P0, PT, R64, R69, PT ;  /* 0x000000454000720c */ /* 0x000fe40003f06070 */
[----:B------:R-:W-:Y:S02]  /*5670*/  ISETP.GT.U32.AND P2, PT, R67, R56, PT ;  /* 0x000000384300720c */ /* 0x000fe40003f44070 */
[----:B------:R-:W-:Y:S02]  /*5680*/  ISETP.GE.U32.AND.EX P0, PT, R73, R66, PT, P0 ;  /* 0x000000424900720c */ /* 0x000fe40003f06100 */
[----:B------:R-:W-:Y:S02]  /*5690*/  ISETP.GE.U32.AND P3, PT, R67, R56, PT ;  /* 0x000000384300720c */ /* 0x000fe40003f66070 */
[----:B------:R-:W-:Y:S02]  /*56a0*/  ISETP.GT.U32.AND P1, PT, R65, R26, PT ;  /* 0x0000001a4100720c */ /* 0x000fe40003f24070 */
[----:B------:R-:W-:-:S02]  /*56b0*/  ISETP.GT.U32.OR.EX P0, PT, R71, R60, P0, P2 ;  /* 0x0000003c4700720c */ /* 0x000fc40000704520 */
[----:B------:R-:W-:Y:S02]  /*56c0*/  ISETP.GT.U32.AND.EX P1, PT, R62, R29, PT, P1 ;  /* 0x0000001d3e00720c */ /* 0x000fe40003f24110 */
[----:B------:R-:W-:-:S04]  /*56d0*/  ISETP.GE.U32.AND.EX P0, PT, R71, R60, P0, P3 ;  /* 0x0000003c4700720c */ /* 0x000fc80000706130 */
[----:B------:R-:W-:-:S13]  /*56e0*/  PLOP3.LUT P0, PT, P1, P0, PT, 0xf8, 0x8f ;  /* 0x00000000008f781c */ /* 0x000fda0000f01f70 */
[----:B------:R-:W-:Y:S05]  /*56f0*/  @P0 BREAK.RELIABLE B1 ;  /* 0x0000000000010942 */ /* 0x000fea0003800100 */
[----:B------:R-:W-:Y:S05]  /*5700*/  @P0 BRA `(.L_x_6) ;  /* 0x0000000000680947 */ /* 0x000fea0003800000 */
.L_x_5:
[----:B01----:R-:W-:Y:S05]  /*5710*/  BSYNC.RELIABLE B1 ;  /* 0x0000000000017941 */ /* 0x003fea0003800100 */
.L_x_4:
[----:B------:R-:W-:Y:S02]  /*5720*/  IADD3 R91, P0, PT, R91, UR12, RZ ;  /* 0x0000000c5b5b7c10 */ /* 0x000fe4000ff1e0ff */
[----:B------:R-:W-:Y:S02]  /*5730*/  IADD3 R28, P1, PT, R103, UR14, RZ ;  /* 0x0000000e671c7c10 */ /* 0x000fe4000ff3e0ff */
[----:B------:R-:W-:Y:S02]  /*5740*/  IADD3.X R119, PT, PT, R119, UR13, RZ, P0, !PT ;  /* 0x0000000d77777c10 */ /* 0x000fe400087fe4ff */
[----:B------:R-:W-:Y:S02]  /*5750*/  ISETP.GE.U32.AND P0, PT, R91, UR12, PT ;  /* 0x0000000c5b007c0c */ /* 0x000fe4000bf06070 */
[----:B------:R-:W-:Y:S02]  /*5760*/  IADD3.X R47, PT, PT, R118, UR15, RZ, P1, !PT ;  /* 0x0000000f762f7c10 */ /* 0x000fe40008ffe4ff */
[----:B------:R-:W-:-:S02]  /*5770*/  ISETP.GE.U32.AND.EX P0, PT, R119, UR13, PT, P0 ;  /* 0x0000000d77007c0c */ /* 0x000fc4000bf06100 */
[----:B------:R-:W-:Y:S02]  /*5780*/  ISETP.LT.U32.AND P1, PT, R28, UR14, PT ;  /* 0x0000000e1c007c0c */ /* 0x000fe4000bf21070 */
[----:B------:R-:W-:-:S04]  /*5790*/  SEL R103, RZ, 0x1, P0 ;  /* 0x00000001ff677807 */ /* 0x000fc80000000000 */
[----:B------:R-:W-:-:S04]  /*57a0*/  IADD3 R103, P2, PT, R28, R103, RZ ;  /* 0x000000671c677210 */ /* 0x000fc80007f5e0ff */
[----:B------:R-:W-:Y:S01]  /*57b0*/  ISETP.GE.U32.AND P0, PT, R103, R28, PT ;  /* 0x0000001c6700720c */ /* 0x000fe20003f06070 */
[----:B------:R-:W-:-:S05]  /*57c0*/  IMAD.X R118, RZ, RZ, R47, P2 ;  /* 0x000000ffff767224 */ /* 0x000fca00010e062f */
[----:B------:R-:W-:-:S04]  /*57d0*/  ISETP.GE.U32.AND.EX P0, PT, R118, R47, PT, P0 ;  /* 0x0000002f7600720c */ /* 0x000fc80003f06100 */
[----:B------:R-:W-:Y:S02]  /*57e0*/  ISETP.LT.U32.OR.EX P0, PT, R47, UR15, !P0, P1 ;  /* 0x0000000f2f007c0c */ /* 0x000fe4000c701510 */
[----:B------:R-:W-:Y:S02]  /*57f0*/  IADD3 R47, P1, PT, R102, UR16, RZ ;  /* 0x00000010662f7c10 */ /* 0x000fe4000ff3e0ff */
[----:B------:R-:W-:Y:S02]  /*5800*/  SEL R102, RZ, 0x1, !P0 ;  /* 0x00000001ff667807 */ /* 0x000fe40004000000 */
[----:B------:R-:W-:Y:S02]  /*5810*/  IADD3.X R49, PT, PT, R112, UR17, RZ, P1, !PT ;  /* 0x0000001170317c10 */ /* 0x000fe40008ffe4ff */
[C---:B------:R-:W-:Y:S02]  /*5820*/  IADD3 R102, P2, PT, R47.reuse, R102, RZ ;  /* 0x000000662f667210 */ /* 0x040fe40007f5e0ff */
[----:B------:R-:W-:-:S02]  /*5830*/  ISETP.LT.U32.AND P1, PT, R47, UR16, PT ;  /* 0x000000102f007c0c */ /* 0x000fc4000bf21070 */
[----:B------:R-:W-:Y:S01]  /*5840*/  ISETP.GE.U32.AND P0, PT, R102, R47, PT ;  /* 0x0000002f6600720c */ /* 0x000fe20003f06070 */
[----:B------:R-:W-:-:S05]  /*5850*/  IMAD.X R112, RZ, RZ, R49, P2 ;  /* 0x000000ffff707224 */ /* 0x000fca00010e0631 */
[----:B------:R-:W-:-:S04]  /*5860*/  ISETP.GE.U32.AND.EX P0, PT, R112, R49, PT, P0 ;  /* 0x000000317000720c */ /* 0x000fc80003f06100 */
[----:B------:R-:W-:-:S04]  /*5870*/  ISETP.LT.U32.OR.EX P0, PT, R49, UR17, !P0, P1 ;  /* 0x0000001131007c0c */ /* 0x000fc8000c701510 */
[----:B------:R-:W-:-:S04]  /*5880*/  SEL R47, RZ, 0x1, !P0 ;  /* 0x00000001ff2f7807 */ /* 0x000fc80004000000 */
[----:B------:R-:W-:-:S04]  /*5890*/  IADD3 R30, P0, P1, R47, UR18, R30 ;  /* 0x000000122f1e7c10 */ /* 0x000fc8000f91e01e */
[----:B------:R-:W-:-:S09]  /*58a0*/  IADD3.X R104, PT, PT, RZ, UR19, R104, P0, P1 ;  /* 0x00000013ff687c10 */ /* 0x000fd200087e2468 */
.L_x_6:
[----:B01----:R-:W-:Y:S05]  /*58b0*/  BSYNC.RECONVERGENT B0 ;  /* 0x0000000000007941 */ /* 0x003fea0003800200 */
.L_x_3:
[----:B------:R-:W-:Y:S05]  /*58c0*/  WARPSYNC.ALL ;  /* 0x0000000000007948 */ /* 0x000fea0003800000 */
[----:B------:R-:W-:Y:S01]  /*58d0*/  IADD3 R74, P1, PT, R33, R31, RZ ;  /* 0x0000001f214a7210 */ /* 0x000fe20007f3e0ff */
[----:B------:R-:W0:Y:S01]  /*58e0*/  LDC.64 R52, c[0x0][0x380] ;  /* 0x0000e000ff347b82 */ /* 0x000e220000000a00 */
[----:B------:R-:W-:Y:S04]  /*58f0*/  BSSY.RECONVERGENT B0, `(.L_x_7) ;  /* 0x00000aa000007945 */ /* 0x000fe80003800200 */
[----:B------:R-:W-:Y:S01]  /*5900*/  BSSY.RELIABLE B1, `(.L_x_8) ;  /* 0x000008f000017945 */ /* 0x000fe20003800100 */
[----:B------:R-:W-:Y:S01]  /*5910*/  ISETP.GE.U32.AND P0, PT, R74, R33, PT ;  /* 0x000000214a00720c */ /* 0x000fe20003f06070 */
[----:B------:R-:W-:Y:S01]  /*5920*/  IMAD.X R28, R41, 0x1, R39, P1 ;  /* 0x00000001291c7824 */ /* 0x000fe200008e0627 */
[----:B------:R-:W-:Y:S01]  /*5930*/  IADD3 R47, P1, PT, R34, R32, RZ ;  /* 0x00000020222f7210 */ /* 0x000fe20007f3e0ff */
[----:B------:R-:W1:Y:S03]  /*5940*/  LDC.64 R50, c[0x0][0x388] ;  /* 0x0000e200ff327b82 */ /* 0x000e660000000a00 */
[----:B------:R-:W-:Y:S01]  /*5950*/  ISETP.GE.U32.AND.EX P0, PT, R28, R41, PT, P0 ;  /* 0x000000291c00720c */ /* 0x000fe20003f06100 */
[----:B------:R-:W-:Y:S01]  /*5960*/  IMAD.X R49, R42, 0x1, R40, P1 ;  /* 0x000000012a317824 */ /* 0x000fe200008e0628 */
[----:B------:R-:W-:-:S02]  /*5970*/  ISETP.LT.U32.AND P2, PT, R47, R34, PT ;  /* 0x000000222f00720c */ /* 0x000fc40003f41070 */
[----:B------:R-:W-:-:S04]  /*5980*/  SEL R48, RZ, 0x1, P0 ;  /* 0x00000001ff307807 */ /* 0x000fc80000000000 */
[----:B------:R-:W-:-:S04]  /*5990*/  IADD3 R75, P0, PT, R47, R48, RZ ;  /* 0x000000302f4b7210 */ /* 0x000fc80007f1e0ff */
[----:B------:R-:W-:Y:S01]  /*59a0*/  ISETP.GE.U32.AND P1, PT, R75, R47, PT ;  /* 0x0000002f4b00720c */ /* 0x000fe20003f26070 */
[----:B------:R-:W-:Y:S01]  /*59b0*/  IMAD.X R72, RZ, RZ, R49, P0 ;  /* 0x000000ffff487224 */ /* 0x000fe200000e0631 */
[----:B0-----:R-:W-:-:S04]  /*59c0*/  ISETP.GE.U32.AND P0, PT, R74, R52, PT ;  /* 0x000000344a00720c */ /* 0x001fc80003f06070 */
[----:B------:R-:W-:Y:S02]  /*59d0*/  ISETP.GE.U32.AND.EX P1, PT, R72, R49, PT, P1 ;  /* 0x000000314800720c */ /* 0x000fe40003f26110 */
[----:B------:R-:W-:Y:S02]  /*59e0*/  ISETP.GE.U32.AND.EX P0, PT, R28, R53, PT, P0 ;  /* 0x000000351c00720c */ /* 0x000fe40003f06100 */
[----:B------:R-:W-:Y:S02]  /*59f0*/  ISETP.LT.U32.OR.EX P1, PT, R49, R42, !P1, P2 ;  /* 0x0000002a3100720c */ /* 0x000fe40004f21520 */
[----:B------:R-:W-:Y:S02]  /*5a00*/  IADD3 R49, P2, PT, R36, R35, RZ ;  /* 0x0000002324317210 */ /* 0x000fe40007f5e0ff */
[----:B------:R-:W-:Y:S02]  /*5a10*/  SEL R70, RZ, 0x1, !P1 ;  /* 0x00000001ff467807 */ /* 0x000fe40004800000 */
[----:B-1----:R-:W-:Y:S01]  /*5a20*/  IADD3 R59, P3, PT, R75, -R50, RZ ;  /* 0x800000324b3b7210 */ /* 0x002fe20007f7e0ff */
[----:B------:R-:W-:Y:S01]  /*5a30*/  IMAD.X R55, R44, 0x1, R43, P2 ;  /* 0x000000012c377824 */ /* 0x000fe200010e062b */
[----:B------:R-:W-:-:S02]  /*5a40*/  IADD3 R70, P4, PT, R49, R70, RZ ;  /* 0x0000004631467210 */ /* 0x000fc40007f9e0ff */
[----:B------:R-:W-:Y:S01]  /*5a50*/  SEL R48, RZ, 0x1, P0 ;  /* 0x00000001ff307807 */ /* 0x000fe20000000000 */
[----:B------:R-:W-:Y:S01]  /*5a60*/  IMAD.X R47, R72, 0x1, ~R51, P3 ;  /* 0x00000001482f7824 */ /* 0x000fe200018e0e33 */
[----:B------:R-:W-:Y:S01]  /*5a70*/  ISETP.GE.U32.AND P3, PT, R70, R49, PT ;  /* 0x000000314600720c */ /* 0x000fe20003f66070 */
[----:B------:R-:W-:Y:S01]  /*5a80*/  IMAD.X R63, RZ, RZ, R55, P4 ;  /* 0x000000ffff3f7224 */ /* 0x000fe200020e0637 */
[----:B------:R-:W-:Y:S02]  /*5a90*/  ISETP.GE.U32.AND P1, PT, R59, R48, PT ;  /* 0x000000303b00720c */ /* 0x000fe40003f26070 */
[----:B------:R-:W-:Y:S02]  /*5aa0*/  SEL R76, RZ, 0xffffffff, P0 ;  /* 0xffffffffff4c7807 */ /* 0x000fe40000000000 */
[----:B------:R-:W-:Y:S02]  /*5ab0*/  ISETP.LT.U32.AND P2, PT, R49, R36, PT ;  /* 0x000000243100720c */ /* 0x000fe40003f41070 */
[----:B------:R-:W-:-:S02]  /*5ac0*/  ISETP.LT.U32.AND P4, PT, R75, R50, PT ;  /* 0x000000324b00720c */ /* 0x000fc40003f81070 */
[----:B------:R-:W-:Y:S02]  /*5ad0*/  ISETP.GE.U32.AND.EX P1, PT, R47, RZ, PT, P1 ;  /* 0x000000ff2f00720c */ /* 0x000fe40003f26110 */
[----:B------:R-:W-:Y:S02]  /*5ae0*/  ISETP.GE.U32.AND.EX P0, PT, R63, R55, PT, P3 ;  /* 0x000000373f00720c */ /* 0x000fe40003f06130 */
[----:B------:R-:W-:Y:S02]  /*5af0*/  ISETP.LT.U32.OR.EX P1, PT, R72, R51, !P1, P4 ;  /* 0x000000334800720c */ /* 0x000fe40004f21540 */
[----:B------:R-:W-:Y:S02]  /*5b00*/  ISETP.LT.U32.OR.EX P2, PT, R55, R44, !P0, P2 ;  /* 0x0000002c3700720c */ /* 0x000fe40004741520 */
[----:B------:R-:W-:Y:S02]  /*5b10*/  ISETP.GE.U32.AND P0, PT, R31, R33, PT ;  /* 0x000000211f00720c */ /* 0x000fe40003f06070 */
[----:B------:R-:W-:-:S02]  /*5b20*/  IADD3 R59, P3, PT, R76, R59, RZ ;  /* 0x0000003b4c3b7210 */ /* 0x000fc40007f7e0ff */
[----:B------:R-:W-:Y:S02]  /*5b30*/  SEL R48, RZ, 0x1, !P1 ;  /* 0x00000001ff307807 */ /* 0x000fe40004800000 */
[----:B------:R-:W-:Y:S01]  /*5b40*/  IADD3 R77, P4, PT, R70, -UR16, RZ ;  /* 0x80000010464d7c10 */ /* 0x000fe2000ff9e0ff */
[----:B------:R-:W-:Y:S01]  /*5b50*/  IMAD.X R76, R76, 0x1, R47, P3 ;  /* 0x000000014c4c7824 */ /* 0x000fe200018e062f */
[----:B------:R-:W-:Y:S02]  /*5b60*/  ISETP.GE.U32.AND.EX P0, PT, R39, R41, PT, P0 ;  /* 0x000000292700720c */ /* 0x000fe40003f06100 */
[----:B------:R-:W-:Y:S02]  /*5b70*/  ISETP.GE.U32.AND P3, PT, R77, R48, PT ;  /* 0x000000304d00720c */ /* 0x000fe40003f66070 */
[----:B------:R-:W-:Y:S02]  /*5b80*/  IADD3.X R57, PT, PT, R63, ~UR17, RZ, P4, !PT ;  /* 0x800000113f397c10 */ /* 0x000fe4000a7fe4ff */
[----:B------:R-:W-:-:S02]  /*5b90*/  IADD3 R49, P5, PT, -R34, R32, RZ ;  /* 0x0000002022317210 */ /* 0x000fc40007fbe1ff */
[----:B------:R-:W-:Y:S02]  /*5ba0*/  SEL R48, RZ, 0xffffffff, P0 ;  /* 0xffffffffff307807 */ /* 0x000fe40000000000 */
[----:B------:R-:W-:Y:S01]  /*5bb0*/  SEL R58, RZ, 0x1, P0 ;  /* 0x00000001ff3a7807 */ /* 0x000fe20000000000 */
[----:B------:R-:W-:Y:S01]  /*5bc0*/  IMAD.X R55, R40, 0x1, ~R42, P5 ;  /* 0x0000000128377824 */ /* 0x000fe200028e0e2a */
[----:B------:R-:W-:Y:S02]  /*5bd0*/  ISETP.LT.U32.AND P4, PT, R70, UR16, PT ;  /* 0x0000001046007c0c */ /* 0x000fe4000bf81070 */
[----:B------:R-:W-:Y:S02]  /*5be0*/  ISETP.GE.U32.AND.EX P3, PT, R57, RZ, PT, P3 ;  /* 0x000000ff3900720c */ /* 0x000fe40003f66130 */
[----:B------:R-:W-:Y:S02]  /*5bf0*/  SEL R68, RZ, 0x1, !P2 ;  /* 0x00000001ff447807 */ /* 0x000fe40005000000 */
[----:B------:R-:W-:-:S02]  /*5c00*/  IADD3 R47, P0, PT, R48, R49, RZ ;  /* 0x00000031302f7210 */ /* 0x000fc40007f1e0ff */
[----:B------:R-:W-:Y:S02]  /*5c10*/  ISETP.GE.U32.AND P6, PT, R49, R58, PT ;  /* 0x0000003a3100720c */ /* 0x000fe40003fc6070 */
[----:B------:R-:W-:Y:S01]  /*5c20*/  ISETP.LT.U32.OR.EX P2, PT, R63, UR17, !P3, P4 ;  /* 0x000000113f007c0c */ /* 0x000fe2000df41540 */
[----:B------:R-:W-:Y:S01]  /*5c30*/  IMAD.X R48, R48, 0x1, R55, P0 ;  /* 0x0000000130307824 */ /* 0x000fe200000e0637 */
[----:B------:R-:W-:Y:S02]  /*5c40*/  IADD3 R68, P3, P4, R68, R38, R37 ;  /* 0x0000002644447210 */ /* 0x000fe40007c7e025 */
[----:B------:R-:W-:Y:S02]  /*5c50*/  ISETP.GE.U32.AND.EX P0, PT, R55, RZ, PT, P6 ;  /* 0x000000ff3700720c */ /* 0x000fe40003f06160 */
[----:B------:R-:W-:Y:S02]  /*5c60*/  ISETP.LT.U32.AND P6, PT, R32, R34, PT ;  /* 0x000000222000720c */ /* 0x000fe40003fc1070 */
[----:B------:R-:W-:-:S02]  /*5c70*/  SEL R58, RZ, 0x1, !P2 ;  /* 0x00000001ff3a7807 */ /* 0x000fc40005000000 */
[----:B------:R-:W-:Y:S02]  /*5c80*/  IADD3 R79, P5, PT, R68, -UR18, RZ ;  /* 0x80000012444f7c10 */ /* 0x000fe4000ffbe0ff */
[----:B------:R-:W-:Y:S02]  /*5c90*/  IADD3.X R61, PT, PT, RZ, R46, R45, P3, P4 ;  /* 0x0000002eff3d7210 */ /* 0x000fe40001fe842d */
[----:B------:R-:W-:Y:S02]  /*5ca0*/  ISETP.LT.U32.OR.EX P0, PT, R40, R42, !P0, P6 ;  /* 0x0000002a2800720c */ /* 0x000fe40004701560 */
[----:B------:R-:W-:Y:S02]  /*5cb0*/  ISETP.GE.U32.AND P3, PT, R79, R58, PT ;  /* 0x0000003a4f00720c */ /* 0x000fe40003f66070 */
[----:B------:R-:W-:Y:S02]  /*5cc0*/  IADD3.X R49, PT, PT, R61, ~UR19, RZ, P5, !PT ;  /* 0x800000133d317c10 */ /* 0x000fe4000affe4ff */
[----:B------:R-:W-:-:S02]  /*5cd0*/  IADD3 R83, P4, PT, -R36, R35, RZ ;  /* 0x0000002324537210 */ /* 0x000fc40007f9e1ff */
[----:B------:R-:W-:Y:S02]  /*5ce0*/  SEL R80, RZ, 0xffffffff, !P2 ;  /* 0xffffffffff507807 */ /* 0x000fe40005000000 */
[----:B------:R-:W-:Y:S01]  /*5cf0*/  SEL R78, RZ, 0xffffffff, !P1 ;  /* 0xffffffffff4e7807 */ /* 0x000fe20004800000 */
[----:B------:R-:W-:Y:S01]  /*5d00*/  IMAD.X R55, R43, 0x1, ~R44, P4 ;  /* 0x000000012b377824 */ /* 0x000fe200020e0e2c */
[----:B------:R-:W-:Y:S02]  /*5d10*/  SEL R58, RZ, 0x1, !P0 ;  /* 0x00000001ff3a7807 */ /* 0x000fe40004000000 */
[----:B------:R-:W-:Y:S02]  /*5d20*/  ISETP.GE.U32.AND.EX P1, PT, R49, RZ, PT, P3 ;  /* 0x000000ff3100720c */ /* 0x000fe40003f26130 */
[----:B------:R-:W-:Y:S02]  /*5d30*/  IADD3 R79, P3, PT, R80, R79, RZ ;  /* 0x0000004f504f7210 */ /* 0x000fe40007f7e0ff */
[----:B------:R-:W-:-:S02]  /*5d40*/  ISETP.LT.U32.AND P2, PT, R68, UR18, PT ;  /* 0x0000001244007c0c */ /* 0x000fc4000bf41070 */
[----:B------:R-:W-:Y:S01]  /*5d50*/  ISETP.GE.U32.AND P6, PT, R83, R58, PT ;  /* 0x0000003a5300720c */ /* 0x000fe20003fc6070 */
[----:B------:R-:W-:Y:S01]  /*5d60*/  IMAD.X R80, R80, 0x1, R49, P3 ;  /* 0x0000000150507824 */ /* 0x000fe200018e0631 */
[----:B------:R-:W-:Y:S02]  /*5d70*/  ISETP.LT.U32.OR.EX P1, PT, R61, UR19, !P1, P2 ;  /* 0x000000133d007c0c */ /* 0x000fe4000cf21520 */
[----:B------:R-:W-:Y:S02]  /*5d80*/  ISETP.LT.U32.AND P3, PT, R35, R36, PT ;  /* 0x000000242300720c */ /* 0x000fe40003f61070 */
[----:B------:R-:W-:Y:S02]  /*5d90*/  ISETP.GE.U32.AND.EX P6, PT, R55, RZ, PT, P6 ;  /* 0x000000ff3700720c */ /* 0x000fe40003fc6160 */
[----:B------:R-:W-:Y:S02]  /*5da0*/  ISETP.GE.U32.AND P2, PT, R37, R38, PT ;  /* 0x000000262500720c */ /* 0x000fe40003f46070 */
[----:B------:R-:W-:-:S02]  /*5db0*/  ISETP.LT.U32.OR.EX P3, PT, R43, R44, !P6, P3 ;  /* 0x0000002c2b00720c */ /* 0x000fc40007761530 */
[----:B------:R-:W-:Y:S02]  /*5dc0*/  IADD3 R77, P5, PT, R78, R77, RZ ;  /* 0x0000004d4e4d7210 */ /* 0x000fe40007fbe0ff */
[----:B------:R-:W-:Y:S02]  /*5dd0*/  ISETP.GE.U32.AND.EX P6, PT, R45, R46, PT, P2 ;  /* 0x0000002e2d00720c */ /* 0x000fe40003fc6120 */
[----:B------:R-:W-:Y:S01]  /*5de0*/  SEL R81, R52, RZ, !P1 ;  /* 0x000000ff34517207 */ /* 0x000fe20004800000 */
[----:B------:R-:W-:Y:S01]  /*5df0*/  IMAD.X R78, R78, 0x1, R57, P5 ;  /* 0x000000014e4e7824 */ /* 0x000fe200028e0639 */
[----:B------:R-:W-:Y:S02]  /*5e00*/  SEL R86, RZ, 0xffffffff, !P0 ;  /* 0xffffffffff567807 */ /* 0x000fe40004000000 */
[----:B------:R-:W-:Y:S02]  /*5e10*/  ISETP.GE.U32.AND P5, PT, R35, R36, PT ;  /* 0x000000242300720c */ /* 0x000fe40003fa6070 */
[----:B------:R-:W-:-:S02]  /*5e20*/  SEL R89, RZ, 0xffffffff, !P3 ;  /* 0xffffffffff597807 */ /* 0x000fc40005800000 */
[----:B------:R-:W-:Y:S02]  /*5e30*/  SEL R49, R75, R59, P1 ;  /* 0x0000003b4b317207 */ /* 0x000fe40000800000 */
[----:B------:R-:W-:Y:S02]  /*5e40*/  SEL R76, R72, R76, P1 ;  /* 0x0000004c484c7207 */ /* 0x000fe40000800000 */
[----:B------:R-:W-:Y:S02]  /*5e50*/  SEL R77, R70, R77, P1 ;  /* 0x0000004d464d7207 */ /* 0x000fe40000800000 */
[----:B------:R-:W-:Y:S02]  /*5e60*/  SEL R78, R63, R78, P1 ;  /* 0x0000004e3f4e7207 */ /* 0x000fe40000800000 */
[----:B------:R-:W-:Y:S02]  /*5e70*/  SEL R79, R68, R79, P1 ;  /* 0x0000004f444f7207 */ /* 0x000fe40000800000 */
[----:B------:R-:W-:-:S02]  /*5e80*/  SEL R80, R61, R80, P1 ;  /* 0x000000503d507207 */ /* 0x000fc40000800000 */
[----:B------:R-:W-:Y:S02]  /*5e90*/  IADD3 R81, P4, PT, -R81, R74, RZ ;  /* 0x0000004a51517210 */ /* 0x000fe40007f9e1ff */
[----:B------:R-:W-:Y:S02]  /*5ea0*/  IADD3 R82, P0, PT, -R33, R31, RZ ;  /* 0x0000001f21527210 */ /* 0x000fe40007f1e1ff */
[C---:B------:R-:W-:Y:S02]  /*5eb0*/  IADD3 R83, P2, PT, R86.reuse, R83, RZ ;  /* 0x0000005356537210 */ /* 0x040fe40007f5e0ff */
[----:B------:R-:W-:Y:S01]  /*5ec0*/  SEL R87, R53, RZ, !P1 ;  /* 0x000000ff35577207 */ /* 0x000fe20004800000 */
[----:B------:R-:W-:Y:S01]  /*5ed0*/  IMAD.X R88, R39, 0x1, ~R41, P0 ;  /* 0x0000000127587824 */ /* 0x000fe200000e0e29 */
[----:B------:R-:W-:Y:S01]  /*5ee0*/  ISETP.GE.U32.AND.EX P5, PT, R43, R44, PT, P5 ;  /* 0x0000002c2b00720c */ /* 0x000fe20003fa6150 */
[----:B------:R-:W-:Y:S01]  /*5ef0*/  IMAD.X R86, R86, 0x1, R55, P2 ;  /* 0x0000000156567824 */ /* 0x000fe200010e0637 */
[----:B------:R-:W-:Y:S01]  /*5f00*/  IADD3 R85, P1, P3, R89, R37, -R38 ;  /* 0x0000002559557210 */ /* 0x000fe20007b3e826 */
[----:B------:R-:W-:Y:S01]  /*5f10*/  IMAD.X R87, R28, 0x1, ~R87, P4 ;  /* 0x000000011c577824 */ /* 0x000fe200020e0e57 */
[----:B------:R-:W-:-:S02]  /*5f20*/  P2R R84, PR, RZ, 0x20 ;  /* 0x00000020ff547803 */ /* 0x000fc40000000000 */
[----:B------:R-:W-:Y:S02]  /*5f30*/  P2R R117, PR, RZ, 0x40 ;  /* 0x00000040ff757803 */ /* 0x000fe40000000000 */
[----:B------:R-:W-:Y:S01]  /*5f40*/  IADD3.X R89, PT, PT, R89, R45, ~R46, P1, P3 ;  /* 0x0000002d59597210 */ /* 0x000fe20000fe6c2e */
[----:B------:R-:W-:Y:S06]  /*5f50*/  @!P6 BRA `(.L_x_9) ;  /* 0x0000000000a4e947 */ /* 0x000fec0003800000 */
[----:B------:R-:W-:Y:S01]  /*5f60*/  ISETP.GT.U32.AND P0, PT, R37, R38, PT ;  /* 0x000000262500720c */ /* 0x000fe20003f04070 */
[----:B------:R-:W-:Y:S02]  /*5f70*/  IMAD.MOV.U32 R90, RZ, RZ, R82 ;  /* 0x000000ffff5a7224 */ /* 0x000fe400078e0052 */
[----:B------:R-:W-:Y:S01]  /*5f80*/  IMAD.MOV.U32 R92, RZ, RZ, R88 ;  /* 0x000000ffff5c7224 */ /* 0x000fe200078e0058 */
[----:B------:R-:W-:Y:S01]  /*5f90*/  ISETP.GT.U32.AND.EX P0, PT, R45, R46, PT, P0 ;  /* 0x0000002e2d00720c */ /* 0x000fe20003f04100 */
[----:B------:R-:W-:Y:S02]  /*5fa0*/  IMAD.MOV.U32 R110, RZ, RZ, R47 ;  /* 0x000000ffff6e7224 */ /* 0x000fe400078e002f */
[----:B------:R-:W-:Y:S02]  /*5fb0*/  IMAD.MOV.U32 R107, RZ, RZ, R48 ;  /* 0x000000ffff6b7224 */ /* 0x000fe400078e0030 */
[----:B------:R-:W-:Y:S02]  /*5fc0*/  IMAD.MOV.U32 R109, RZ, RZ, R83 ;  /* 0x000000ffff6d7224 */ /* 0x000fe400078e0053 */
[----:B------:R-:W-:-:S02]  /*5fd0*/  IMAD.MOV.U32 R106, RZ, RZ, R86 ;  /* 0x000000ffff6a7224 */ /* 0x000fc400078e0056 */
[----:B------:R-:W-:Y:S02]  /*5fe0*/  IMAD.MOV.U32 R113, RZ, RZ, R85 ;  /* 0x000000ffff717224 */ /* 0x000fe400078e0055 */
[----:B------:R-:W-:Y:S02]  /*5ff0*/  IMAD.MOV.U32 R111, RZ, RZ, R89 ;  /* 0x000000ffff6f7224 */ /* 0x000fe400078e0059 */
[----:B------:R-:W-:Y:S05]  /*6000*/  @P0 BREAK.RELIABLE B1 ;  /* 0x0000000000010942 */ /* 0x000fea0003800100 */
[----:B------:R-:W-:Y:S05]  /*6010*/  @P0 BRA `(.L_x_10) ;  /* 0x0000000000dc0947 */ /* 0x000fea0003800000 */
[----:B------:R-:W-:Y:S05]  /*6020*/  @!P5 BRA `(.L_x_9) ;  /* 0x000000000070d947 */ /* 0x000fea0003800000 */
        /* <DEDUP_REMOVED lines=12> */
[----:B------:R-:W-:Y:S01]  /*60f0*/  ISETP.GE.U32.AND P0, PT, R31, R33, PT ;  /* 0x000000211f00720c */ /* 0x000fe20003f06070 */
[----:B------:R-:W-:Y:S01]  /*6100*/  IMAD.MOV.U32 R90, RZ, RZ, R82 ;  /* 0x000000ffff5a7224 */ /* 0x000fe200078e0052 */
[CC--:B------:R-:W-:Y:S01]  /*6110*/  ISETP.GT.U32.AND P1, PT, R32.reuse, R34.reuse, PT ;  /* 0x000000222000720c */ /* 0x0c0fe20003f24070 */
[----:B------:R-:W-:Y:S01]  /*6120*/  IMAD.MOV.U32 R92, RZ, RZ, R88 ;  /* 0x000000ffff5c7224 */ /* 0x000fe200078e0058 */
[----:B------:R-:W-:Y:S01]  /*6130*/  ISETP.GE.U32.AND P2, PT, R32, R34, PT ;  /* 0x000000222000720c */ /* 0x000fe20003f46070 */
[----:B------:R-:W-:Y:S01]  /*6140*/  IMAD.MOV.U32 R110, RZ, RZ, R47 ;  /* 0x000000ffff6e7224 */ /* 0x000fe200078e002f */
[----:B------:R-:W-:Y:S01]  /*6150*/  ISETP.GE.U32.AND.EX P0, PT, R39, R41, PT, P0 ;  /* 0x000000292700720c */ /* 0x000fe20003f06100 */
[----:B------:R-:W-:Y:S01]  /*6160*/  IMAD.MOV.U32 R107, RZ, RZ, R48 ;  /* 0x000000ffff6b7224 */ /* 0x000fe200078e0030 */
[CC--:B------:R-:W-:Y:S01]  /*6170*/  ISETP.GE.U32.AND.EX P2, PT, R40.reuse, R42.reuse, PT, P2 ;  /* 0x0000002a2800720c */ /* 0x0c0fe20003f46120 */
[----:B------:R-:W-:Y:S01]  /*6180*/  IMAD.MOV.U32 R109, RZ, RZ, R83 ;  /* 0x000000ffff6d7224 */ /* 0x000fe200078e0053 */
[----:B------:R-:W-:Y:S01]  /*6190*/  ISETP.GT.U32.OR.EX P0, PT, R40, R42, P0, P1 ;  /* 0x0000002a2800720c */ /* 0x000fe20000704510 */
[----:B------:R-:W-:-:S02]  /*61a0*/  IMAD.MOV.U32 R106, RZ, RZ, R86 ;  /* 0x000000ffff6a7224 */ /* 0x000fc400078e0056 */
[----:B------:R-:W-:Y:S02]  /*61b0*/  IMAD.MOV.U32 R113, RZ, RZ, R85 ;  /* 0x000000ffff717224 */ /* 0x000fe400078e0055 */
[----:B------:R-:W-:-:S08]  /*61c0*/  IMAD.MOV.U32 R111, RZ, RZ, R89 ;  /* 0x000000ffff6f7224 */ /* 0x000fd000078e0059 */
[----:B------:R-:W-:Y:S05]  /*61d0*/  @P0 BREAK.RELIABLE P2, B1 ;  /* 0x0000000000010942 */ /* 0x000fea0001000100 */
[----:B------:R-:W-:Y:S05]  /*61e0*/  @P0 BRA P2, `(.L_x_10) ;  /* 0x0000000000680947 */ /* 0x000fea0001000000 */
.L_x_9:
[----:B------:R-:W-:Y:S05]  /*61f0*/  BSYNC.RELIABLE B1 ;  /* 0x0000000000017941 */ /* 0x000fea0003800100 */
.L_x_8:
[----:B------:R-:W-:-:S04]  /*6200*/  IADD3 R90, P1, PT, R82, R52, RZ ;  /* 0x00000034525a7210 */ /* 0x000fc80007f3e0ff */
[----:B------:R-:W-:Y:S01]  /*6210*/  ISETP.GE.U32.AND P0, PT, R90, R52, PT ;  /* 0x000000345a00720c */ /* 0x000fe20003f06070 */
[----:B------:R-:W-:Y:S01]  /*6220*/  IMAD.X R92, R88, 0x1, R53, P1 ;  /* 0x00000001585c7824 */ /* 0x000fe200008e0635 */
[----:B------:R-:W-:-:S04]  /*6230*/  IADD3 R55, P1, PT, R47, R50, RZ ;  /* 0x000000322f377210 */ /* 0x000fc80007f3e0ff */
[----:B------:R-:W-:Y:S01]  /*6240*/  ISETP.GE.U32.AND.EX P0, PT, R92, R53, PT, P0 ;  /* 0x000000355c00720c */ /* 0x000fe20003f06100 */
[----:B------:R-:W-:Y:S01]  /*6250*/  IMAD.X R28, R48, 0x1, R51, P1 ;  /* 0x00000001301c7824 */ /* 0x000fe200008e0633 */
[----:B------:R-:W-:Y:S02]  /*6260*/  ISETP.LT.U32.AND P1, PT, R55, R50, PT ;  /* 0x000000323700720c */ /* 0x000fe40003f21070 */
[----:B------:R-:W-:-:S04]  /*6270*/  SEL R110, RZ, 0x1, P0 ;  /* 0x00000001ff6e7807 */ /* 0x000fc80000000000 */
[----:B------:R-:W-:-:S04]  /*6280*/  IADD3 R110, P2, PT, R55, R110, RZ ;  /* 0x0000006e376e7210 */ /* 0x000fc80007f5e0ff */
[----:B------:R-:W-:Y:S01]  /*6290*/  ISETP.GE.U32.AND P0, PT, R110, R55, PT ;  /* 0x000000376e00720c */ /* 0x000fe20003f06070 */
[----:B------:R-:W-:-:S05]  /*62a0*/  IMAD.X R107, RZ, RZ, R28, P2 ;  /* 0x000000ffff6b7224 */ /* 0x000fca00010e061c */
[----:B------:R-:W-:-:S04]  /*62b0*/  ISETP.GE.U32.AND.EX P0, PT, R107, R28, PT, P0 ;  /* 0x0000001c6b00720c */ /* 0x000fc80003f06100 */
[----:B------:R-:W-:Y:S02]  /*62c0*/  ISETP.LT.U32.OR.EX P0, PT, R28, R51, !P0, P1 ;  /* 0x000000331c00720c */ /* 0x000fe40004701510 */
        /* <DEDUP_REMOVED lines=12> */
.L_x_10:
[----:B------:R-:W-:Y:S05]  /*6390*/  BSYNC.RECONVERGENT B0 ;  /* 0x0000000000007941 */ /* 0x000fea0003800200 */
.L_x_7:
[----:B------:R-:W-:Y:S05]  /*63a0*/  WARPSYNC.ALL ;  /* 0x0000000000007948 */ /* 0x000fea0003800000 */
[----:B------:R-:W-:Y:S01]  /*63b0*/  IADD3 R57, P1, PT, R69, R64, RZ ;  /* 0x0000004045397210 */ /* 0x000fe20007f3e0ff */
[----:B------:R-:W-:Y:S04]  /*63c0*/  BSSY.RECONVERGENT B0, `(.L_x_11) ;  /* 0x000057e000007945 */ /* 0x000fe80003800200 */
[----:B------:R-:W-:Y:S01]  /*63d0*/  BSSY.RELIABLE B1, `(.L_x_12) ;  /* 0x0000563000017945 */ /* 0x000fe20003800100 */
[----:B------:R-:W-:Y:S01]  /*63e0*/  ISETP.GE.U32.AND P0, PT, R57, R69, PT ;  /* 0x000000453900720c */ /* 0x000fe20003f06070 */
[----:B------:R-:W-:Y:S01]  /*63f0*/  IMAD.X R58, R66, 0x1, R73, P1 ;  /* 0x00000001423a7824 */ /* 0x000fe200008e0649 */
[----:B------:R-:W-:-:S04]  /*6400*/  IADD3 R28, P1, PT, R56, R67, RZ ;  /* 0x00000043381c7210 */ /* 0x000fc80007f3e0ff */
[----:B------:R-:W-:Y:S01]  /*6410*/  ISETP.GE.U32.AND.EX P0, PT, R58, R66, PT, P0 ;  /* 0x000000423a00720c */ /* 0x000fe20003f06100 */
[----:B------:R-:W-:Y:S01]  /*6420*/  IMAD.X R55, R60, 0x1, R71, P1 ;  /* 0x000000013c377824 */ /* 0x000fe200008e0647 */
[----:B------:R-:W-:Y:S02]  /*6430*/  ISETP.LT.U32.AND P1, PT, R28, R56, PT ;  /* 0x000000381c00720c */ /* 0x000fe40003f21070 */
[----:B------:R-:W-:Y:S02]  /*6440*/  SEL R93, RZ, 0x1, P0 ;  /* 0x00000001ff5d7807 */ /* 0x000fe40000000000 */
[----:B------:R-:W-:Y:S02]  /*6450*/  ISETP.GE.U32.AND P0, PT, R57, R52, PT ;  /* 0x000000343900720c */ /* 0x000fe40003f06070 */
[----:B------:R-:W-:Y:S02]  /*6460*/  IADD3 R93, P3, PT, R93, R28, RZ ;  /* 0x0000001c5d5d7210 */ /* 0x000fe40007f7e0ff */
[----:B------:R-:W-:-:S02]  /*6470*/  ISETP.GE.U32.AND.EX P0, PT, R58, R53, PT, P0 ;  /* 0x000000353a00720c */ /* 0x000fc40003f06100 */
[C---:B------:R-:W-:Y:S01]  /*6480*/  ISETP.GE.U32.AND P2, PT, R93.reuse, R28, PT ;  /* 0x0000001c5d00720c */ /* 0x040fe20003f46070 */
[----:B------:R-:W-:Y:S01]  /*6490*/  IMAD.X R71, RZ, RZ, R55, P3 ;  /* 0x000000ffff477224 */ /* 0x000fe200018e0637 */
[----:B------:R-:W-:Y:S02]  /*64a0*/  IADD3 R95, P4, PT, R93, -R50, RZ ;  /* 0x800000325d5f7210 */ /* 0x000fe40007f9e0ff */
[----:B------:R-:W-:Y:S02]  /*64b0*/  SEL R28, RZ, 0x1, P0 ;  /* 0x00000001ff1c7807 */ /* 0x000fe40000000000 */
[C---:B------:R-:W-:Y:S01]  /*64c0*/  ISETP.GE.U32.AND.EX P2, PT, R71.reuse, R55, PT, P2 ;  /* 0x000000374700720c */ /* 0x040fe20003f46120 */
[----:B------:R-:W-:Y:S01]  /*64d0*/  IMAD.X R66, R71, 0x1, ~R51, P4 ;  /* 0x0000000147427824 */ /* 0x000fe200020e0e33 */
[----:B------:R-:W-:Y:S02]  /*64e0*/  IADD3 R65, P3, PT, R26, R65, RZ ;  /* 0x000000411a417210 */ /* 0x000fe40007f7e0ff */
[----:B------:R-:W-:-:S02]  /*64f0*/  ISETP.LT.U32.OR.EX P2, PT, R55, R60, !P2, P1 ;  /* 0x0000003c3700720c */ /* 0x000fc40005741510 */
[----:B------:R-:W-:Y:S01]  /*6500*/  ISETP.GE.U32.AND P1, PT, R95, R28, PT ;  /* 0x0000001c5f00720c */ /* 0x000fe20003f26070 */
[----:B------:R-:W-:Y:S01]  /*6510*/  IMAD.X R62, R29, 0x1, R62, P3 ;  /* 0x000000011d3e7824 */ /* 0x000fe200018e063e */
[----:B------:R-:W-:Y:S02]  /*6520*/  SEL R98, RZ, 0x1, !P2 ;  /* 0x00000001ff627807 */ /* 0x000fe40005000000 */
[----:B------:R-:W-:Y:S02]  /*6530*/  ISETP.LT.U32.AND P2, PT, R93, R50, PT ;  /* 0x000000325d00720c */ /* 0x000fe40003f41070 */
[-C--:B------:R-:W-:Y:S02]  /*6540*/  IADD3 R98, P4, PT, R98, R65.reuse, RZ ;  /* 0x0000004162627210 */ /* 0x080fe40007f9e0ff */
[----:B------:R-:W-:Y:S02]  /*6550*/  ISETP.GE.U32.AND.EX P1, PT, R66, RZ, PT, P1 ;  /* 0x000000ff4200720c */ /* 0x000fe40003f26110 */
[----:B------:R-:W-:Y:S01]  /*6560*/  ISETP.GE.U32.AND P3, PT, R98, R65, PT ;  /* 0x000000416200720c */ /* 0x000fe20003f66070 */
[----:B------:R-:W-:Y:S01]  /*6570*/  IMAD.X R105, RZ, RZ, R62, P4 ;  /* 0x000000ffff697224 */ /* 0x000fe200020e063e */
[----:B------:R-:W-:-:S02]  /*6580*/  ISETP.LT.U32.OR.EX P1, PT, R71, R51, !P1, P2 ;  /* 0x000000334700720c */ /* 0x000fc40004f21520 */
[----:B------:R-:W-:Y:S02]  /*6590*/  ISETP.LT.U32.AND P2, PT, R65, R26, PT ;  /* 0x0000001a4100720c */ /* 0x000fe40003f41070 */
[----:B------:R-:W-:Y:S02]  /*65a0*/  ISETP.GE.U32.AND.EX P3, PT, R105, R62, PT, P3 ;  /* 0x0000003e6900720c */ /* 0x000fe40003f66130 */
[----:B------:R-:W-:Y:S02]  /*65b0*/  SEL R26, RZ, 0x1, !P1 ;  /* 0x00000001ff1a7807 */ /* 0x000fe40004800000 */
[----:B------:R-:W-:Y:S02]  /*65c0*/  IADD3 R69, P4, PT, R98, -UR16, RZ ;  /* 0x8000001062457c10 */ /* 0x000fe4000ff9e0ff */
[----:B------:R-:W-:Y:S02]  /*65d0*/  ISETP.LT.U32.OR.EX P2, PT, R62, R29, !P3, P2 ;  /* 0x0000001d3e00720c */ /* 0x000fe40005f41520 */
[----:B------:R-:W-:-:S02]  /*65e0*/  ISETP.GE.U32.AND P3, PT, R69, R26, PT ;  /* 0x0000001a4500720c */ /* 0x000fc40003f66070 */
[C---:B------:R-:W-:Y:S02]  /*65f0*/  IADD3.X R94, PT, PT, R105.reuse, ~UR17, RZ, P4, !PT ;  /* 0x80000011695e7c10 */ /* 0x040fe4000a7fe4ff */
[----:B------:R-:W-:Y:S02]  /*6600*/  ISETP.LT.U32.AND P4, PT, R98, UR16, PT ;  /* 0x0000001062007c0c */ /* 0x000fe4000bf81070 */
[----:B------:R-:W-:Y:S02]  /*6610*/  ISETP.GE.U32.AND.EX P3, PT, R94, RZ, PT, P3 ;  /* 0x000000ff5e00720c */ /* 0x000fe40003f66130 */
[----:B------:R-:W-:Y:S02]  /*6620*/  SEL R26, RZ, 0x1, !P2 ;  /* 0x00000001ff1a7807 */ /* 0x000fe40005000000 */
[----:B------:R-:W-:Y:S02]  /*6630*/  ISETP.LT.U32.OR.EX P2, PT, R105, UR17, !P3, P4 ;  /* 0x0000001169007c0c */ /* 0x000fe4000df41540 */
[----:B------:R-:W-:-:S02]  /*6640*/  IADD3 R114, P3, P4, R26, R27, R114 ;  /* 0x0000001b1a727210 */ /* 0x000fc40007c7e072 */
[----:B------:R-:W-:Y:S02]  /*6650*/  SEL R27, RZ, 0x1, !P2 ;  /* 0x00000001ff1b7807 */ /* 0x000fe40005000000 */
[----:B------:R-:W-:Y:S02]  /*6660*/  IADD3.X R115, PT, PT, RZ, R54, R115, P3, P4 ;  /* 0x00000036ff737210 */ /* 0x000fe40001fe8473 */
[----:B------:R-:W-:-:S04]  /*6670*/  IADD3 R68, P3, PT, R114, -UR18, RZ ;  /* 0x8000001272447c10 */ /* 0x000fc8000ff7e0ff */
[----:B------:R-:W-:Y:S02]  /*6680*/  ISETP.GE.U32.AND P4, PT, R68, R27, PT ;  /* 0x0000001b4400720c */ /* 0x000fe40003f86070 */
[----:B------:R-:W-:Y:S02]  /*6690*/  IADD3.X R67, PT, PT, R115, ~UR19, RZ, P3, !PT ;  /* 0x8000001373437c10 */ /* 0x000fe40009ffe4ff */
[----:B------:R-:W-:Y:S02]  /*66a0*/  ISETP.LT.U32.AND P3, PT, R114, UR18, PT ;  /* 0x0000001272007c0c */ /* 0x000fe4000bf61070 */
[----:B------:R-:W-:-:S04]  /*66b0*/  ISETP.GE.U32.AND.EX P4, PT, R67, RZ, PT, P4 ;  /* 0x000000ff4300720c */ /* 0x000fc80003f86140 */
[----:B------:R-:W-:-:S04]  /*66c0*/  ISETP.LT.U32.OR.EX P3, PT, R115, UR19, !P4, P3 ;  /* 0x0000001373007c0c */ /* 0x000fc8000e761530 */
[----:B------:R-:W-:Y:S02]  /*66d0*/  SEL R74, R52, RZ, !P3 ;  /* 0x000000ff344a7207 */ /* 0x000fe40005800000 */
[----:B------:R-:W-:Y:S02]  /*66e0*/  SEL R97, R53, RZ, !P3 ;  /* 0x000000ff35617207 */ /* 0x000fe40005800000 */
[----:B------:R-:W-:-:S05]  /*66f0*/  IADD3 R74, P4, PT, -R74, R57, RZ ;  /* 0x000000394a4a7210 */ /* 0x000fca0007f9e1ff */
[----:B------:R-:W-:Y:S02]  /*6700*/  IMAD.X R97, R58, 0x1, ~R97, P4 ;  /* 0x000000013a617824 */ /* 0x000fe400020e0e61 */
[----:B------:R-:W-:-:S04]  /*6710*/  IMAD.WIDE.U32 R54, R74, R90, RZ ;  /* 0x0000005a4a367225 */ /* 0x000fc800078e00ff */
[----:B------:R-:W-:-:S04]  /*6720*/  IMAD.WIDE.U32 R26, R97, R90, RZ ;  /* 0x0000005a611a7225 */ /* 0x000fc800078e00ff */
[-C--:B------:R-:W-:Y:S02]  /*6730*/  IMAD R54, R107, R74.reuse, RZ ;  /* 0x0000004a6b367224 */ /* 0x080fe400078e02ff */
[----:B------:R-:W-:-:S04]  /*6740*/  IMAD.WIDE.U32 R26, P4, R92, R74, R26 ;  /* 0x0000004a5c1a7225 */ /* 0x000fc8000788001a */
[----:B------:R-:W-:Y:S01]  /*6750*/  IMAD.X R29, RZ, RZ, RZ, P4 ;  /* 0x000000ffff1d7224 */ /* 0x000fe200020e06ff */
[----:B------:R-:W-:Y:S01]  /*6760*/  IADD3 RZ, P4, PT, R55, R26, RZ ;  /* 0x0000001a37ff7210 */ /* 0x000fe20007f9e0ff */
[----:B------:R-:W-:Y:S02]  /*6770*/  IMAD.MOV.U32 R28, RZ, RZ, R27 ;  /* 0x000000ffff1c7224 */ /* 0x000fe400078e001b */
[----:B------:R-:W-:-:S04]  /*6780*/  IMAD.WIDE.U32 R26, R110, R74, RZ ;  /* 0x0000004a6e1a7225 */ /* 0x000fc800078e00ff */
[----:B------:R-:W-:-:S04]  /*6790*/  IMAD.WIDE.U32.X R28, R92, R97, R28, P4 ;  /* 0x000000615c1c7225 */ /* 0x000fc800020e041c */
[----:B------:R-:W-:Y:S01]  /*67a0*/  IMAD R55, R110, R97, R54 ;  /* 0x000000616e377224 */ /* 0x000fe200078e0236 */
[----:B------:R-:W-:Y:S01]  /*67b0*/  IADD3 R56, P4, PT, R28, R26, RZ ;  /* 0x0000001a1c387210 */ /* 0x000fe20007f9e0ff */
[----:B------:R-:W-:-:S04]  /*67c0*/  IMAD.WIDE.U32 R100, R97, R109, RZ ;  /* 0x0000006d61647225 */ /* 0x000fc800078e00ff */
[----:B------:R-:W-:Y:S02]  /*67d0*/  IMAD.IADD R27, R27, 0x1, R55 ;  /* 0x000000011b1b7824 */ /* 0x000fe400078e0237 */
[----:B------:R-:W-:-:S04]  /*67e0*/  IMAD.WIDE.U32 R54, R74, R110, RZ ;  /* 0x0000006e4a367225 */ /* 0x000fc800078e00ff */
[----:B------:R-:W-:Y:S01]  /*67f0*/  IMAD.X R57, R27, 0x1, R29, P4 ;  /* 0x000000011b397824 */ /* 0x000fe200020e061d */
[----:B------:R-:W-:Y:S01]  /*6800*/  ISETP.GE.U32.AND P4, PT, R56, R26, PT ;  /* 0x0000001a3800720c */ /* 0x000fe20003f86070 */
[----:B------:R-:W-:-:S03]  /*6810*/  IMAD.WIDE.U32 R28, R97, R110, RZ ;  /* 0x0000006e611c7225 */ /* 0x000fc600078e00ff */
[----:B------:R-:W-:Y:S01]  /*6820*/  ISETP.GE.U32.AND.EX P4, PT, R57, R27, PT, P4 ;  /* 0x0000001b3900720c */ /* 0x000fe20003f86140 */
[----:B------:R-:W-:-:S03]  /*6830*/  IMAD.WIDE.U32 R120, R74, R109, RZ ;  /* 0x0000006d4a787225 */ /* 0x000fc600078e00ff */
[----:B------:R-:W-:Y:S01]  /*6840*/  SEL R61, RZ, 0x1, P4 ;  /* 0x00000001ff3d7807 */ /* 0x000fe20002000000 */
[----:B------:R-:W-:-:S04]  /*6850*/  IMAD.WIDE.U32 R28, P4, R107, R74, R28 ;  /* 0x0000004a6b1c7225 */ /* 0x000fc8000788001c */
[----:B------:R-:W-:Y:S01]  /*6860*/  IMAD.X R27, RZ, RZ, RZ, P4 ;  /* 0x000000ffff1b7224 */ /* 0x000fe200020e06ff */
[----:B------:R-:W-:Y:S01]  /*6870*/  IADD3 RZ, P4, PT, R55, R28, RZ ;  /* 0x0000001c37ff7210 */ /* 0x000fe20007f9e0ff */
[-C--:B------:R-:W-:Y:S02]  /*6880*/  IMAD R28, R106, R74.reuse, RZ ;  /* 0x0000004a6a1c7224 */ /* 0x080fe400078e02ff */
[----:B------:R-:W-:Y:S02]  /*6890*/  IMAD.MOV.U32 R26, RZ, RZ, R29 ;  /* 0x000000ffff1a7224 */ /* 0x000fe400078e001d */
[----:B------:R-:W-:-:S04]  /*68a0*/  IMAD.WIDE.U32 R54, R109, R74, RZ ;  /* 0x0000004a6d367225 */ /* 0x000fc800078e00ff */
[-C--:B------:R-:W-:Y:S02]  /*68b0*/  IMAD R29, R109, R97.reuse, R28 ;  /* 0x000000616d1d7224 */ /* 0x080fe400078e021c */
[----:B------:R-:W-:-:S04]  /*68c0*/  IMAD.WIDE.U32.X R26, R107, R97, R26, P4 ;  /* 0x000000616b1a7225 */ /* 0x000fc800020e041a */
[----:B------:R-:W-:Y:S01]  /*68d0*/  IMAD.IADD R55, R55, 0x1, R29 ;  /* 0x0000000137377824 */ /* 0x000fe200078e021d */
[----:B------:R-:W-:Y:S01]  /*68e0*/  IADD3 R60, P4, P5, R54, R26, R61 ;  /* 0x0000001a363c7210 */ /* 0x000fe20007d9e03d */
[----:B------:R-:W-:-:S03]  /*68f0*/  IMAD R28, R92, R74, RZ ;  /* 0x0000004a5c1c7224 */ /* 0x000fc600078e02ff */
[----:B------:R-:W-:Y:S01]  /*6900*/  IADD3.X R61, PT, PT, R55, R27, RZ, P4, P5 ;  /* 0x0000001b373d7210 */ /* 0x000fe200027ea4ff */
[----:B------:R-:W-:-:S04]  /*6910*/  IMAD.WIDE.U32 R26, R90, R74, RZ ;  /* 0x0000004a5a1a7225 */ /* 0x000fc800078e00ff */
[----:B------:R-:W-:-:S04]  /*6920*/  IMAD R29, R90, R97, R28 ;  /* 0x000000615a1d7224 */ /* 0x000fc800078e021c */
[----:B------:R-:W-:Y:S02]  /*6930*/  IMAD.IADD R64, R27, 0x1, R29 ;  /* 0x000000011b407824 */ /* 0x000fe400078e021d */
[----:B------:R-:W-:-:S04]  /*6940*/  IMAD.WIDE.U32 R28, R26, UR20, RZ ;  /* 0x000000141a1c7c25 */ /* 0x000fc8000f8e00ff */
[----:B------:R-:W-:Y:S02]  /*6950*/  IMAD R27, R64, UR20, RZ ;  /* 0x00000014401b7c24 */ /* 0x000fe4000f8e02ff */
[----:B------:R-:W-:-:S04]  /*6960*/  IMAD.WIDE.U32 R58, R28, R52, RZ ;  /* 0x000000341c3a7225 */ /* 0x000fc800078e00ff */
[----:B------:R-:W-:Y:S02]  /*6970*/  IMAD R27, R26, UR21, R27 ;  /* 0x000000151a1b7c24 */ /* 0x000fe4000f8e021b */
[----:B------:R-:W-:-:S04]  /*6980*/  IMAD.WIDE.U32 R72, R28, R50, RZ ;  /* 0x000000321c487225 */ /* 0x000fc800078e00ff */
[----:B------:R-:W-:Y:S01]  /*6990*/  IMAD.IADD R70, R29, 0x1, R27 ;  /* 0x000000011d467824 */ /* 0x000fe200078e021b */
[----:B------:R-:W-:-:S03]  /*69a0*/  LOP3.LUT R29, RZ, R26, RZ, 0x33, !PT ;  /* 0x0000001aff1d7212 */ /* 0x000fc600078e33ff */
[----:B------:R-:W-:-:S04]  /*69b0*/  IMAD.WIDE.U32 R62, R70, R52, RZ ;  /* 0x00000034463e7225 */ /* 0x000fc800078e00ff */
[----:B------:R-:W-:-:S04]  /*69c0*/  IMAD.WIDE.U32 R62, P4, R28, R53, R62 ;  /* 0x000000351c3e7225 */ /* 0x000fc8000788003e */
[----:B------:R-:W-:Y:S01]  /*69d0*/  IMAD.X R27, RZ, RZ, RZ, P4 ;  /* 0x000000ffff1b7224 */ /* 0x000fe200020e06ff */
[----:B------:R-:W-:Y:S01]  /*69e0*/  IADD3 R62, P4, PT, R59, R62, RZ ;  /* 0x0000003e3b3e7210 */ /* 0x000fe20007f9e0ff */
[----:B------:R-:W-:-:S04]  /*69f0*/  IMAD.MOV.U32 R26, RZ, RZ, R63 ;  /* 0x000000ffff1a7224 */ /* 0x000fc800078e003f */
[----:B------:R-:W-:Y:S01]  /*6a00*/  IMAD.WIDE.U32.X R26, R70, R53, R26, P4 ;  /* 0x00000035461a7225 */ /* 0x000fe200020e041a */
[----:B------:R-:W-:Y:S02]  /*6a10*/  ISETP.GT.U32.AND P4, PT, R58, R29, PT ;  /* 0x0000001d3a00720c */ /* 0x000fe40003f84070 */
[----:B------:R-:W-:Y:S01]  /*6a20*/  LOP3.LUT R29, RZ, R64, RZ, 0x33, !PT ;  /* 0x00000040ff1d7212 */ /* 0x000fe200078e33ff */
[----:B------:R-:W-:-:S03]  /*6a30*/  IMAD.WIDE.U32 R64, R70, R50, RZ ;  /* 0x0000003246407225 */ /* 0x000fc600078e00ff */
[----:B------:R-:W-:Y:S01]  /*6a40*/  ISETP.GT.U32.AND.EX P4, PT, R62, R29, PT, P4 ;  /* 0x0000001d3e00720c */ /* 0x000fe20003f84140 */
[----:B------:R-:W-:-:S03]  /*6a50*/  IMAD.WIDE.U32 R58, R28, R50, R56 ;  /* 0x000000321c3a7225 */ /* 0x000fc600078e0038 */
[----:B------:R-:W-:Y:S01]  /*6a60*/  SEL R29, RZ, 0x1, !P4 ;  /* 0x00000001ff1d7807 */ /* 0x000fe20006000000 */
[----:B------:R-:W-:-:S03]  /*6a70*/  IMAD.WIDE.U32 R64, P4, R28, R51, R64 ;  /* 0x000000331c407225 */ /* 0x000fc60007880040 */
[----:B------:R-:W-:Y:S01]  /*6a80*/  IADD3 R26, P5, P6, R58, R26, R29 ;  /* 0x0000001a3a1a7210 */ /* 0x000fe20007ebe01d */
[----:B------:R-:W-:Y:S01]  /*6a90*/  IMAD.X R63, RZ, RZ, RZ, P4 ;  /* 0x000000ffff3f7224 */ /* 0x000fe200020e06ff */
[----:B------:R-:W-:Y:S01]  /*6aa0*/  IADD3 RZ, P4, PT, R73, R64, RZ ;  /* 0x0000004049ff7210 */ /* 0x000fe20007f9e0ff */
[----:B------:R-:W-:Y:S02]  /*6ab0*/  IMAD.MOV.U32 R62, RZ, RZ, R65 ;  /* 0x000000ffff3e7224 */ /* 0x000fe400078e0041 */
[----:B------:R-:W-:Y:S02]  /*6ac0*/  IMAD.IADD R59, R64, 0x1, R59 ;  /* 0x00000001403b7824 */ /* 0x000fe400078e023b */
[----:B------:R-:W-:Y:S01]  /*6ad0*/  IMAD.WIDE.U32.X R62, R70, R51, R62, P4 ;  /* 0x00000033463e7225 */ /* 0x000fe200020e043e */
[----:B------:R-:W-:Y:S02]  /*6ae0*/  ISETP.GE.U32.AND P4, PT, R58, R56, PT ;  /* 0x000000383a00720c */ /* 0x000fe40003f86070 */
[----:B------:R-:W-:-:S02]  /*6af0*/  IADD3.X R27, PT, PT, R59, R27, RZ, P5, P6 ;  /* 0x0000001b3b1b7210 */ /* 0x000fc40002fec4ff */
[----:B------:R-:W-:Y:S01]  /*6b00*/  ISETP.GE.U32.AND.EX P4, PT, R59, R57, PT, P4 ;  /* 0x000000393b00720c */ /* 0x000fe20003f86140 */
[----:B------:R-:W-:-:S03]  /*6b10*/  IMAD.WIDE.U32 R56, R70, UR16, RZ ;  /* 0x0000001046387c25 */ /* 0x000fc6000f8e00ff */
[----:B------:R-:W-:Y:S02]  /*6b20*/  SEL R29, RZ, 0x1, P4 ;  /* 0x00000001ff1d7807 */ /* 0x000fe40002000000 */
[----:B------:R-:W-:Y:S02]  /*6b30*/  ISETP.GE.U32.AND P4, PT, R26, R58, PT ;  /* 0x0000003a1a00720c */ /* 0x000fe40003f86070 */
[----:B------:R-:W-:Y:S02]  /*6b40*/  SEL R58, RZ, 0xffffffff, P0 ;  /* 0xffffffffff3a7807 */ /* 0x000fe40000000000 */
[----:B------:R-:W-:-:S04]  /*6b50*/  ISETP.GE.U32.AND.EX P4, PT, R27, R59, PT, P4 ;  /* 0x0000003b1b00720c */ /* 0x000fc80003f86140 */
[----:B------:R-:W-:-:S04]  /*6b60*/  SEL R75, RZ, 0x1, P4 ;  /* 0x00000001ff4b7807 */ /* 0x000fc80002000000 */
[----:B------:R-:W-:-:S04]  /*6b70*/  IADD3 R75, P0, P4, R75, R62, R29 ;  /* 0x0000003e4b4b7210 */ /* 0x000fc80007c1e01d */
[----:B------:R-:W-:Y:S01]  /*6b80*/  IADD3.X R29, PT, PT, RZ, R63, RZ, P0, P4 ;  /* 0x0000003fff1d7210 */ /* 0x000fe200007e84ff */
[----:B------:R-:W-:Y:S01]  /*6b90*/  IMAD.WIDE.U32 R100, P4, R106, R74, R100 ;  /* 0x0000004a6a647225 */ /* 0x000fe20007880064 */
[----:B------:R-:W-:-:S03]  /*6ba0*/  IADD3 R72, P0, PT, R58, R95, RZ ;  /* 0x0000005f3a487210 */ /* 0x000fc60007f1e0ff */
[----:B------:R-:W-:Y:S01]  /*6bb0*/  IMAD.X R65, RZ, RZ, RZ, P4 ;  /* 0x000000ffff417224 */ /* 0x000fe200020e06ff */
[----:B------:R-:W-:Y:S01]  /*6bc0*/  SEL R93, R93, R72, P3 ;  /* 0x000000485d5d7207 */ /* 0x000fe20001800000 */
[----:B------:R-:W-:Y:S01]  /*6bd0*/  IMAD.X R66, R58, 0x1, R66, P0 ;  /* 0x000000013a427824 */ /* 0x000fe200000e0642 */
[----:B------:R-:W-:Y:S01]  /*6be0*/  ISETP.GE.U32.AND P0, PT, R60, R54, PT ;  /* 0x000000363c00720c */ /* 0x000fe20003f06070 */
[----:B------:R-:W-:-:S03]  /*6bf0*/  IMAD.WIDE.U32 R56, P4, R28, UR17, R56 ;  /* 0x000000111c387c25 */ /* 0x000fc6000f880038 */
[----:B------:R-:W-:Y:S01]  /*6c00*/  ISETP.GE.U32.AND.EX P0, PT, R61, R55, PT, P0 ;  /* 0x000000373d00720c */ /* 0x000fe20003f06100 */
[C---:B------:R-:W-:Y:S01]  /*6c10*/  IMAD.WIDE.U32 R58, R28.reuse, UR16, RZ ;  /* 0x000000101c3a7c25 */ /* 0x040fe2000f8e00ff */
[----:B------:R-:W-:Y:S02]  /*6c20*/  SEL R66, R71, R66, P3 ;  /* 0x0000004247427207 */ /* 0x000fe40001800000 */
[----:B------:R-:W-:Y:S01]  /*6c30*/  SEL R73, RZ, 0x1, P0 ;  /* 0x00000001ff497807 */ /* 0x000fe20000000000 */
[----:B------:R-:W-:Y:S01]  /*6c40*/  IMAD.WIDE.U32 R62, R28, UR16, R60 ;  /* 0x000000101c3e7c25 */ /* 0x000fe2000f8e003c */
[----:B------:R-:W-:-:S03]  /*6c50*/  IADD3 RZ, P0, PT, R121, R100, RZ ;  /* 0x0000006479ff7210 */ /* 0x000fc60007f1e0ff */
[----:B------:R-:W-:Y:S02]  /*6c60*/  IMAD.MOV.U32 R64, RZ, RZ, R101 ;  /* 0x000000ffff407224 */ /* 0x000fe400078e0065 */
[----:B------:R-:W-:Y:S01]  /*6c70*/  IMAD.X R55, RZ, RZ, RZ, P4 ;  /* 0x000000ffff377224 */ /* 0x000fe200020e06ff */
[----:B------:R-:W-:Y:S01]  /*6c80*/  IADD3 RZ, P4, PT, R59, R56, RZ ;  /* 0x000000383bff7210 */ /* 0x000fe20007f9e0ff */
[----:B------:R-:W-:Y:S02]  /*6c90*/  IMAD.MOV.U32 R54, RZ, RZ, R57 ;  /* 0x000000ffff367224 */ /* 0x000fe400078e0039 */
[----:B------:R-:W-:Y:S02]  /*6ca0*/  IMAD.IADD R63, R56, 0x1, R63 ;  /* 0x00000001383f7824 */ /* 0x000fe400078e023f */
[----:B------:R-:W-:Y:S01]  /*6cb0*/  IMAD.WIDE.U32.X R58, R106, R97, R64, P0 ;  /* 0x000000616a3a7225 */ /* 0x000fe200000e0440 */
[----:B------:R-:W-:-:S03]  /*6cc0*/  IADD3 R56, P0, PT, R75, R62, RZ ;  /* 0x0000003e4b387210 */ /* 0x000fc60007f1e0ff */
[----:B------:R-:W-:Y:S01]  /*6cd0*/  IMAD.WIDE.U32.X R54, R70, UR17, R54, P4 ;  /* 0x0000001146367c25 */ /* 0x000fe2000a0e0436 */
[----:B------:R-:W-:-:S03]  /*6ce0*/  ISETP.GE.U32.AND P4, PT, R62, R60, PT ;  /* 0x0000003c3e00720c */ /* 0x000fc60003f86070 */
[----:B------:R-:W-:Y:S01]  /*6cf0*/  IMAD R60, R111, R74, RZ ;  /* 0x0000004a6f3c7224 */ /* 0x000fe200078e02ff */
[C---:B------:R-:W-:Y:S01]  /*6d00*/  ISETP.GE.U32.AND.EX P4, PT, R63.reuse, R61, PT, P4 ;  /* 0x0000003d3f00720c */ /* 0x040fe20003f86140 */
[----:B------:R-:W-:Y:S01]  /*6d10*/  IMAD.X R57, R63, 0x1, R29, P0 ;  /* 0x000000013f397824 */ /* 0x000fe200000e061d */
[----:B------:R-:W-:Y:S01]  /*6d20*/  ISETP.GE.U32.AND P0, PT, R56, R62, PT ;  /* 0x0000003e3800720c */ /* 0x000fe20003f06070 */
[----:B------:R-:W-:Y:S01]  /*6d30*/  IMAD.WIDE.U32 R64, R113, R74, RZ ;  /* 0x0000004a71407225 */ /* 0x000fe200078e00ff */
[----:B------:R-:W-:Y:S02]  /*6d40*/  SEL R62, RZ, 0x1, P4 ;  /* 0x00000001ff3e7807 */ /* 0x000fe40002000000 */
[----:B------:R-:W-:Y:S01]  /*6d50*/  ISETP.GE.U32.AND.EX P0, PT, R57, R63, PT, P0 ;  /* 0x0000003f3900720c */ /* 0x000fe20003f06100 */
[----:B------:R-:W-:-:S04]  /*6d60*/  IMAD R29, R113, R97, R60 ;  /* 0x00000061711d7224 */ /* 0x000fc800078e023c */
[----:B------:R-:W-:Y:S01]  /*6d70*/  IMAD.IADD R65, R65, 0x1, R29 ;  /* 0x0000000141417824 */ /* 0x000fe200078e021d */
[----:B------:R-:W-:Y:S02]  /*6d80*/  SEL R29, RZ, 0x1, P0 ;  /* 0x00000001ff1d7807 */ /* 0x000fe40000000000 */
[----:B------:R-:W-:-:S04]  /*6d90*/  IADD3 R60, P0, P4, R64, R58, R73 ;  /* 0x0000003a403c7210 */ /* 0x000fc80007c1e049 */
[----:B------:R-:W-:Y:S01]  /*6da0*/  IADD3.X R61, PT, PT, R65, R59, RZ, P0, P4 ;  /* 0x0000003b413d7210 */ /* 0x000fe200007e84ff */
[----:B------:R-:W-:Y:S01]  /*6db0*/  IMAD.WIDE.U32 R58, R70, UR18, RZ ;  /* 0x00000012463a7c25 */ /* 0x000fe2000f8e00ff */
[----:B------:R-:W-:-:S04]  /*6dc0*/  IADD3 R73, P0, P4, R29, R54, R62 ;  /* 0x000000361d497210 */ /* 0x000fc80007c1e03e */
[----:B------:R-:W-:Y:S01]  /*6dd0*/  IADD3.X R96, PT, PT, RZ, R55, RZ, P0, P4 ;  /* 0x00000037ff607210 */ /* 0x000fe200007e84ff */
[----:B------:R-:W-:-:S04]  /*6de0*/  IMAD.WIDE.U32 R54, P0, R28, UR19, R58 ;  /* 0x000000131c367c25 */ /* 0x000fc8000f80003a */
[----:B------:R-:W-:-:S04]  /*6df0*/  IMAD.WIDE.U32 R58, R28, UR18, RZ ;  /* 0x000000121c3a7c25 */ /* 0x000fc8000f8e00ff */
[----:B------:R-:W-:-:S04]  /*6e00*/  IMAD.WIDE.U32 R28, R28, UR18, R60 ;  /* 0x000000121c1c7c25 */ /* 0x000fc8000f8e003c */
[----:B------:R-:W-:Y:S01]  /*6e10*/  IMAD.X R63, RZ, RZ, RZ, P0 ;  /* 0x000000ffff3f7224 */ /* 0x000fe200000e06ff */
[----:B------:R-:W-:Y:S01]  /*6e20*/  IADD3 RZ, P0, PT, R59, R54, RZ ;  /* 0x000000363bff7210 */ /* 0x000fe20007f1e0ff */
[----:B------:R-:W-:Y:S01]  /*6e30*/  IMAD.IADD R29, R54, 0x1, R29 ;  /* 0x00000001361d7824 */ /* 0x000fe200078e021d */
[----:B------:R-:W-:Y:S01]  /*6e40*/  IADD3 R54, P4, PT, R73, R28, RZ ;  /* 0x0000001c49367210 */ /* 0x000fe20007f9e0ff */
[----:B------:R-:W-:Y:S02]  /*6e50*/  IMAD.MOV.U32 R62, RZ, RZ, R55 ;  /* 0x000000ffff3e7224 */ /* 0x000fe400078e0037 */
[----:B------:R-:W-:Y:S02]  /*6e60*/  IMAD R59, R92, R93, RZ ;  /* 0x0000005d5c3b7224 */ /* 0x000fe400078e02ff */
[----:B------:R-:W-:Y:S01]  /*6e70*/  IMAD.WIDE.U32.X R62, R70, UR19, R62, P0 ;  /* 0x00000013463e7c25 */ /* 0x000fe200080e043e */
[----:B------:R-:W-:-:S03]  /*6e80*/  ISETP.GE.U32.AND P0, PT, R28, R60, PT ;  /* 0x0000003c1c00720c */ /* 0x000fc60003f06070 */
[C---:B------:R-:W-:Y:S01]  /*6e90*/  IMAD.X R55, R29.reuse, 0x1, R96, P4 ;  /* 0x000000011d377824 */ /* 0x040fe200020e0660 */
[----:B------:R-:W-:Y:S01]  /*6ea0*/  ISETP.GE.U32.AND P4, PT, R54, R28, PT ;  /* 0x0000001c3600720c */ /* 0x000fe20003f86070 */
[----:B------:R-:W-:Y:S01]  /*6eb0*/  IMAD.WIDE.U32 R70, R66, R90, RZ ;  /* 0x0000005a42467225 */ /* 0x000fe200078e00ff */
[----:B------:R-:W-:Y:S02]  /*6ec0*/  ISETP.GE.U32.AND.EX P0, PT, R29, R61, PT, P0 ;  /* 0x0000003d1d00720c */ /* 0x000fe40003f06100 */
[----:B------:R-:W-:Y:S01]  /*6ed0*/  ISETP.GE.U32.AND.EX P4, PT, R55, R29, PT, P4 ;  /* 0x0000001d3700720c */ /* 0x000fe20003f86140 */
[CC--:B------:R-:W-:Y:S01]  /*6ee0*/  IMAD.WIDE.U32 R28, R90.reuse, R93.reuse, R26 ;  /* 0x0000005d5a1c7225 */ /* 0x0c0fe200078e001a */
[----:B------:R-:W-:Y:S02]  /*6ef0*/  SEL R96, RZ, 0x1, P0 ;  /* 0x00000001ff607807 */ /* 0x000fe40000000000 */
[----:B------:R-:W-:Y:S01]  /*6f00*/  SEL R75, RZ, 0x1, P4 ;  /* 0x00000001ff4b7807 */ /* 0x000fe20002000000 */
[----:B------:R-:W-:Y:S01]  /*6f10*/  IMAD R95, R90, R66, R59 ;  /* 0x000000425a5f7224 */ /* 0x000fe200078e023b */
[----:B------:R-:W-:Y:S01]  /*6f20*/  ISETP.GE.U32.AND P4, PT, R28, R26, PT ;  /* 0x0000001a1c00720c */ /* 0x000fe20003f86070 */
[----:B------:R-:W-:-:S04]  /*6f30*/  IMAD.WIDE.U32 R70, P0, R92, R93, R70 ;  /* 0x0000005d5c467225 */ /* 0x000fc80007800046 */
[----:B------:R-:W-:-:S04]  /*6f40*/  IMAD.WIDE.U32 R72, R93, R90, RZ ;  /* 0x0000005a5d487225 */ /* 0x000fc800078e00ff */
[----:B------:R-:W-:Y:S02]  /*6f50*/  IMAD.IADD R29, R29, 0x1, R95 ;  /* 0x000000011d1d7824 */ /* 0x000fe400078e025f */
[----:B------:R-:W-:Y:S01]  /*6f60*/  IMAD.X R59, RZ, RZ, RZ, P0 ;  /* 0x000000ffff3b7224 */ /* 0x000fe200000e06ff */
[----:B------:R-:W-:Y:S01]  /*6f70*/  IADD3 RZ, P0, PT, R73, R70, RZ ;  /* 0x0000004649ff7210 */ /* 0x000fe20007f1e0ff */
[----:B------:R-:W-:Y:S01]  /*6f80*/  IMAD.MOV.U32 R58, RZ, RZ, R71 ;  /* 0x000000ffff3a7224 */ /* 0x000fe200078e0047 */
[----:B------:R-:W-:Y:S01]  /*6f90*/  ISETP.GE.U32.AND.EX P4, PT, R29, R27, PT, P4 ;  /* 0x0000001b1d00720c */ /* 0x000fe20003f86140 */
[----:B------:R-:W-:Y:S02]  /*6fa0*/  IMAD R73, R107, R93, RZ ;  /* 0x0000005d6b497224 */ /* 0x000fe400078e02ff */
[----:B------:R-:W-:Y:S01]  /*6fb0*/  IMAD.WIDE.U32.X R26, R92, R66, R58, P0 ;  /* 0x000000425c1a7225 */ /* 0x000fe200000e043a */
[----:B------:R-:W-:Y:S02]  /*6fc0*/  SEL R71, RZ, 0x1, P4 ;  /* 0x00000001ff477807 */ /* 0x000fe40002000000 */
[----:B------:R-:W-:Y:S01]  /*6fd0*/  IADD3 R96, P0, P4, R75, R62, R96 ;  /* 0x0000003e4b607210 */ /* 0x000fe20007c1e060 */
[----:B------:R-:W-:-:S02]  /*6fe0*/  IMAD R75, R110, R66, R73 ;  /* 0x000000426e4b7224 */ /* 0x000fc400078e0249 */
[----:B------:R-:W-:Y:S01]  /*6ff0*/  IMAD.WIDE.U32 R58, R110, R93, R56 ;  /* 0x0000005d6e3a7225 */ /* 0x000fe200078e0038 */
[----:B------:R-:W-:-:S03]  /*7000*/  IADD3.X R95, PT, PT, RZ, R63, RZ, P0, P4 ;  /* 0x0000003fff5f7210 */ /* 0x000fc600007e84ff */
[----:B------:R-:W-:Y:S01]  /*7010*/  IMAD.WIDE.U32 R72, R97, R113, RZ ;  /* 0x0000007161487225 */ /* 0x000fe200078e00ff */
[----:B------:R-:W-:-:S03]  /*7020*/  IADD3 R26, P0, P4, R58, R26, R71 ;  /* 0x0000001a3a1a7210 */ /* 0x000fc60007c1e047 */
[----:B------:R-:W-:Y:S02]  /*7030*/  IMAD.IADD R59, R59, 0x1, R75 ;  /* 0x000000013b3b7824 */ /* 0x000fe400078e024b */
[----:B------:R-:W-:-:S03]  /*7040*/  IMAD.WIDE.U32 R62, R66, R110, RZ ;  /* 0x0000006e423e7225 */ /* 0x000fc600078e00ff */
[----:B------:R-:W-:Y:S01]  /*7050*/  IADD3.X R27, PT, PT, R59, R27, RZ, P0, P4 ;  /* 0x0000001b3b1b7210 */ /* 0x000fe200007e84ff */
[----:B------:R-:W-:Y:S01]  /*7060*/  IMAD.WIDE.U32 R72, P4, R111, R74, R72 ;  /* 0x0000004a6f487225 */ /* 0x000fe20007880048 */
[----:B------:R-:W-:-:S03]  /*7070*/  ISETP.GE.U32.AND P0, PT, R60, R64, PT ;  /* 0x000000403c00720c */ /* 0x000fc60003f06070 */
[----:B------:R-:W-:Y:S01]  /*7080*/  IMAD.X R71, RZ, RZ, RZ, P4 ;  /* 0x000000ffff477224 */ /* 0x000fe200020e06ff */
[----:B------:R-:W-:Y:S01]  /*7090*/  ISETP.GE.U32.AND.EX P0, PT, R61, R65, PT, P0 ;  /* 0x000000413d00720c */ /* 0x000fe20003f06100 */
[----:B------:R-:W-:-:S03]  /*70a0*/  IMAD.WIDE.U32 R62, P4, R107, R93, R62 ;  /* 0x0000005d6b3e7225 */ /* 0x000fc6000788003e */
[----:B------:R-:W-:Y:S01]  /*70b0*/  SEL R99, RZ, 0x1, P0 ;  /* 0x00000001ff637807 */ /* 0x000fe20000000000 */
[----:B------:R-:W-:-:S04]  /*70c0*/  IMAD.WIDE.U32 R74, R74, R113, RZ ;  /* 0x000000714a4a7225 */ /* 0x000fc800078e00ff */
[----:B------:R-:W-:-:S04]  /*70d0*/  IMAD.WIDE.U32 R64, R93, R110, RZ ;  /* 0x0000006e5d407225 */ /* 0x000fc800078e00ff */
[----:B------:R-:W-:Y:S01]  /*70e0*/  IMAD.X R61, RZ, RZ, RZ, P4 ;  /* 0x000000ffff3d7224 */ /* 0x000fe200020e06ff */
[----:B------:R-:W-:Y:S01]  /*70f0*/  IADD3 RZ, P4, PT, R75, R72, RZ ;  /* 0x000000484bff7210 */ /* 0x000fe20007f9e0ff */
[----:B------:R-:W-:Y:S01]  /*7100*/  IMAD.MOV.U32 R60, RZ, RZ, R63 ;  /* 0x000000ffff3c7224 */ /* 0x000fe200078e003f */
[----:B------:R-:W-:Y:S01]  /*7110*/  IADD3 RZ, P0, PT, R65, R62, RZ ;  /* 0x0000003e41ff7210 */ /* 0x000fe20007f1e0ff */
[----:B------:R-:W-:Y:S01]  /*7120*/  IMAD.MOV.U32 R70, RZ, RZ, R73 ;  /* 0x000000ffff467224 */ /* 0x000fe200078e0049 */
[----:B------:R-:W-:Y:S01]  /*7130*/  SEL R73, RZ, 0xffffffff, !P1 ;  /* 0xffffffffff497807 */ /* 0x000fe20004800000 */
[----:B------:R-:W-:Y:S01]  /*7140*/  IMAD R65, R29, UR20, RZ ;  /* 0x000000141d417c24 */ /* 0x000fe2000f8e02ff */
[----:B------:R-:W-:Y:S01]  /*7150*/  LOP3.LUT R29, RZ, R29, RZ, 0x33, !PT ;  /* 0x0000001dff1d7212 */ /* 0x000fe200078e33ff */
[----:B------:R-:W-:Y:S01]  /*7160*/  IMAD.WIDE.U32.X R62, R111, R97, R70, P4 ;  /* 0x000000616f3e7225 */ /* 0x000fe200020e0446 */
[----:B------:R-:W-:-:S03]  /*7170*/  ISETP.GE.U32.AND P4, PT, R58, R56, PT ;  /* 0x000000383a00720c */ /* 0x000fc60003f86070 */
[----:B------:R-:W-:Y:S01]  /*7180*/  IMAD.WIDE.U32.X R60, R107, R66, R60, P0 ;  /* 0x000000426b3c7225 */ /* 0x000fe200000e043c */
[----:B------:R-:W-:Y:S02]  /*7190*/  ISETP.GE.U32.AND P0, PT, R26, R58, PT ;  /* 0x0000003a1a00720c */ /* 0x000fe40003f06070 */
[----:B------:R-:W-:Y:S01]  /*71a0*/  ISETP.GE.U32.AND.EX P4, PT, R59, R57, PT, P4 ;  /* 0x000000393b00720c */ /* 0x000fe20003f86140 */
[C---:B------:R-:W-:Y:S01]  /*71b0*/  IMAD.WIDE.U32 R70, R28.reuse, UR20, RZ ;  /* 0x000000141c467c25 */ /* 0x040fe2000f8e00ff */
[----:B------:R-:W-:Y:S02]  /*71c0*/  ISETP.GE.U32.AND.EX P0, PT, R27, R59, PT, P0 ;  /* 0x0000003b1b00720c */ /* 0x000fe40003f06100 */
[----:B------:R-:W-:Y:S01]  /*71d0*/  SEL R72, RZ, 0x1, P4 ;  /* 0x00000001ff487807 */ /* 0x000fe20002000000 */
[----:B------:R-:W-:Y:S01]  /*71e0*/  IMAD R65, R28, UR21, R65 ;  /* 0x000000151c417c24 */ /* 0x000fe2000f8e0241 */
[----:B------:R-:W-:Y:S02]  /*71f0*/  SEL R59, RZ, 0x1, P0 ;  /* 0x00000001ff3b7807 */ /* 0x000fe40000000000 */
[----:B------:R-:W-:Y:S01]  /*7200*/  IADD3 R96, P0, P4, R96, R62, R99 ;  /* 0x0000003e60607210 */ /* 0x000fe20007c1e063 */
[----:B------:R-:W-:-:S02]  /*7210*/  IMAD.IADD R75, R71, 0x1, R65 ;  /* 0x00000001474b7824 */ /* 0x000fc400078e0241 */
[----:B------:R-:W-:Y:S01]  /*7220*/  IMAD.WIDE.U32 R64, R66, R109, RZ ;  /* 0x0000006d42407225 */ /* 0x000fe200078e00ff */
[----:B------:R-:W-:Y:S02]  /*7230*/  IADD3.X R97, PT, PT, R95, R63, RZ, P0, P4 ;  /* 0x0000003f5f617210 */ /* 0x000fe400007e84ff */
[----:B------:R-:W-:Y:S01]  /*7240*/  IADD3 R72, P0, P4, R59, R60, R72 ;  /* 0x0000003c3b487210 */ /* 0x000fe20007c1e048 */
[----:B------:R-:W-:Y:S01]  /*7250*/  IMAD.WIDE.U32 R56, R75, R52, RZ ;  /* 0x000000344b387225 */ /* 0x000fe200078e00ff */
[----:B------:R-:W-:Y:S02]  /*7260*/  LOP3.LUT R63, RZ, R28, RZ, 0x33, !PT ;  /* 0x0000001cff3f7212 */ /* 0x000fe400078e33ff */
[----:B------:R-:W-:Y:S01]  /*7270*/  IADD3.X R74, PT, PT, RZ, R61, RZ, P0, P4 ;  /* 0x0000003dff4a7210 */ /* 0x000fe200007e84ff */
[----:B------:R-:W-:-:S04]  /*7280*/  IMAD.WIDE.U32 R58, R70, R52, RZ ;  /* 0x00000034463a7225 */ /* 0x000fc800078e00ff */
[----:B------:R-:W-:Y:S01]  /*7290*/  IMAD.WIDE.U32 R60, P0, R70, R53, R56 ;  /* 0x00000035463c7225 */ /* 0x000fe20007800038 */
[----:B------:R-:W-:-:S03]  /*72a0*/  ISETP.GT.U32.AND P4, PT, R58, R63, PT ;  /* 0x0000003f3a00720c */ /* 0x000fc60003f84070 */
[----:B------:R-:W-:Y:S01]  /*72b0*/  IMAD.X R57, RZ, RZ, RZ, P0 ;  /* 0x000000ffff397224 */ /* 0x000fe200000e06ff */
[----:B------:R-:W-:Y:S01]  /*72c0*/  IADD3 R28, P0, PT, R59, R60, RZ ;  /* 0x0000003c3b1c7210 */ /* 0x000fe20007f1e0ff */
[----:B------:R-:W-:-:S03]  /*72d0*/  IMAD.WIDE.U32 R58, R75, R50, RZ ;  /* 0x000000324b3a7225 */ /* 0x000fc600078e00ff */
[----:B------:R-:W-:Y:S01]  /*72e0*/  ISETP.GT.U32.AND.EX P4, PT, R28, R29, PT, P4 ;  /* 0x0000001d1c00720c */ /* 0x000fe20003f84140 */
[----:B------:R-:W-:Y:S02]  /*72f0*/  IMAD.MOV.U32 R56, RZ, RZ, R61 ;  /* 0x000000ffff387224 */ /* 0x000fe400078e003d */
[----:B------:R-:W-:-:S04]  /*7300*/  IMAD.WIDE.U32 R62, R109, R93, R54 ;  /* 0x0000005d6d3e7225 */ /* 0x000fc800078e0036 */
[----:B------:R-:W-:Y:S01]  /*7310*/  IMAD.WIDE.U32.X R28, R75, R53, R56, P0 ;  /* 0x000000354b1c7225 */ /* 0x000fe200000e0438 */
[----:B------:R-:W-:-:S03]  /*7320*/  SEL R57, RZ, 0x1, !P4 ;  /* 0x00000001ff397807 */ /* 0x000fc60006000000 */
[----:B------:R-:W-:-:S04]  /*7330*/  IMAD.WIDE.U32 R60, P0, R70, R51, R58 ;  /* 0x00000033463c7225 */ /* 0x000fc8000780003a */
[----:B------:R-:W-:-:S04]  /*7340*/  IMAD.WIDE.U32 R58, R70, R50, R26 ;  /* 0x00000032463a7225 */ /* 0x000fc800078e001a */
[----:B------:R-:W-:Y:S01]  /*7350*/  IMAD.IADD R71, R60, 0x1, R59 ;  /* 0x000000013c477824 */ /* 0x000fe200078e023b */
[----:B------:R-:W-:Y:S01]  /*7360*/  IADD3 R28, P1, P4, R58, R28, R57 ;  /* 0x0000001c3a1c7210 */ /* 0x000fe20007c3e039 */
[----:B------:R-:W-:-:S03]  /*7370*/  IMAD R56, R106, R93, RZ ;  /* 0x0000005d6a387224 */ /* 0x000fc600078e02ff */
[----:B------:R-:W-:Y:S01]  /*7380*/  IADD3.X R29, PT, PT, R71, R29, RZ, P1, P4 ;  /* 0x0000001d471d7210 */ /* 0x000fe20000fe84ff */
[----:B------:R-:W-:Y:S01]  /*7390*/  IMAD R95, R109, R66, R56 ;  /* 0x000000426d5f7224 */ /* 0x000fe200078e0238 */
[----:B------:R-:W-:Y:S01]  /*73a0*/  IADD3 R69, P1, PT, R73, R69, RZ ;  /* 0x0000004549457210 */ /* 0x000fe20007f3e0ff */
[----:B------:R-:W-:-:S03]  /*73b0*/  IMAD.WIDE.U32 R64, P4, R106, R93, R64 ;  /* 0x0000005d6a407225 */ /* 0x000fc60007880040 */
[----:B------:R-:W-:Y:S01]  /*73c0*/  SEL R98, R98, R69, P3 ;  /* 0x0000004562627207 */ /* 0x000fe20001800000 */
[----:B------:R-:W-:-:S04]  /*73d0*/  IMAD.WIDE.U32 R56, R93, R109, RZ ;  /* 0x0000006d5d387225 */ /* 0x000fc800078e00ff */
[----:B------:R-:W-:Y:S01]  /*73e0*/  IMAD.X R59, R73, 0x1, R94, P1 ;  /* 0x00000001493b7824 */ /* 0x000fe200008e065e */
[----:B------:R-:W-:Y:S01]  /*73f0*/  IADD3 RZ, P1, PT, R57, R64, RZ ;  /* 0x0000004039ff7210 */ /* 0x000fe20007f3e0ff */
[----:B------:R-:W-:Y:S01]  /*7400*/  IMAD.X R73, RZ, RZ, RZ, P4 ;  /* 0x000000ffff497224 */ /* 0x000fe200020e06ff */
[----:B------:R-:W-:Y:S01]  /*7410*/  IADD3 R56, P4, PT, R72, R62, RZ ;  /* 0x0000003e48387210 */ /* 0x000fe20007f9e0ff */
[----:B------:R-:W-:Y:S01]  /*7420*/  IMAD.IADD R63, R63, 0x1, R95 ;  /* 0x000000013f3f7824 */ /* 0x000fe200078e025f */
[----:B------:R-:W-:Y:S01]  /*7430*/  SEL R105, R105, R59, P3 ;  /* 0x0000003b69697207 */ /* 0x000fe20001800000 */
[----:B------:R-:W-:Y:S02]  /*7440*/  IMAD.MOV.U32 R72, RZ, RZ, R65 ;  /* 0x000000ffff487224 */ /* 0x000fe400078e0041 */
[----:B------:R-:W-:Y:S01]  /*7450*/  IMAD.X R57, R63, 0x1, R74, P4 ;  /* 0x000000013f397824 */ /* 0x000fe200020e064a */
[----:B------:R-:W-:Y:S01]  /*7460*/  ISETP.GE.U32.AND P4, PT, R62, R54, PT ;  /* 0x000000363e00720c */ /* 0x000fe20003f86070 */
[----:B------:R-:W-:Y:S01]  /*7470*/  IMAD.WIDE.U32.X R72, R106, R66, R72, P1 ;  /* 0x000000426a487225 */ /* 0x000fe200008e0448 */
[----:B------:R-:W-:-:S02]  /*7480*/  ISETP.GE.U32.AND P1, PT, R56, R62, PT ;  /* 0x0000003e3800720c */ /* 0x000fc40003f26070 */
[----:B------:R-:W-:Y:S01]  /*7490*/  ISETP.GE.U32.AND.EX P4, PT, R63, R55, PT, P4 ;  /* 0x000000373f00720c */ /* 0x000fe20003f86140 */
[----:B------:R-:W-:Y:S01]  /*74a0*/  IMAD.WIDE.U32 R54, R70, R50, RZ ;  /* 0x0000003246367225 */ /* 0x000fe200078e00ff */
[----:B------:R-:W-:Y:S02]  /*74b0*/  ISETP.GE.U32.AND.EX P1, PT, R57, R63, PT, P1 ;  /* 0x0000003f3900720c */ /* 0x000fe40003f26110 */
[----:B------:R-:W-:Y:S01]  /*74c0*/  SEL R54, RZ, 0x1, P4 ;  /* 0x00000001ff367807 */ /* 0x000fe20002000000 */
[----:B------:R-:W-:Y:S01]  /*74d0*/  IMAD.X R63, RZ, RZ, RZ, P0 ;  /* 0x000000ffff3f7224 */ /* 0x000fe200000e06ff */
[----:B------:R-:W-:Y:S01]  /*74e0*/  ISETP.GE.U32.AND P0, PT, R58, R26, PT ;  /* 0x0000001a3a00720c */ /* 0x000fe20003f06070 */
[----:B------:R-:W-:Y:S01]  /*74f0*/  IMAD.MOV.U32 R62, RZ, RZ, R61 ;  /* 0x000000ffff3e7224 */ /* 0x000fe200078e003d */
[----:B------:R-:W-:Y:S01]  /*7500*/  SEL R95, RZ, 0x1, P1 ;  /* 0x00000001ff5f7807 */ /* 0x000fe20000800000 */
[----:B------:R-:W-:Y:S01]  /*7510*/  IMAD.WIDE.U32 R64, R93, R113, RZ ;  /* 0x000000715d407225 */ /* 0x000fe200078e00ff */
[----:B------:R-:W-:-:S02]  /*7520*/  ISETP.GE.U32.AND P1, PT, R28, R58, PT ;  /* 0x0000003a1c00720c */ /* 0x000fc40003f26070 */
[----:B------:R-:W-:Y:S01]  /*7530*/  IADD3 RZ, P4, PT, R55, R60, RZ ;  /* 0x0000003c37ff7210 */ /* 0x000fe20007f9e0ff */
[----:B------:R-:W-:Y:S01]  /*7540*/  IMAD.WIDE.U32 R60, R66, R113, RZ ;  /* 0x00000071423c7225 */ /* 0x000fe200078e00ff */
[----:B------:R-:W-:Y:S02]  /*7550*/  ISETP.GE.U32.AND.EX P0, PT, R71, R27, PT, P0 ;  /* 0x0000001b4700720c */ /* 0x000fe40003f06100 */
[----:B------:R-:W-:Y:S01]  /*7560*/  ISETP.GE.U32.AND.EX P1, PT, R29, R71, PT, P1 ;  /* 0x000000471d00720c */ /* 0x000fe20003f26110 */
[----:B------:R-:W-:Y:S01]  /*7570*/  IMAD.WIDE.U32.X R62, R75, R51, R62, P4 ;  /* 0x000000334b3e7225 */ /* 0x000fe200020e043e */
[----:B------:R-:W-:Y:S02]  /*7580*/  SEL R26, RZ, 0x1, P0 ;  /* 0x00000001ff1a7807 */ /* 0x000fe40000000000 */
[----:B------:R-:W-:Y:S01]  /*7590*/  IADD3 R95, P0, P4, R95, R72, R54 ;  /* 0x000000485f5f7210 */ /* 0x000fe20007c1e036 */
[CC--:B------:R-:W-:Y:S01]  /*75a0*/  IMAD R54, R111.reuse, R93.reuse, RZ ;  /* 0x0000005d6f367224 */ /* 0x0c0fe200078e02ff */
[----:B------:R-:W-:Y:S01]  /*75b0*/  SEL R71, RZ, 0x1, P1 ;  /* 0x00000001ff477807 */ /* 0x000fe20000800000 */
[----:B------:R-:W-:Y:S01]  /*75c0*/  IMAD.WIDE.U32 R60, P1, R111, R93, R60 ;  /* 0x0000005d6f3c7225 */ /* 0x000fe2000782003c */
[----:B------:R-:W-:-:S02]  /*75d0*/  IADD3.X R74, PT, PT, RZ, R73, RZ, P0, P4 ;  /* 0x00000049ff4a7210 */ /* 0x000fc400007e84ff */
[----:B------:R-:W-:Y:S01]  /*75e0*/  IADD3 R71, P0, P4, R71, R62, R26 ;  /* 0x0000003e47477210 */ /* 0x000fe20007c1e01a */
[----:B------:R-:W-:Y:S01]  /*75f0*/  IMAD.X R55, RZ, RZ, RZ, P1 ;  /* 0x000000ffff377224 */ /* 0x000fe200008e06ff */
[----:B------:R-:W-:Y:S01]  /*7600*/  IADD3 RZ, P1, PT, R65, R60, RZ ;  /* 0x0000003c41ff7210 */ /* 0x000fe20007f3e0ff */
[----:B------:R-:W-:Y:S01]  /*7610*/  IMAD.WIDE.U32 R26, R113, R93, R96 ;  /* 0x0000005d711a7225 */ /* 0x000fe200078e0060 */
[----:B------:R-:W-:-:S03]  /*7620*/  IADD3.X R58, PT, PT, RZ, R63, RZ, P0, P4 ;  /* 0x0000003fff3a7210 */ /* 0x000fc600007e84ff */
[----:B------:R-:W-:Y:S01]  /*7630*/  IMAD R65, R113, R66, R54 ;  /* 0x0000004271417224 */ /* 0x000fe200078e0236 */
[----:B------:R-:W-:Y:S01]  /*7640*/  IADD3 R72, P4, PT, R95, R26, RZ ;  /* 0x0000001a5f487210 */ /* 0x000fe20007f9e0ff */
[----:B------:R-:W-:Y:S01]  /*7650*/  IMAD.MOV.U32 R54, RZ, RZ, R61 ;  /* 0x000000ffff367224 */ /* 0x000fe200078e003d */
[----:B------:R-:W-:Y:S01]  /*7660*/  ISETP.GE.U32.AND P0, PT, R26, R96, PT ;  /* 0x000000601a00720c */ /* 0x000fe20003f06070 */
[----:B------:R-:W-:Y:S02]  /*7670*/  IMAD.IADD R61, R27, 0x1, R65 ;  /* 0x000000011b3d7824 */ /* 0x000fe400078e0241 */
[----:B------:R-:W-:-:S03]  /*7680*/  IMAD.WIDE.U32 R64, R75, UR16, RZ ;  /* 0x000000104b407c25 */ /* 0x000fc6000f8e00ff */
[----:B------:R-:W-:Y:S01]  /*7690*/  ISETP.GE.U32.AND.EX P0, PT, R61, R97, PT, P0 ;  /* 0x000000613d00720c */ /* 0x000fe20003f06100 */
[----:B------:R-:W-:Y:S01]  /*76a0*/  IMAD.WIDE.U32.X R62, R111, R66, R54, P1 ;  /* 0x000000426f3e7225 */ /* 0x000fe200008e0436 */
[----:B------:R-:W-:Y:S02]  /*76b0*/  ISETP.GE.U32.AND P1, PT, R72, R26, PT ;  /* 0x0000001a4800720c */ /* 0x000fe40003f26070 */
[----:B------:R-:W-:Y:S01]  /*76c0*/  SEL R96, RZ, 0x1, P0 ;  /* 0x00000001ff607807 */ /* 0x000fe20000000000 */
[----:B------:R-:W-:-:S04]  /*76d0*/  IMAD.WIDE.U32 R26, R70, UR16, R56 ;  /* 0x00000010461a7c25 */ /* 0x000fc8000f8e0038 */
[----:B------:R-:W-:Y:S01]  /*76e0*/  IMAD.X R73, R61, 0x1, R74, P4 ;  /* 0x000000013d497824 */ /* 0x000fe200020e064a */
[----:B------:R-:W-:Y:S01]  /*76f0*/  IADD3 R60, P0, PT, R71, R26, RZ ;  /* 0x0000001a473c7210 */ /* 0x000fe20007f1e0ff */
[----:B------:R-:W-:-:S03]  /*7700*/  IMAD.WIDE.U32 R64, P4, R70, UR17, R64 ;  /* 0x0000001146407c25 */ /* 0x000fc6000f880040 */
[----:B------:R-:W-:Y:S01]  /*7710*/  ISETP.GE.U32.AND.EX P1, PT, R73, R61, PT, P1 ;  /* 0x0000003d4900720c */ /* 0x000fe20003f26110 */
[----:B------:R-:W-:Y:S02]  /*7720*/  IMAD.IADD R71, R64, 0x1, R27 ;  /* 0x0000000140477824 */ /* 0x000fe400078e021b */
[----:B------:R-:W-:Y:S01]  /*7730*/  IMAD.WIDE.U32 R54, R70, UR16, RZ ;  /* 0x0000001046367c25 */ /* 0x000fe2000f8e00ff */
[----:B------:R-:W-:-:S03]  /*7740*/  SEL R95, RZ, 0x1, P1 ;  /* 0x00000001ff5f7807 */ /* 0x000fc60000800000 */
[----:B------:R-:W-:Y:S01]  /*7750*/  IMAD.X R27, RZ, RZ, RZ, P4 ;  /* 0x000000ffff1b7224 */ /* 0x000fe200020e06ff */
[----:B------:R-:W-:Y:S01]  /*7760*/  ISETP.GE.U32.AND P4, PT, R26, R56, PT ;  /* 0x000000381a00720c */ /* 0x000fe20003f86070 */
[----:B------:R-:W-:Y:S01]  /*7770*/  IMAD.X R61, R71, 0x1, R58, P0 ;  /* 0x00000001473d7824 */ /* 0x000fe200000e063a */
[----:B------:R-:W-:Y:S01]  /*7780*/  ISETP.GE.U32.AND P0, PT, R60, R26, PT ;  /* 0x0000001a3c00720c */ /* 0x000fe20003f06070 */
[----:B------:R-:W-:Y:S01]  /*7790*/  IMAD.MOV.U32 R26, RZ, RZ, R65 ;  /* 0x000000ffff1a7224 */ /* 0x000fe200078e0041 */
[----:B------:R-:W-:Y:S01]  /*77a0*/  IADD3 RZ, P1, PT, R55, R64, RZ ;  /* 0x0000004037ff7210 */ /* 0x000fe20007f3e0ff */
[----:B------:R-:W-:Y:S01]  /*77b0*/  IMAD.WIDE.U32 R54, R119, R81, RZ ;  /* 0x0000005177367225 */ /* 0x000fe200078e00ff */
[----:B------:R-:W-:Y:S02]  /*77c0*/  ISETP.GE.U32.AND.EX P4, PT, R71, R57, PT, P4 ;  /* 0x000000394700720c */ /* 0x000fe40003f86140 */
[----:B------:R-:W-:Y:S01]  /*77d0*/  ISETP.GE.U32.AND.EX P0, PT, R61, R71, PT, P0 ;  /* 0x000000473d00720c */ /* 0x000fe20003f06100 */
[----:B------:R-:W-:Y:S01]  /*77e0*/  IMAD.WIDE.U32 R56, R91, R81, RZ ;  /* 0x000000515b387225 */ /* 0x000fe200078e00ff */
[----:B------:R-:W-:-:S02]  /*77f0*/  SEL R56, RZ, 0x1, P4 ;  /* 0x00000001ff387807 */ /* 0x000fc40002000000 */
[----:B------:R-:W-:Y:S01]  /*7800*/  SEL R93, RZ, 0x1, P0 ;  /* 0x00000001ff5d7807 */ /* 0x000fe20000000000 */
[----:B------:R-:W-:Y:S01]  /*7810*/  IMAD.WIDE.U32.X R26, R75, UR17, R26, P1 ;  /* 0x000000114b1a7c25 */ /* 0x000fe200088e041a */
[----:B------:R-:W-:-:S03]  /*7820*/  IADD3 R96, P0, P4, R95, R62, R96 ;  /* 0x0000003e5f607210 */ /* 0x000fc60007c1e060 */
[----:B------:R-:W-:Y:S01]  /*7830*/  IMAD.WIDE.U32 R54, P1, R91, R87, R54 ;  /* 0x000000575b367225 */ /* 0x000fe20007820036 */
[----:B------:R-:W-:Y:S02]  /*7840*/  IADD3.X R97, PT, PT, RZ, R63, RZ, P0, P4 ;  /* 0x0000003fff617210 */ /* 0x000fe400007e84ff */
[----:B------:R-:W-:Y:S01]  /*7850*/  IADD3 R93, P0, P4, R93, R26, R56 ;  /* 0x0000001a5d5d7210 */ /* 0x000fe20007c1e038 */
[----:B------:R-:W-:Y:S01]  /*7860*/  IMAD.X R95, RZ, RZ, RZ, P1 ;  /* 0x000000ffff5f7224 */ /* 0x000fe200008e06ff */
[----:B------:R-:W-:Y:S01]  /*7870*/  IADD3 RZ, P1, PT, R57, R54, RZ ;  /* 0x0000003639ff7210 */ /* 0x000fe20007f3e0ff */
[----:B------:R-:W-:Y:S01]  /*7880*/  IMAD.MOV.U32 R94, RZ, RZ, R55 ;  /* 0x000000ffff5e7224 */ /* 0x000fe200078e0037 */
[----:B------:R-:W-:Y:S01]  /*7890*/  IADD3.X R69, PT, PT, RZ, R27, RZ, P0, P4 ;  /* 0x0000001bff457210 */ /* 0x000fe200007e84ff */
[----:B------:R-:W-:-:S04]  /*78a0*/  IMAD.WIDE.U32 R54, R119, R49, RZ ;  /* 0x0000003177367225 */ /* 0x000fc800078e00ff */
[----:B------:R-:W-:-:S04]  /*78b0*/  IMAD.WIDE.U32 R26, R105, R90, RZ ;  /* 0x0000005a691a7225 */ /* 0x000fc800078e00ff */
[-C--:B------:R-:W-:Y:S02]  /*78c0*/  IMAD R58, R76, R91.reuse, RZ ;  /* 0x0000005b4c3a7224 */ /* 0x080fe400078e02ff */
[----:B------:R-:W-:-:S04]  /*78d0*/  IMAD.WIDE.U32 R56, R49, R91, RZ ;  /* 0x0000005b31387225 */ /* 0x000fc800078e00ff */
[----:B------:R-:W-:-:S04]  /*78e0*/  IMAD.WIDE.U32.X R94, R119, R87, R94, P1 ;  /* 0x00000057775e7225 */ /* 0x000fc800008e045e */
[-C--:B------:R-:W-:Y:S02]  /*78f0*/  IMAD R71, R119, R49.reuse, R58 ;  /* 0x0000003177477224 */ /* 0x080fe400078e023a */
[----:B------:R-:W-:Y:S01]  /*7900*/  IMAD.WIDE.U32 R58, R91, R49, RZ ;  /* 0x000000315b3a7225 */ /* 0x000fe200078e00ff */
[----:B------:R-:W-:-:S03]  /*7910*/  IADD3 R58, P1, PT, R94, R56, RZ ;  /* 0x000000385e3a7210 */ /* 0x000fc60007f3e0ff */
[----:B------:R-:W-:-:S04]  /*7920*/  IMAD.WIDE.U32 R54, P0, R91, R76, R54 ;  /* 0x0000004c5b367225 */ /* 0x000fc80007800036 */
[----:B------:R-:W-:-:S04]  /*7930*/  IMAD.WIDE.U32 R26, P4, R92, R98, R26 ;  /* 0x000000625c1a7225 */ /* 0x000fc8000788001a */
[----:B------:R-:W-:Y:S02]  /*7940*/  IMAD.IADD R71, R57, 0x1, R71 ;  /* 0x0000000139477824 */ /* 0x000fe400078e0247 */
[----:B------:R-:W-:-:S04]  /*7950*/  IMAD.WIDE.U32 R64, R98, R90, RZ ;  /* 0x0000005a62407225 */ /* 0x000fc800078e00ff */
[----:B------:R-:W-:Y:S01]  /*7960*/  IMAD.X R63, RZ, RZ, RZ, P4 ;  /* 0x000000ffff3f7224 */ /* 0x000fe200020e06ff */
[----:B------:R-:W-:Y:S01]  /*7970*/  IADD3 RZ, P4, PT, R59, R54, RZ ;  /* 0x000000363bff7210 */ /* 0x000fe20007f9e0ff */
[----:B------:R-:W-:Y:S02]  /*7980*/  IMAD R54, R92, R98, RZ ;  /* 0x000000625c367224 */ /* 0x000fe400078e02ff */
[----:B------:R-:W-:Y:S01]  /*7990*/  IMAD.X R59, R71, 0x1, R95, P1 ;  /* 0x00000001473b7824 */ /* 0x000fe200008e065f */
[----:B------:R-:W-:Y:S01]  /*79a0*/  IADD3 RZ, P1, PT, R65, R26, RZ ;  /* 0x0000001a41ff7210 */ /* 0x000fe20007f3e0ff */
[----:B------:R-:W-:Y:S02]  /*79b0*/  IMAD.MOV.U32 R62, RZ, RZ, R27 ;  /* 0x000000ffff3e7224 */ /* 0x000fe400078e001b */
[----:B------:R-:W-:-:S04]  /*79c0*/  IMAD.WIDE.U32 R26, R90, R98, R28 ;  /* 0x000000625a1a7225 */ /* 0x000fc800078e001c */
[-C--:B------:R-:W-:Y:S02]  /*79d0*/  IMAD R65, R90, R105.reuse, R54 ;  /* 0x000000695a417224 */ /* 0x080fe400078e0236 */
[----:B------:R-:W-:Y:S01]  /*79e0*/  IMAD.WIDE.U32.X R62, R92, R105, R62, P1 ;  /* 0x000000695c3e7225 */ /* 0x000fe200008e043e */
[----:B------:R-:W-:-:S03]  /*79f0*/  ISETP.GE.U32.AND P1, PT, R26, R28, PT ;  /* 0x0000001c1a00720c */ /* 0x000fc60003f26070 */
[----:B------:R-:W-:Y:S02]  /*7a00*/  IMAD.IADD R66, R27, 0x1, R65 ;  /* 0x000000011b427824 */ /* 0x000fe400078e0241 */
[----:B------:R-:W-:Y:S01]  /*7a10*/  IMAD.X R57, RZ, RZ, RZ, P0 ;  /* 0x000000ffff397224 */ /* 0x000fe200000e06ff */
[----:B------:R-:W-:Y:S01]  /*7a20*/  ISETP.GE.U32.AND P0, PT, R58, R56, PT ;  /* 0x000000383a00720c */ /* 0x000fe20003f06070 */
[-C--:B------:R-:W-:Y:S01]  /*7a30*/  IMAD R27, R107, R98.reuse, RZ ;  /* 0x000000626b1b7224 */ /* 0x080fe200078e02ff */
[----:B------:R-:W-:Y:S01]  /*7a40*/  ISETP.GE.U32.AND.EX P1, PT, R66, R29, PT, P1 ;  /* 0x0000001d4200720c */ /* 0x000fe20003f26110 */
[----:B------:R-:W-:Y:S01]  /*7a50*/  IMAD R28, R78, R91, RZ ;  /* 0x0000005b4e1c7224 */ /* 0x000fe200078e02ff */
[----:B------:R-:W-:Y:S01]  /*7a60*/  ISETP.GE.U32.AND.EX P0, PT, R59, R71, PT, P0 ;  /* 0x000000473b00720c */ /* 0x000fe20003f06100 */
[C---:B------:R-:W-:Y:S01]  /*7a70*/  IMAD R27, R110.reuse, R105, R27 ;  /* 0x000000696e1b7224 */ /* 0x040fe200078e021b */
[----:B------:R-:W-:Y:S01]  /*7a80*/  SEL R29, RZ, 0x1, P1 ;  /* 0x00000001ff1d7807 */ /* 0x000fe20000800000 */
[----:B------:R-:W-:Y:S01]  /*7a90*/  IMAD.WIDE.U32 R64, R110, R98, R60 ;  /* 0x000000626e407225 */ /* 0x000fe200078e003c */
[----:B------:R-:W-:-:S03]  /*7aa0*/  SEL R95, RZ, 0x1, P0 ;  /* 0x00000001ff5f7807 */ /* 0x000fc60000000000 */
[----:B------:R-:W-:Y:S02]  /*7ab0*/  IMAD.MOV.U32 R56, RZ, RZ, R55 ;  /* 0x000000ffff387224 */ /* 0x000fe400078e0037 */
[----:B------:R-:W-:Y:S01]  /*7ac0*/  IMAD R99, R119, R77, R28 ;  /* 0x0000004d77637224 */ /* 0x000fe200078e021c */
[----:B------:R-:W-:Y:S01]  /*7ad0*/  IADD3 R28, P0, P1, R64, R62, R29 ;  /* 0x0000003e401c7210 */ /* 0x000fe2000791e01d */
[----:B------:R-:W-:Y:S02]  /*7ae0*/  IMAD.IADD R71, R65, 0x1, R27 ;  /* 0x0000000141477824 */ /* 0x000fe400078e021b */
[----:B------:R-:W-:-:S03]  /*7af0*/  IMAD.WIDE.U32 R54, R77, R91, RZ ;  /* 0x0000005b4d367225 */ /* 0x000fc600078e00ff */
[----:B------:R-:W-:Y:S01]  /*7b00*/  IADD3.X R29, PT, PT, R71, R63, RZ, P0, P1 ;  /* 0x0000003f471d7210 */ /* 0x000fe200007e24ff */
[----:B------:R-:W-:Y:S01]  /*7b10*/  IMAD.WIDE.U32.X R56, R119, R76, R56, P4 ;  /* 0x0000004c77387225 */ /* 0x000fe200020e0438 */
[----:B------:R-:W-:-:S03]  /*7b20*/  ISETP.GE.U32.AND P4, PT, R64, R60, PT ;  /* 0x0000003c4000720c */ /* 0x000fc60003f86070 */
[----:B------:R-:W-:Y:S01]  /*7b30*/  IMAD.IADD R27, R55, 0x1, R99 ;  /* 0x00000001371b7824 */ /* 0x000fe200078e0263 */
[----:B------:R-:W-:Y:S01]  /*7b40*/  IADD3 R56, P0, P1, R54, R56, R95 ;  /* 0x0000003836387210 */ /* 0x000fe2000791e05f */
[-C--:B------:R-:W-:Y:S01]  /*7b50*/  IMAD.WIDE.U32 R62, R105, R110.reuse, RZ ;  /* 0x0000006e693e7225 */ /* 0x080fe200078e00ff */
[----:B------:R-:W-:Y:S02]  /*7b60*/  ISETP.GE.U32.AND.EX P4, PT, R71, R61, PT, P4 ;  /* 0x0000003d4700720c */ /* 0x000fe40003f86140 */
[----:B------:R-:W-:Y:S01]  /*7b70*/  IADD3.X R57, PT, PT, R27, R57, RZ, P0, P1 ;  /* 0x000000391b397210 */ /* 0x000fe200007e24ff */
[----:B------:R-:W-:Y:S01]  /*7b80*/  IMAD.WIDE.U32 R60, R98, R110, RZ ;  /* 0x0000006e623c7225 */ /* 0x000fe200078e00ff */
[----:B------:R-:W-:Y:S02]  /*7b90*/  ISETP.GE.U32.AND P0, PT, R28, R64, PT ;  /* 0x000000401c00720c */ /* 0x000fe40003f06070 */
[----:B------:R-:W-:Y:S01]  /*7ba0*/  SEL R74, RZ, 0x1, P4 ;  /* 0x00000001ff4a7807 */ /* 0x000fe20002000000 */
[----:B------:R-:W-:Y:S01]  /*7bb0*/  IMAD.WIDE.U32 R62, P1, R107, R98, R62 ;  /* 0x000000626b3e7225 */ /* 0x000fe2000782003e */
[----:B------:R-:W-:-:S03]  /*7bc0*/  ISETP.GE.U32.AND.EX P0, PT, R29, R71, PT, P0 ;  /* 0x000000471d00720c */ /* 0x000fc60003f06100 */
[----:B------:R-:W-:Y:S01]  /*7bd0*/  IMAD.WIDE.U32 R94, R75, UR18, RZ ;  /* 0x000000124b5e7c25 */ /* 0x000fe2000f8e00ff */
[----:B------:R-:W-:Y:S02]  /*7be0*/  IADD3 RZ, P4, PT, R61, R62, RZ ;  /* 0x0000003e3dff7210 */ /* 0x000fe40007f9e0ff */
[----:B------:R-:W-:Y:S01]  /*7bf0*/  SEL R55, RZ, 0x1, P0 ;  /* 0x00000001ff377807 */ /* 0x000fe20000000000 */
[----:B------:R-:W-:Y:S02]  /*7c00*/  IMAD.X R65, RZ, RZ, RZ, P1 ;  /* 0x000000ffff417224 */ /* 0x000fe400008e06ff */
[----:B------:R-:W-:-:S04]  /*7c10*/  IMAD.WIDE.U32 R60, R70, UR18, RZ ;  /* 0x00000012463c7c25 */ /* 0x000fc8000f8e00ff */
[----:B------:R-:W-:-:S04]  /*7c20*/  IMAD.WIDE.U32 R94, P1, R70, UR19, R94 ;  /* 0x00000013465e7c25 */ /* 0x000fc8000f82005e */
[----:B------:R-:W-:Y:S01]  /*7c30*/  IMAD.MOV.U32 R64, RZ, RZ, R63 ;  /* 0x000000ffff407224 */ /* 0x000fe200078e003f */
[----:B------:R-:W-:Y:S01]  /*7c40*/  IADD3 RZ, P0, PT, R61, R94, RZ ;  /* 0x0000005e3dff7210 */ /* 0x000fe20007f1e0ff */
[----:B------:R-:W-:Y:S02]  /*7c50*/  IMAD.X R63, RZ, RZ, RZ, P1 ;  /* 0x000000ffff3f7224 */ /* 0x000fe400008e06ff */
[----:B------:R-:W-:-:S04]  /*7c60*/  IMAD.WIDE.U32.X R64, R107, R105, R64, P4 ;  /* 0x000000696b407225 */ /* 0x000fc800020e0440 */
[----:B------:R-:W-:Y:S01]  /*7c70*/  IMAD.WIDE.U32 R70, R70, UR18, R72 ;  /* 0x0000001246467c25 */ /* 0x000fe2000f8e0048 */
[----:B------:R-:W-:-:S03]  /*7c80*/  IADD3 R74, P1, P4, R55, R64, R74 ;  /* 0x00000040374a7210 */ /* 0x000fc60007c3e04a */
[----:B------:R-:W-:Y:S02]  /*7c90*/  IMAD.MOV.U32 R62, RZ, RZ, R95 ;  /* 0x000000ffff3e7224 */ /* 0x000fe400078e005f */
[----:B------:R-:W-:Y:S02]  /*7ca0*/  IMAD.IADD R95, R94, 0x1, R71 ;  /* 0x000000015e5f7824 */ /* 0x000fe400078e0247 */
[----:B------:R-:W-:Y:S01]  /*7cb0*/  IMAD.WIDE.U32.X R62, R75, UR19, R62, P0 ;  /* 0x000000134b3e7c25 */ /* 0x000fe200080e043e */
[----:B------:R-:W-:Y:S02]  /*7cc0*/  ISETP.GE.U32.AND P0, PT, R70, R72, PT ;  /* 0x000000484600720c */ /* 0x000fe40003f06070 */
[----:B------:R-:W-:Y:S01]  /*7cd0*/  IADD3.X R75, PT, PT, RZ, R65, RZ, P1, P4 ;  /* 0x00000041ff4b7210 */ /* 0x000fe20000fe84ff */
[----:B------:R-:W-:Y:S01]  /*7ce0*/  IMAD.WIDE.U32 R60, R119, R77, RZ ;  /* 0x0000004d773c7225 */ /* 0x000fe200078e00ff */
[----:B------:R-:W-:Y:S02]  /*7cf0*/  IADD3 R72, P4, PT, R93, R70, RZ ;  /* 0x000000465d487210 */ /* 0x000fe40007f9e0ff */
[----:B------:R-:W-:Y:S01]  /*7d00*/  ISETP.GE.U32.AND.EX P0, PT, R95, R73, PT, P0 ;  /* 0x000000495f00720c */ /* 0x000fe20003f06100 */
[----:B------:R-:W-:Y:S01]  /*7d10*/  IMAD.WIDE.U32 R64, R91, R77, RZ ;  /* 0x0000004d5b407225 */ /* 0x000fe200078e00ff */
[----:B------:R-:W-:-:S02]  /*7d20*/  SEL R64, RZ, 0xffffffff, !P2 ;  /* 0xffffffffff407807 */ /* 0x000fc40005000000 */
[----:B------:R-:W-:Y:S01]  /*7d30*/  SEL R116, RZ, 0x1, P0 ;  /* 0x00000001ff747807 */ /* 0x000fe20000000000 */
[----:B------:R-:W-:Y:S01]  /*7d40*/  IMAD.WIDE.U32 R60, P1, R91, R78, R60 ;  /* 0x0000004e5b3c7225 */ /* 0x000fe2000782003c */
[----:B------:R-:W-:-:S03]  /*7d50*/  ISETP.GE.U32.AND P0, PT, R72, R70, PT ;  /* 0x000000464800720c */ /* 0x000fc60003f06070 */
[----:B------:R-:W-:Y:S01]  /*7d60*/  IMAD.X R73, R95, 0x1, R69, P4 ;  /* 0x000000015f497824 */ /* 0x000fe200020e0645 */
[----:B------:R-:W-:Y:S01]  /*7d70*/  ISETP.GE.U32.AND P4, PT, R56, R54, PT ;  /* 0x000000363800720c */ /* 0x000fe20003f86070 */
[----:B------:R-:W-:Y:S02]  /*7d80*/  IMAD.MOV.U32 R54, RZ, RZ, R61 ;  /* 0x000000ffff367224 */ /* 0x000fe400078e003d */
[----:B------:R-:W-:Y:S01]  /*7d90*/  IMAD R61, R66, UR20, RZ ;  /* 0x00000014423d7c24 */ /* 0x000fe2000f8e02ff */
[----:B------:R-:W-:Y:S01]  /*7da0*/  ISETP.GE.U32.AND.EX P0, PT, R73, R95, PT, P0 ;  /* 0x0000005f4900720c */ /* 0x000fe20003f06100 */
[----:B------:R-:W-:Y:S01]  /*7db0*/  IMAD.X R55, RZ, RZ, RZ, P1 ;  /* 0x000000ffff377224 */ /* 0x000fe200008e06ff */
[----:B------:R-:W-:Y:S01]  /*7dc0*/  IADD3 RZ, P1, PT, R65, R60, RZ ;  /* 0x0000003c41ff7210 */ /* 0x000fe20007f3e0ff */
[C---:B------:R-:W-:Y:S01]  /*7dd0*/  IMAD.WIDE.U32 R94, R26.reuse, UR20, RZ ;  /* 0x000000141a5e7c25 */ /* 0x040fe2000f8e00ff */
[----:B------:R-:W-:Y:S02]  /*7de0*/  ISETP.GE.U32.AND.EX P4, PT, R57, R27, PT, P4 ;  /* 0x0000001b3900720c */ /* 0x000fe40003f86140 */
[----:B------:R-:W-:Y:S01]  /*7df0*/  LOP3.LUT R65, RZ, R26, RZ, 0x33, !PT ;  /* 0x0000001aff417212 */ /* 0x000fe200078e33ff */
[----:B------:R-:W-:Y:S01]  /*7e00*/  IMAD R61, R26, UR21, R61 ;  /* 0x000000151a3d7c24 */ /* 0x000fe2000f8e023d */
[----:B------:R-:W-:Y:S01]  /*7e10*/  SEL R27, RZ, 0x1, P0 ;  /* 0x00000001ff1b7807 */ /* 0x000fe20000000000 */
[-C--:B------:R-:W-:Y:S01]  /*7e20*/  IMAD R26, R80, R91.reuse, RZ ;  /* 0x0000005b501a7224 */ /* 0x080fe200078e02ff */
[----:B------:R-:W-:Y:S01]  /*7e30*/  SEL R69, RZ, 0x1, P4 ;  /* 0x00000001ff457807 */ /* 0x000fe20002000000 */
[----:B------:R-:W-:Y:S01]  /*7e40*/  IMAD.IADD R108, R95, 0x1, R61 ;  /* 0x000000015f6c7824 */ /* 0x000fe200078e023d */
[----:B------:R-:W-:Y:S01]  /*7e50*/  IADD3 R116, P0, P4, R27, R62, R116 ;  /* 0x0000003e1b747210 */ /* 0x000fe20007c1e074 */
[----:B------:R-:W-:Y:S01]  /*7e60*/  IMAD.WIDE.U32 R60, R79, R91, RZ ;  /* 0x0000005b4f3c7225 */ /* 0x000fe200078e00ff */
[----:B------:R-:W-:-:S02]  /*7e70*/  LOP3.LUT R66, RZ, R66, RZ, 0x33, !PT ;  /* 0x00000042ff427212 */ /* 0x000fc400078e33ff */
[----:B------:R-:W-:Y:S01]  /*7e80*/  IADD3.X R93, PT, PT, RZ, R63, RZ, P0, P4 ;  /* 0x0000003fff5d7210 */ /* 0x000fe200007e84ff */
[C---:B------:R-:W-:Y:S02]  /*7e90*/  IMAD R99, R119.reuse, R79, R26 ;  /* 0x0000004f77637224 */ /* 0x040fe400078e021a */
[----:B------:R-:W-:-:S04]  /*7ea0*/  IMAD.WIDE.U32.X R54, R119, R78, R54, P1 ;  /* 0x0000004e77367225 */ /* 0x000fc800008e0436 */
[----:B------:R-:W-:Y:S01]  /*7eb0*/  IMAD.WIDE.U32 R26, R108, R52, RZ ;  /* 0x000000346c1a7225 */ /* 0x000fe200078e00ff */
[----:B------:R-:W-:Y:S02]  /*7ec0*/  IADD3 R54, P0, P2, R60, R54, R69 ;  /* 0x000000363c367210 */ /* 0x000fe40007a1e045 */
[----:B------:R-:W-:Y:S01]  /*7ed0*/  IADD3 R69, P1, PT, R64, R68, RZ ;  /* 0x0000004440457210 */ /* 0x000fe20007f3e0ff */
[----:B------:R-:W-:Y:S02]  /*7ee0*/  IMAD.IADD R99, R61, 0x1, R99 ;  /* 0x000000013d637824 */ /* 0x000fe400078e0263 */
[----:B------:R-:W-:Y:S01]  /*7ef0*/  IMAD.WIDE.U32 R62, R94, R52, RZ ;  /* 0x000000345e3e7225 */ /* 0x000fe200078e00ff */
[----:B------:R-:W-:Y:S02]  /*7f00*/  SEL R114, R114, R69, P3 ;  /* 0x0000004572727207 */ /* 0x000fe40001800000 */
[----:B------:R-:W-:Y:S01]  /*7f10*/  IADD3.X R55, PT, PT, R99, R55, RZ, P0, P2 ;  /* 0x0000003763377210 */ /* 0x000fe200007e44ff */
[----:B------:R-:W-:Y:S01]  /*7f20*/  IMAD.WIDE.U32 R26, P4, R94, R53, R26 ;  /* 0x000000355e1a7225 */ /* 0x000fe2000788001a */
[----:B------:R-:W-:-:S03]  /*7f30*/  ISETP.GE.U32.AND P0, PT, R54, R60, PT ;  /* 0x0000003c3600720c */ /* 0x000fc60003f06070 */
[----:B------:R-:W-:Y:S01]  /*7f40*/  IMAD.X R60, R64, 0x1, R67, P1 ;  /* 0x00000001403c7824 */ /* 0x000fe200008e0643 */
[----:B------:R-:W-:Y:S01]  /*7f50*/  ISETP.GT.U32.AND P1, PT, R62, R65, PT ;  /* 0x000000413e00720c */ /* 0x000fe20003f24070 */
[----:B------:R-:W-:Y:S01]  /*7f60*/  IMAD.WIDE.U32 R70, R108, R50, RZ ;  /* 0x000000326c467225 */ /* 0x000fe200078e00ff */
[----:B------:R-:W-:Y:S02]  /*7f70*/  IADD3 R63, P2, PT, R63, R26, RZ ;  /* 0x0000001a3f3f7210 */ /* 0x000fe40007f5e0ff */
[----:B------:R-:W-:Y:S01]  /*7f80*/  SEL R115, R115, R60, P3 ;  /* 0x0000003c73737207 */ /* 0x000fe20001800000 */
[----:B------:R-:W-:Y:S01]  /*7f90*/  IMAD.X R61, RZ, RZ, RZ, P4 ;  /* 0x000000ffff3d7224 */ /* 0x000fe200020e06ff */
[----:B------:R-:W-:Y:S01]  /*7fa0*/  ISETP.GT.U32.AND.EX P1, PT, R63, R66, PT, P1 ;  /* 0x000000423f00720c */ /* 0x000fe20003f24110 */
[----:B------:R-:W-:Y:S01]  /*7fb0*/  IMAD.MOV.U32 R60, RZ, RZ, R27 ;  /* 0x000000ffff3c7224 */ /* 0x000fe200078e001b */
[----:B------:R-:W-:Y:S01]  /*7fc0*/  ISETP.GE.U32.AND.EX P0, PT, R55, R99, PT, P0 ;  /* 0x000000633700720c */ /* 0x000fe20003f06100 */
[----:B------:R-:W-:-:S02]  /*7fd0*/  IMAD R64, R106, R98, RZ ;  /* 0x000000626a407224 */ /* 0x000fc400078e02ff */
[----:B------:R-:W-:-:S04]  /*7fe0*/  IMAD.WIDE.U32 R70, P3, R94, R51, R70 ;  /* 0x000000335e467225 */ /* 0x000fc80007860046 */
[----:B------:R-:W-:Y:S01]  /*7ff0*/  IMAD.WIDE.U32.X R26, R108, R53, R60, P2 ;  /* 0x000000356c1a7225 */ /* 0x000fe200010e043c */
[----:B------:R-:W-:-:S03]  /*8000*/  SEL R61, RZ, 0x1, !P1 ;  /* 0x00000001ff3d7807 */ /* 0x000fc60004800000 */
[----:B------:R-:W-:-:S04]  /*8010*/  IMAD.WIDE.U32 R66, R94, R50, R28 ;  /* 0x000000325e427225 */ /* 0x000fc800078e001c */
[----:B------:R-:W-:Y:S01]  /*8020*/  IMAD.WIDE.U32 R62, R105, R109, RZ ;  /* 0x0000006d693e7225 */ /* 0x000fe200078e00ff */
[----:B------:R-:W-:-:S03]  /*8030*/  IADD3 R26, P1, P2, R66, R26, R61 ;  /* 0x0000001a421a7210 */ /* 0x000fc60007a3e03d */
[C---:B------:R-:W-:Y:S02]  /*8040*/  IMAD R69, R109.reuse, R105, R64 ;  /* 0x000000696d457224 */ /* 0x040fe400078e0240 */
[----:B------:R-:W-:Y:S02]  /*8050*/  IMAD.IADD R95, R70, 0x1, R67 ;  /* 0x00000001465f7824 */ /* 0x000fe400078e0243 */
[----:B------:R-:W-:-:S03]  /*8060*/  IMAD.WIDE.U32 R64, R109, R98, R72 ;  /* 0x000000626d407225 */ /* 0x000fc600078e0048 */
[----:B------:R-:W-:Y:S01]  /*8070*/  IADD3.X R27, PT, PT, R95, R27, RZ, P1, P2 ;  /* 0x0000001b5f1b7210 */ /* 0x000fe20000fe44ff */
[----:B------:R-:W-:Y:S01]  /*8080*/  IMAD.IADD R60, R65, 0x1, R69 ;  /* 0x00000001413c7824 */ /* 0x000fe200078e0245 */
[----:B------:R-:W-:Y:S01]  /*8090*/  IADD3 R74, P1, PT, R74, R64, RZ ;  /* 0x000000404a4a7210 */ /* 0x000fe20007f3e0ff */
[----:B------:R-:W-:-:S04]  /*80a0*/  IMAD.WIDE.U32 R62, P2, R106, R98, R62 ;  /* 0x000000626a3e7225 */ /* 0x000fc8000784003e */
[----:B------:R-:W-:-:S04]  /*80b0*/  IMAD.WIDE.U32 R68, R98, R109, RZ ;  /* 0x0000006d62447225 */ /* 0x000fc800078e00ff */
[----:B------:R-:W-:Y:S01]  /*80c0*/  IMAD.X R75, R60, 0x1, R75, P1 ;  /* 0x000000013c4b7824 */ /* 0x000fe200008e064b */
[----:B------:R-:W-:Y:S01]  /*80d0*/  IADD3 RZ, P4, PT, R69, R62, RZ ;  /* 0x0000003e45ff7210 */ /* 0x000fe20007f9e0ff */
[----:B------:R-:W-:Y:S01]  /*80e0*/  IMAD.X R67, RZ, RZ, RZ, P2 ;  /* 0x000000ffff437224 */ /* 0x000fe200010e06ff */
[----:B------:R-:W-:Y:S01]  /*80f0*/  ISETP.GE.U32.AND P1, PT, R66, R28, PT ;  /* 0x0000001c4200720c */ /* 0x000fe20003f26070 */
[----:B------:R-:W-:Y:S01]  /*8100*/  IMAD.WIDE.U32 R68, R105, R113, RZ ;  /* 0x0000007169447225 */ /* 0x000fe200078e00ff */
[----:B------:R-:W-:Y:S02]  /*8110*/  ISETP.GE.U32.AND P2, PT, R26, R66, PT ;  /* 0x000000421a00720c */ /* 0x000fe40003f46070 */
[----:B------:R-:W-:Y:S01]  /*8120*/  ISETP.GE.U32.AND.EX P1, PT, R95, R29, PT, P1 ;  /* 0x0000001d5f00720c */ /* 0x000fe20003f26110 */
[----:B------:R-:W-:Y:S01]  /*8130*/  IMAD.MOV.U32 R66, RZ, RZ, R63 ;  /* 0x000000ffff427224 */ /* 0x000fe200078e003f */
[----:B------:R-:W-:Y:S01]  /*8140*/  ISETP.GE.U32.AND.EX P2, PT, R27, R95, PT, P2 ;  /* 0x0000005f1b00720c */ /* 0x000fe20003f46120 */
[----:B------:R-:W-:-:S04]  /*8150*/  IMAD.WIDE.U32 R62, R98, R113, RZ ;  /* 0x00000071623e7225 */ /* 0x000fc800078e00ff */
[----:B------:R-:W-:-:S04]  /*8160*/  IMAD.WIDE.U32.X R66, R106, R105, R66, P4 ;  /* 0x000000696a427225 */ /* 0x000fc800020e0442 */
[----:B------:R-:W-:-:S04]  /*8170*/  IMAD.WIDE.U32 R68, P4, R111, R98, R68 ;  /* 0x000000626f447225 */ /* 0x000fc80007880044 */
[----:B------:R-:W-:Y:S01]  /*8180*/  IMAD.X R101, RZ, RZ, RZ, P4 ;  /* 0x000000ffff657224 */ /* 0x000fe200020e06ff */
[----:B------:R-:W-:Y:S01]  /*8190*/  IADD3 RZ, P4, PT, R63, R68, RZ ;  /* 0x000000443fff7210 */ /* 0x000fe20007f9e0ff */
[----:B------:R-:W-:-:S04]  /*81a0*/  IMAD.WIDE.U32 R62, R94, R50, RZ ;  /* 0x000000325e3e7225 */ /* 0x000fc800078e00ff */
[----:B------:R-:W-:Y:S02]  /*81b0*/  IMAD.MOV.U32 R100, RZ, RZ, R69 ;  /* 0x000000ffff647224 */ /* 0x000fe400078e0045 */
[----:B------:R-:W-:Y:S01]  /*81c0*/  IMAD.X R69, RZ, RZ, RZ, P3 ;  /* 0x000000ffff457224 */ /* 0x000fe200018e06ff */
[----:B------:R-:W-:Y:S01]  /*81d0*/  ISETP.GE.U32.AND P3, PT, R64, R72, PT ;  /* 0x000000484000720c */ /* 0x000fe20003f66070 */
[----:B------:R-:W-:Y:S01]  /*81e0*/  IMAD.WIDE.U32.X R100, R111, R105, R100, P4 ;  /* 0x000000696f647225 */ /* 0x000fe200020e0464 */
[----:B------:R-:W-:Y:S02]  /*81f0*/  IADD3 RZ, P4, PT, R63, R70, RZ ;  /* 0x000000463fff7210 */ /* 0x000fe40007f9e0ff */
[----:B------:R-:W-:Y:S01]  /*8200*/  SEL R72, RZ, 0x1, P1 ;  /* 0x00000001ff487807 */ /* 0x000fe20000800000 */
[----:B------:R-:W-:Y:S01]  /*8210*/  IMAD.WIDE.U32 R62, R115, R90, RZ ;  /* 0x0000005a733e7225 */ /* 0x000fe200078e00ff */
[----:B------:R-:W-:Y:S02]  /*8220*/  ISETP.GE.U32.AND P1, PT, R74, R64, PT ;  /* 0x000000404a00720c */ /* 0x000fe40003f26070 */
[----:B------:R-:W-:Y:S01]  /*8230*/  ISETP.GE.U32.AND.EX P3, PT, R60, R73, PT, P3 ;  /* 0x000000493c00720c */ /* 0x000fe20003f66130 */
[----:B------:R-:W-:Y:S01]  /*8240*/  IMAD.MOV.U32 R68, RZ, RZ, R71 ;  /* 0x000000ffff447224 */ /* 0x000fe200078e0047 */
[----:B------:R-:W-:Y:S01]  /*8250*/  ISETP.GE.U32.AND.EX P1, PT, R75, R60, PT, P1 ;  /* 0x0000003c4b00720c */ /* 0x000fe20003f26110 */
[----:B------:R-:W-:Y:S01]  /*8260*/  IMAD.WIDE.U32 R70, R91, R79, RZ ;  /* 0x0000004f5b467225 */ /* 0x000fe200078e00ff */
[----:B------:R-:W-:-:S03]  /*8270*/  SEL R73, RZ, 0x1, P2 ;  /* 0x00000001ff497807 */ /* 0x000fc60001000000 */
[----:B------:R-:W-:-:S04]  /*8280*/  IMAD.WIDE.U32.X R28, R108, R51, R68, P4 ;  /* 0x000000336c1c7225 */ /* 0x000fc800020e0444 */
[----:B------:R-:W-:-:S04]  /*8290*/  IMAD.WIDE.U32 R68, R119, R79, RZ ;  /* 0x0000004f77447225 */ /* 0x000fc800078e00ff */
[----:B------:R-:W-:-:S04]  /*82a0*/  IMAD.WIDE.U32 R62, P4, R92, R114, R62 ;  /* 0x000000725c3e7225 */ /* 0x000fc8000788003e */
[----:B------:R-:W-:Y:S02]  /*82b0*/  IMAD.X R61, RZ, RZ, RZ, P4 ;  /* 0x000000ffff3d7224 */ /* 0x000fe400020e06ff */
[----:B------:R-:W-:-:S04]  /*82c0*/  IMAD.WIDE.U32 R68, P4, R91, R80, R68 ;  /* 0x000000505b447225 */ /* 0x000fc80007880044 */
[----:B------:R-:W-:Y:S01]  /*82d0*/  IMAD.X R65, RZ, RZ, RZ, P4 ;  /* 0x000000ffff417224 */ /* 0x000fe200020e06ff */
[----:B------:R-:W-:Y:S01]  /*82e0*/  IADD3 RZ, P4, PT, R71, R68, RZ ;  /* 0x0000004447ff7210 */ /* 0x000fe20007f9e0ff */
[----:B------:R-:W-:Y:S01]  /*82f0*/  IMAD.MOV.U32 R64, RZ, RZ, R69 ;  /* 0x000000ffff407224 */ /* 0x000fe200078e0045 */
[----:B------:R-:W-:Y:S01]  /*8300*/  SEL R71, RZ, 0x1, P3 ;  /* 0x00000001ff477807 */ /* 0x000fe20001800000 */
[----:B------:R-:W-:Y:S01]  /*8310*/  IMAD R68, R87, R91, RZ ;  /* 0x0000005b57447224 */ /* 0x000fe200078e02ff */
[----:B------:R-:W-:Y:S01]  /*8320*/  IADD3 R96, P3, PT, R116, R96, RZ ;  /* 0x0000006074607210 */ /* 0x000fe20007f7e0ff */
[----:B------:R-:W-:Y:S01]  /*8330*/  IMAD.WIDE.U32.X R64, R119, R80, R64, P4 ;  /* 0x0000005077407225 */ /* 0x000fe200020e0440 */
[----:B------:R-:W-:-:S03]  /*8340*/  SEL R116, RZ, 0x1, P1 ;  /* 0x00000001ff747807 */ /* 0x000fc60000800000 */
[----:B------:R-:W-:Y:S02]  /*8350*/  IMAD R119, R119, R81, R68 ;  /* 0x0000005177777224 */ /* 0x000fe400078e0244 */
[----:B------:R-:W-:-:S04]  /*8360*/  IMAD.WIDE.U32 R68, R114, R90, RZ ;  /* 0x0000005a72447225 */ /* 0x000fc800078e00ff */
[----:B------:R-:W-:Y:S01]  /*8370*/  IMAD.X R97, R93, 0x1, R97, P3 ;  /* 0x000000015d617824 */ /* 0x000fe200018e0661 */
[----:B------:R-:W-:Y:S01]  /*8380*/  IADD3 RZ, P2, PT, R69, R62, RZ ;  /* 0x0000003e45ff7210 */ /* 0x000fe20007f5e0ff */
[----:B------:R-:W-:Y:S01]  /*8390*/  IMAD.MOV.U32 R60, RZ, RZ, R63 ;  /* 0x000000ffff3c7224 */ /* 0x000fe200078e003f */
[----:B------:R-:W-:Y:S01]  /*83a0*/  IADD3 R68, P3, P1, R73, R28, R72 ;  /* 0x0000001c49447210 */ /* 0x000fe2000797e048 */
[C---:B------:R-:W-:Y:S02]  /*83b0*/  IMAD R28, R92.reuse, R114, RZ ;  /* 0x000000725c1c7224 */ /* 0x040fe400078e02ff */
[----:B------:R-:W-:Y:S01]  /*83c0*/  IMAD.WIDE.U32.X R60, R92, R115, R60, P2 ;  /* 0x000000735c3c7225 */ /* 0x000fe200010e043c */
[----:B------:R-:W-:Y:S02]  /*83d0*/  IADD3 R116, P2, P4, R116, R66, R71 ;  /* 0x0000004274747210 */ /* 0x000fe40007c5e047 */
[----:B------:R-:W-:Y:S01]  /*83e0*/  IADD3.X R29, PT, PT, RZ, R29, RZ, P3, P1 ;  /* 0x0000001dff1d7210 */ /* 0x000fe20001fe24ff */
[----:B------:R-:W-:Y:S01]  /*83f0*/  IMAD.WIDE.U32 R72, R90, R114, R26 ;  /* 0x000000725a487225 */ /* 0x000fe200078e001a */
[----:B------:R-:W-:-:S03]  /*8400*/  IADD3.X R95, PT, PT, RZ, R67, RZ, P2, P4 ;  /* 0x00000043ff5f7210 */ /* 0x000fc600017e84ff */
[----:B------:R-:W-:Y:S01]  /*8410*/  IMAD R69, R90, R115, R28 ;  /* 0x000000735a457224 */ /* 0x000fe200078e021c */
[----:B------:R-:W-:Y:S01]  /*8420*/  ISETP.GE.U32.AND P3, PT, R72, R26, PT ;  /* 0x0000001a4800720c */ /* 0x000fe20003f66070 */
[----:B------:R-:W-:-:S04]  /*8430*/  IMAD.WIDE.U32 R92, R108, UR16, RZ ;  /* 0x000000106c5c7c25 */ /* 0x000fc8000f8e00ff */
[----:B------:R-:W-:-:S04]  /*8440*/  IMAD.WIDE.U32 R62, R81, R91, RZ ;  /* 0x0000005b513e7225 */ /* 0x000fc800078e00ff */
[----:B------:R-:W-:Y:S01]  /*8450*/  IMAD.IADD R73, R73, 0x1, R69 ;  /* 0x0000000149497824 */ /* 0x000fe200078e0245 */
[----:B------:R-:W-:Y:S01]  /*8460*/  LOP3.LUT R28, RZ, R62, RZ, 0x33, !PT ;  /* 0x0000003eff1c7212 */ /* 0x000fe200078e33ff */
[----:B------:R-:W-:-:S03]  /*8470*/  IMAD.WIDE.U32 R90, R94, UR16, R74 ;  /* 0x000000105e5a7c25 */ /* 0x000fc6000f8e004a */
[----:B------:R-:W-:Y:S01]  /*8480*/  ISETP.GE.U32.AND.EX P2, PT, R73, R27, PT, P3 ;  /* 0x0000001b4900720c */ /* 0x000fe20003f46130 */
[----:B------:R-:W-:Y:S01]  /*8490*/  IMAD.IADD R119, R63, 0x1, R119 ;  /* 0x000000013f777824 */ /* 0x000fe200078e0277 */
[----:B------:R-:W-:Y:S01]  /*84a0*/  IADD3 R68, P3, PT, R68, R90, RZ ;  /* 0x0000005a44447210 */ /* 0x000fe20007f7e0ff */
[----:B------:R-:W-:Y:S01]  /*84b0*/  IMAD.WIDE.U32 R92, P1, R94, UR17, R92 ;  /* 0x000000115e5c7c25 */ /* 0x000fe2000f82005c */
[----:B------:R-:W-:-:S03]  /*84c0*/  SEL R67, RZ, 0x1, P2 ;  /* 0x00000001ff437807 */ /* 0x000fc60001000000 */
[----:B------:R-:W-:Y:S01]  /*84d0*/  IMAD R63, R119, UR20, RZ ;  /* 0x00000014773f7c24 */ /* 0x000fe2000f8e02ff */
[----:B------:R-:W-:Y:S01]  /*84e0*/  LOP3.LUT R119, RZ, R119, RZ, 0x33, !PT ;  /* 0x00000077ff777212 */ /* 0x000fe200078e33ff */
[----:B------:R-:W-:Y:S02]  /*84f0*/  IMAD.IADD R91, R92, 0x1, R91 ;  /* 0x000000015c5b7824 */ /* 0x000fe400078e025b */
[----:B------:R-:W-:Y:S02]  /*8500*/  IMAD R70, R111, R98, RZ ;  /* 0x000000626f467224 */ /* 0x000fe400078e02ff */
[C---:B------:R-:W-:Y:S02]  /*8510*/  IMAD R27, R62.reuse, UR21, R63 ;  /* 0x000000153e1b7c24 */ /* 0x040fe4000f8e023f */
[----:B------:R-:W-:-:S04]  /*8520*/  IMAD.WIDE.U32 R62, R62, UR20, RZ ;  /* 0x000000143e3e7c25 */ /* 0x000fc8000f8e00ff */
[----:B------:R-:W-:Y:S02]  /*8530*/  IMAD.X R69, R91, 0x1, R29, P3 ;  /* 0x000000015b457824 */ /* 0x000fe400018e061d */
[-C--:B------:R-:W-:Y:S02]  /*8540*/  IMAD R26, R107, R114.reuse, RZ ;  /* 0x000000726b1a7224 */ /* 0x080fe400078e02ff */
[----:B------:R-:W-:Y:S02]  /*8550*/  IMAD R105, R113, R105, R70 ;  /* 0x0000006971697224 */ /* 0x000fe400078e0246 */
[----:B------:R-:W-:Y:S02]  /*8560*/  IMAD.IADD R63, R63, 0x1, R27 ;  /* 0x000000013f3f7824 */ /* 0x000fe400078e021b */
[C---:B------:R-:W-:Y:S02]  /*8570*/  IMAD R29, R110.reuse, R115, R26 ;  /* 0x000000736e1d7224 */ /* 0x040fe400078e021a */
[----:B------:R-:W-:-:S04]  /*8580*/  IMAD.WIDE.U32 R70, R110, R114, R68 ;  /* 0x000000726e467225 */ /* 0x000fc800078e0044 */
[----:B------:R-:W-:Y:S01]  /*8590*/  IMAD.WIDE.U32 R26, R63, R52, RZ ;  /* 0x000000343f1a7225 */ /* 0x000fe200078e00ff */
[----:B------:R-:W-:-:S03]  /*85a0*/  IADD3 R66, P2, P4, R70, R60, R67 ;  /* 0x0000003c46427210 */ /* 0x000fc60007c5e043 */
[----:B------:R-:W-:Y:S02]  /*85b0*/  IMAD.IADD R71, R71, 0x1, R29 ;  /* 0x0000000147477824 */ /* 0x000fe400078e021d */
[----:B------:R-:W-:-:S03]  /*85c0*/  IMAD.WIDE.U32 R26, P3, R62, R53, R26 ;  /* 0x000000353e1a7225 */ /* 0x000fc6000786001a */
[----:B------:R-:W-:Y:S01]  /*85d0*/  IADD3.X R67, PT, PT, R71, R61, RZ, P2, P4 ;  /* 0x0000003d47437210 */ /* 0x000fe200017e84ff */
[----:B------:R-:W-:-:S04]  /*85e0*/  IMAD.WIDE.U32 R60, R62, R52, RZ ;  /* 0x000000343e3c7225 */ /* 0x000fc800078e00ff */
[----:B------:R-:W-:Y:S01]  /*85f0*/  IMAD.X R29, RZ, RZ, RZ, P3 ;  /* 0x000000ffff1d7224 */ /* 0x000fe200018e06ff */
[----:B------:R-:W-:Y:S01]  /*8600*/  ISETP.GT.U32.AND P4, PT, R60, R28, PT ;  /* 0x0000001c3c00720c */ /* 0x000fe20003f84070 */
[----:B------:R-:W-:Y:S01]  /*8610*/  IMAD.WIDE.U32 R120, R63, R50, RZ ;  /* 0x000000323f787225 */ /* 0x000fe200078e00ff */
[----:B------:R-:W-:-:S03]  /*8620*/  IADD3 R26, P3, PT, R61, R26, RZ ;  /* 0x0000001a3d1a7210 */ /* 0x000fc60007f7e0ff */
[----:B------:R-:W-:Y:S01]  /*8630*/  IMAD.MOV.U32 R28, RZ, RZ, R27 ;  /* 0x000000ffff1c7224 */ /* 0x000fe200078e001b */
[----:B------:R-:W-:Y:S01]  /*8640*/  ISETP.GT.U32.AND.EX P4, PT, R26, R119, PT, P4 ;  /* 0x000000771a00720c */ /* 0x000fe20003f84140 */
[----:B------:R-:W-:-:S03]  /*8650*/  IMAD.WIDE.U32 R60, R62, R50, RZ ;  /* 0x000000323e3c7225 */ /* 0x000fc600078e00ff */
[----:B------:R-:W-:Y:S01]  /*8660*/  SEL R119, RZ, 0x1, !P4 ;  /* 0x00000001ff777807 */ /* 0x000fe20006000000 */
[----:B------:R-:W-:-:S04]  /*8670*/  IMAD.WIDE.U32.X R28, R63, R53, R28, P3 ;  /* 0x000000353f1c7225 */ /* 0x000fc800018e041c */
[----:B------:R-:W-:-:S04]  /*8680*/  IMAD.WIDE.U32 R120, P3, R62, R51, R120 ;  /* 0x000000333e787225 */ /* 0x000fc80007860078 */
[----:B------:R-:W-:Y:S01]  /*8690*/  IMAD.X R27, RZ, RZ, RZ, P3 ;  /* 0x000000ffff1b7224 */ /* 0x000fe200018e06ff */
[----:B------:R-:W-:Y:S01]  /*86a0*/  IADD3 RZ, P3, PT, R61, R120, RZ ;  /* 0x000000783dff7210 */ /* 0x000fe20007f7e0ff */
[----:B------:R-:W-:-:S04]  /*86b0*/  IMAD.WIDE.U32 R60, R62, R50, R58 ;  /* 0x000000323e3c7225 */ /* 0x000fc800078e003a */
[----:B------:R-:W-:Y:S01]  /*86c0*/  IMAD.IADD R61, R120, 0x1, R61 ;  /* 0x00000001783d7824 */ /* 0x000fe200078e023d */
[C---:B------:R-:W-:Y:S01]  /*86d0*/  IADD3 R28, P4, P5, R60.reuse, R28, R119 ;  /* 0x0000001c3c1c7210 */ /* 0x040fe20007d9e077 */
[----:B------:R-:W-:Y:S02]  /*86e0*/  IMAD.MOV.U32 R26, RZ, RZ, R121 ;  /* 0x000000ffff1a7224 */ /* 0x000fe400078e0079 */
[----:B------:R-:W-:Y:S01]  /*86f0*/  IMAD.WIDE.U32 R120, R63, UR16, RZ ;  /* 0x000000103f787c25 */ /* 0x000fe2000f8e00ff */
[----:B------:R-:W-:Y:S02]  /*8700*/  IADD3.X R29, PT, PT, R61, R29, RZ, P4, P5 ;  /* 0x0000001d3d1d7210 */ /* 0x000fe400027ea4ff */
[----:B------:R-:W-:Y:S01]  /*8710*/  ISETP.GE.U32.AND P4, PT, R60, R58, PT ;  /* 0x0000003a3c00720c */ /* 0x000fe20003f86070 */
[----:B------:R-:W-:Y:S01]  /*8720*/  IMAD.WIDE.U32.X R26, R63, R51, R26, P3 ;  /* 0x000000333f1a7225 */ /* 0x000fe200018e041a */
[----:B------:R-:W-:Y:S02]  /*8730*/  ISETP.GE.U32.AND P3, PT, R28, R60, PT ;  /* 0x0000003c1c00720c */ /* 0x000fe40003f66070 */
[----:B------:R-:W-:Y:S01]  /*8740*/  ISETP.GE.U32.AND.EX P4, PT, R61, R59, PT, P4 ;  /* 0x0000003b3d00720c */ /* 0x000fe20003f86140 */
[----:B------:R-:W-:Y:S01]  /*8750*/  IMAD.WIDE.U32 R98, R113, R98, R96 ;  /* 0x0000006271627225 */ /* 0x000fe200078e0060 */
[----:B------:R-:W-:-:S02]  /*8760*/  ISETP.GE.U32.AND.EX P3, PT, R29, R61, PT, P3 ;  /* 0x0000003d1d00720c */ /* 0x000fc40003f66130 */
[----:B------:R-:W-:Y:S01]  /*8770*/  SEL R58, RZ, 0x1, P4 ;  /* 0x00000001ff3a7807 */ /* 0x000fe20002000000 */
[----:B------:R-:W-:Y:S01]  /*8780*/  IMAD.IADD R105, R99, 0x1, R105 ;  /* 0x0000000163697824 */ /* 0x000fe200078e0269 */
[----:B------:R-:W-:Y:S02]  /*8790*/  SEL R59, RZ, 0x1, P3 ;  /* 0x00000001ff3b7807 */ /* 0x000fe40001800000 */
[----:B------:R-:W-:Y:S02]  /*87a0*/  ISETP.GE.U32.AND P2, PT, R98, R96, PT ;  /* 0x000000606200720c */ /* 0x000fe40003f46070 */
[----:B------:R-:W-:Y:S01]  /*87b0*/  IADD3 R26, P3, P4, R59, R26, R58 ;  /* 0x0000001a3b1a7210 */ /* 0x000fe20007c7e03a */
[C---:B------:R-:W-:Y:S01]  /*87c0*/  IMAD.WIDE.U32 R58, R62.reuse, UR16, RZ ;  /* 0x000000103e3a7c25 */ /* 0x040fe2000f8e00ff */
[----:B------:R-:W-:Y:S02]  /*87d0*/  ISETP.GE.U32.AND.EX P2, PT, R105, R97, PT, P2 ;  /* 0x000000616900720c */ /* 0x000fe40003f46120 */
[----:B------:R-:W-:Y:S01]  /*87e0*/  IADD3.X R27, PT, PT, RZ, R27, RZ, P3, P4 ;  /* 0x0000001bff1b7210 */ /* 0x000fe20001fe84ff */
[----:B------:R-:W-:-:S04]  /*87f0*/  IMAD.WIDE.U32 R120, P3, R62, UR17, R120 ;  /* 0x000000113e787c25 */ /* 0x000fc8000f860078 */
[----:B------:R-:W-:Y:S01]  /*8800*/  IMAD.X R61, RZ, RZ, RZ, P3 ;  /* 0x000000ffff3d7224 */ /* 0x000fe200018e06ff */
[----:B------:R-:W-:Y:S01]  /*8810*/  IADD3 RZ, P4, PT, R59, R120, RZ ;  /* 0x000000783bff7210 */ /* 0x000fe20007f9e0ff */
[----:B------:R-:W-:-:S04]  /*8820*/  IMAD.WIDE.U32 R58, R62, UR16, R56 ;  /* 0x000000103e3a7c25 */ /* 0x000fc8000f8e0038 */
[----:B------:R-:W-:Y:S01]  /*8830*/  IMAD.MOV.U32 R60, RZ, RZ, R121 ;  /* 0x000000ffff3c7224 */ /* 0x000fe200078e0079 */
[----:B------:R-:W-:Y:S01]  /*8840*/  IADD3 R26, P3, PT, R26, R58, RZ ;  /* 0x0000003a1a1a7210 */ /* 0x000fe20007f7e0ff */
[----:B------:R-:W-:Y:S02]  /*8850*/  IMAD.IADD R59, R120, 0x1, R59 ;  /* 0x00000001783b7824 */ /* 0x000fe400078e023b */
[----:B------:R-:W-:Y:S01]  /*8860*/  IMAD.WIDE.U32.X R60, R63, UR17, R60, P4 ;  /* 0x000000113f3c7c25 */ /* 0x000fe2000a0e043c */
[----:B------:R-:W-:-:S03]  /*8870*/  ISETP.GE.U32.AND P4, PT, R58, R56, PT ;  /* 0x000000383a00720c */ /* 0x000fc60003f86070 */
[----:B------:R-:W-:Y:S01]  /*8880*/  IMAD.X R27, R59, 0x1, R27, P3 ;  /* 0x000000013b1b7824 */ /* 0x000fe200018e061b */
[----:B------:R-:W-:Y:S01]  /*8890*/  ISETP.GE.U32.AND P3, PT, R26, R58, PT ;  /* 0x0000003a1a00720c */ /* 0x000fe20003f66070 */
[----:B------:R-:W-:Y:S01]  /*88a0*/  IMAD.WIDE.U32 R120, R103, R49, RZ ;  /* 0x0000003167787225 */ /* 0x000fe200078e00ff */
[----:B------:R-:W-:Y:S02]  /*88b0*/  ISETP.GE.U32.AND.EX P4, PT, R59, R57, PT, P4 ;  /* 0x000000393b00720c */ /* 0x000fe40003f86140 */
[----:B------:R-:W-:Y:S01]  /*88c0*/  ISETP.GE.U32.AND.EX P3, PT, R27, R59, PT, P3 ;  /* 0x0000003b1b00720c */ /* 0x000fe20003f66130 */
[----:B------:R-:W-:Y:S01]  /*88d0*/  IMAD.WIDE.U32 R58, R63, UR18, RZ ;  /* 0x000000123f3a7c25 */ /* 0x000fe2000f8e00ff */
[----:B------:R-:W-:Y:S02]  /*88e0*/  SEL R56, RZ, 0x1, P4 ;  /* 0x00000001ff387807 */ /* 0x000fe40002000000 */
[----:B------:R-:W-:-:S04]  /*88f0*/  SEL R57, RZ, 0x1, P3 ;  /* 0x00000001ff397807 */ /* 0x000fc80001800000 */
[----:B------:R-:W-:Y:S01]  /*8900*/  IADD3 R60, P3, P4, R57, R60, R56 ;  /* 0x0000003c393c7210 */ /* 0x000fe20007c7e038 */
[----:B------:R-:W-:-:S03]  /*8910*/  IMAD.WIDE.U32 R56, R62, UR18, RZ ;  /* 0x000000123e387c25 */ /* 0x000fc6000f8e00ff */
[----:B------:R-:W-:Y:S01]  /*8920*/  IADD3.X R61, PT, PT, RZ, R61, RZ, P3, P4 ;  /* 0x0000003dff3d7210 */ /* 0x000fe20001fe84ff */
[----:B------:R-:W-:-:S04]  /*8930*/  IMAD.WIDE.U32 R58, P3, R62, UR19, R58 ;  /* 0x000000133e3a7c25 */ /* 0x000fc8000f86003a */
[----:B------:R-:W-:Y:S01]  /*8940*/  IMAD.MOV.U32 R56, RZ, RZ, R59 ;  /* 0x000000ffff387224 */ /* 0x000fe200078e003b */
[----:B------:R-:W-:Y:S01]  /*8950*/  IADD3 RZ, P4, PT, R57, R58, RZ ;  /* 0x0000003a39ff7210 */ /* 0x000fe20007f9e0ff */
[----:B------:R-:W-:-:S04]  /*8960*/  IMAD.X R57, RZ, RZ, RZ, P3 ;  /* 0x000000ffff397224 */ /* 0x000fc800018e06ff */
[----:B------:R-:W-:-:S04]  /*8970*/  IMAD.WIDE.U32.X R56, R63, UR19, R56, P4 ;  /* 0x000000133f387c25 */ /* 0x000fc8000a0e0438 */
[----:B------:R-:W-:-:S04]  /*8980*/  IMAD.WIDE.U32 R62, R62, UR18, R54 ;  /* 0x000000123e3e7c25 */ /* 0x000fc8000f8e0036 */
[----:B------:R-:W-:Y:S01]  /*8990*/  IMAD.IADD R59, R58, 0x1, R63 ;  /* 0x000000013a3b7824 */ /* 0x000fe200078e023f */
[----:B------:R-:W-:Y:S02]  /*89a0*/  IADD3 R60, P3, PT, R60, R62, RZ ;  /* 0x0000003e3c3c7210 */ /* 0x000fe40007f7e0ff */
[----:B------:R-:W-:-:S03]  /*89b0*/  ISETP.GE.U32.AND P4, PT, R62, R54, PT ;  /* 0x000000363e00720c */ /* 0x000fc60003f86070 */
[C---:B------:R-:W-:Y:S01]  /*89c0*/  IMAD.X R61, R59.reuse, 0x1, R61, P3 ;  /* 0x000000013b3d7824 */ /* 0x040fe200018e063d */
[----:B------:R-:W-:Y:S02]  /*89d0*/  ISETP.GE.U32.AND P3, PT, R60, R62, PT ;  /* 0x0000003e3c00720c */ /* 0x000fe40003f66070 */
[----:B------:R-:W-:Y:S02]  /*89e0*/  ISETP.GE.U32.AND.EX P4, PT, R59, R55, PT, P4 ;  /* 0x000000373b00720c */ /* 0x000fe40003f86140 */
[----:B------:R-:W-:Y:S01]  /*89f0*/  ISETP.GE.U32.AND.EX P3, PT, R61, R59, PT, P3 ;  /* 0x0000003b3d00720c */ /* 0x000fe20003f66130 */
[----:B------:R-:W-:Y:S01]  /*8a00*/  IMAD.WIDE.U32 R58, R103, R81, R28 ;  /* 0x00000051673a7225 */ /* 0x000fe200078e001c */
[----:B------:R-:W-:Y:S02]  /*8a10*/  SEL R54, RZ, 0x1, P4 ;  /* 0x00000001ff367807 */ /* 0x000fe40002000000 */
[----:B------:R-:W-:Y:S02]  /*8a20*/  SEL R63, RZ, 0x1, P3 ;  /* 0x00000001ff3f7807 */ /* 0x000fe40001800000 */
[----:B------:R-:W-:-:S02]  /*8a30*/  SEL R62, RZ, 0x1, P0 ;  /* 0x00000001ff3e7807 */ /* 0x000fc40000000000 */
[----:B------:R-:W-:-:S04]  /*8a40*/  IADD3 R63, P3, P4, R63, R56, R54 ;  /* 0x000000383f3f7210 */ /* 0x000fc80007c7e036 */
[----:B------:R-:W-:Y:S01]  /*8a50*/  IADD3.X R55, PT, PT, RZ, R57, RZ, P3, P4 ;  /* 0x00000039ff377210 */ /* 0x000fe20001fe84ff */
[----:B------:R-:W-:Y:S01]  /*8a60*/  IMAD.WIDE.U32 R56, R118, R81, RZ ;  /* 0x0000005176387225 */ /* 0x000fe200078e00ff */
[----:B------:R-:W-:-:S04]  /*8a70*/  IADD3 R62, P0, P3, R63, R64, R62 ;  /* 0x000000403f3e7210 */ /* 0x000fc80007b1e03e */
[----:B------:R-:W-:Y:S01]  /*8a80*/  IADD3.X R63, PT, PT, R55, R65, RZ, P0, P3 ;  /* 0x00000041373f7210 */ /* 0x000fe200007e64ff */
[----:B------:R-:W-:Y:S01]  /*8a90*/  IMAD.WIDE.U32 R56, P3, R103, R87, R56 ;  /* 0x0000005767387225 */ /* 0x000fe20007860038 */
[----:B------:R-:W-:-:S03]  /*8aa0*/  ISETP.GE.U32.AND P0, PT, R58, R28, PT ;  /* 0x0000001c3a00720c */ /* 0x000fc60003f06070 */
[----:B------:R-:W-:-:S04]  /*8ab0*/  IMAD.WIDE.U32 R54, R103, R81, RZ ;  /* 0x0000005167367225 */ /* 0x000fc800078e00ff */
[----:B------:R-:W-:Y:S01]  /*8ac0*/  IMAD R54, R87, R103, RZ ;  /* 0x0000006757367224 */ /* 0x000fe200078e02ff */
[----:B------:R-:W-:Y:S01]  /*8ad0*/  IADD3 RZ, P4, PT, R55, R56, RZ ;  /* 0x0000003837ff7210 */ /* 0x000fe20007f9e0ff */
[----:B------:R-:W-:-:S04]  /*8ae0*/  IMAD.WIDE.U32 R64, R118, R49, RZ ;  /* 0x0000003176407225 */ /* 0x000fc800078e00ff */
[----:B------:R-:W-:Y:S02]  /*8af0*/  IMAD R55, R118, R81, R54 ;  /* 0x0000005176377224 */ /* 0x000fe400078e0236 */
[----:B------:R-:W-:Y:S02]  /*8b00*/  IMAD.MOV.U32 R54, RZ, RZ, R57 ;  /* 0x000000ffff367224 */ /* 0x000fe400078e0039 */
[----:B------:R-:W-:Y:S02]  /*8b10*/  IMAD.IADD R28, R59, 0x1, R55 ;  /* 0x000000013b1c7824 */ /* 0x000fe400078e0237 */
[----:B------:R-:W-:Y:S02]  /*8b20*/  IMAD.X R55, RZ, RZ, RZ, P3 ;  /* 0x000000ffff377224 */ /* 0x000fe400018e06ff */
[----:B------:R-:W-:Y:S01]  /*8b30*/  IMAD.WIDE.U32 R56, R103, R49, R26 ;  /* 0x0000003167387225 */ /* 0x000fe200078e001a */
[----:B------:R-:W-:-:S03]  /*8b40*/  ISETP.GE.U32.AND.EX P0, PT, R28, R29, PT, P0 ;  /* 0x0000001d1c00720c */ /* 0x000fc60003f06100 */
[----:B------:R-:W-:Y:S01]  /*8b50*/  IMAD R29, R76, R103, RZ ;  /* 0x000000674c1d7224 */ /* 0x000fe200078e02ff */
[----:B------:R-:W-:Y:S01]  /*8b60*/  SEL R59, RZ, 0x1, P0 ;  /* 0x00000001ff3b7807 */ /* 0x000fe20000000000 */
[----:B------:R-:W-:Y:S01]  /*8b70*/  IMAD.WIDE.U32.X R54, R118, R87, R54, P4 ;  /* 0x0000005776367225 */ /* 0x000fe200020e0436 */
[----:B------:R-:W-:-:S03]  /*8b80*/  ISETP.GE.U32.AND P3, PT, R56, R26, PT ;  /* 0x0000001a3800720c */ /* 0x000fc60003f66070 */
[----:B------:R-:W-:Y:S01]  /*8b90*/  IMAD R29, R118, R49, R29 ;  /* 0x00000031761d7224 */ /* 0x000fe200078e021d */
[----:B------:R-:W-:-:S03]  /*8ba0*/  IADD3 R54, P0, P4, R56, R54, R59 ;  /* 0x0000003638367210 */ /* 0x000fc60007c1e03b */
[----:B------:R-:W-:-:S05]  /*8bb0*/  IMAD.IADD R29, R57, 0x1, R29 ;  /* 0x00000001391d7824 */ /* 0x000fca00078e021d */
[----:B------:R-:W-:Y:S01]  /*8bc0*/  IADD3.X R55, PT, PT, R29, R55, RZ, P0, P4 ;  /* 0x000000371d377210 */ /* 0x000fe200007e84ff */
[----:B------:R-:W-:Y:S01]  /*8bd0*/  IMAD.WIDE.U32 R64, P4, R103, R76, R64 ;  /* 0x0000004c67407225 */ /* 0x000fe20007880040 */
[----:B------:R-:W-:Y:S02]  /*8be0*/  ISETP.GE.U32.AND P0, PT, R54, R56, PT ;  /* 0x000000383600720c */ /* 0x000fe40003f06070 */
[----:B------:R-:W-:Y:S01]  /*8bf0*/  ISETP.GE.U32.AND.EX P3, PT, R29, R27, PT, P3 ;  /* 0x0000001b1d00720c */ /* 0x000fe20003f66130 */
[----:B------:R-:W-:Y:S01]  /*8c00*/  IMAD.X R57, RZ, RZ, RZ, P4 ;  /* 0x000000ffff397224 */ /* 0x000fe200020e06ff */
[----:B------:R-:W-:Y:S01]  /*8c10*/  IADD3 RZ, P4, PT, R121, R64, RZ ;  /* 0x0000004079ff7210 */ /* 0x000fe20007f9e0ff */
[----:B------:R-:W-:Y:S01]  /*8c20*/  IMAD.MOV.U32 R56, RZ, RZ, R65 ;  /* 0x000000ffff387224 */ /* 0x000fe200078e0041 */
[----:B------:R-:W-:Y:S01]  /*8c30*/  ISETP.GE.U32.AND.EX P0, PT, R55, R29, PT, P0 ;  /* 0x0000001d3700720c */ /* 0x000fe20003f06100 */
[----:B------:R-:W-:Y:S01]  /*8c40*/  IMAD.WIDE.U32 R64, R103, R77, R60 ;  /* 0x0000004d67407225 */ /* 0x000fe200078e003c */
[----:B------:R-:W-:-:S02]  /*8c50*/  SEL R26, RZ, 0x1, P3 ;  /* 0x00000001ff1a7807 */ /* 0x000fc40001800000 */
[----:B------:R-:W-:Y:S01]  /*8c60*/  SEL R27, RZ, 0x1, P0 ;  /* 0x00000001ff1b7807 */ /* 0x000fe20000000000 */
[----:B------:R-:W-:-:S04]  /*8c70*/  IMAD.WIDE.U32.X R56, R118, R76, R56, P4 ;  /* 0x0000004c76387225 */ /* 0x000fc800020e0438 */
[----:B------:R-:W-:Y:S01]  /*8c80*/  IMAD.WIDE.U32 R120, R103, R77, RZ ;  /* 0x0000004d67787225 */ /* 0x000fe200078e00ff */
[----:B------:R-:W-:-:S03]  /*8c90*/  IADD3 R27, P0, P3, R27, R56, R26 ;  /* 0x000000381b1b7210 */ /* 0x000fc60007b1e01a */
[----:B------:R-:W-:Y:S01]  /*8ca0*/  IMAD R26, R78, R103, RZ ;  /* 0x000000674e1a7224 */ /* 0x000fe200078e02ff */
[----:B------:R-:W-:Y:S02]  /*8cb0*/  IADD3 R56, P4, PT, R27, R64, RZ ;  /* 0x000000401b387210 */ /* 0x000fe40007f9e0ff */
[----:B------:R-:W-:Y:S01]  /*8cc0*/  IADD3.X R57, PT, PT, RZ, R57, RZ, P0, P3 ;  /* 0x00000039ff397210 */ /* 0x000fe200007e64ff */
[-C--:B------:R-:W-:Y:S01]  /*8cd0*/  IMAD R29, R118, R77.reuse, R26 ;  /* 0x0000004d761d7224 */ /* 0x080fe200078e021a */
[----:B------:R-:W-:Y:S02]  /*8ce0*/  ISETP.GE.U32.AND P3, PT, R64, R60, PT ;  /* 0x0000003c4000720c */ /* 0x000fe40003f66070 */
[----:B------:R-:W-:Y:S01]  /*8cf0*/  ISETP.GE.U32.AND P0, PT, R56, R64, PT ;  /* 0x000000403800720c */ /* 0x000fe20003f06070 */
[----:B------:R-:W-:Y:S02]  /*8d00*/  IMAD.IADD R26, R65, 0x1, R29 ;  /* 0x00000001411a7824 */ /* 0x000fe400078e021d */
[----:B------:R-:W-:-:S03]  /*8d10*/  IMAD.WIDE.U32 R64, R118, R77, RZ ;  /* 0x0000004d76407225 */ /* 0x000fc600078e00ff */
[C---:B------:R-:W-:Y:S01]  /*8d20*/  ISETP.GE.U32.AND.EX P3, PT, R26.reuse, R61, PT, P3 ;  /* 0x0000003d1a00720c */ /* 0x040fe20003f66130 */
[----:B------:R-:W-:Y:S02]  /*8d30*/  IMAD.X R57, R26, 0x1, R57, P4 ;  /* 0x000000011a397824 */ /* 0x000fe400020e0639 */
[----:B------:R-:W-:Y:S01]  /*8d40*/  IMAD.WIDE.U32 R64, P4, R103, R78, R64 ;  /* 0x0000004e67407225 */ /* 0x000fe20007880040 */
[----:B------:R-:W-:Y:S02]  /*8d50*/  SEL R59, RZ, 0x1, P3 ;  /* 0x00000001ff3b7807 */ /* 0x000fe40001800000 */
[----:B------:R-:W-:Y:S01]  /*8d60*/  ISETP.GE.U32.AND.EX P0, PT, R57, R26, PT, P0 ;  /* 0x0000001a3900720c */ /* 0x000fe20003f06100 */
[----:B------:R-:W-:Y:S01]  /*8d70*/  IMAD.X R27, RZ, RZ, RZ, P4 ;  /* 0x000000ffff1b7224 */ /* 0x000fe200020e06ff */
[----:B------:R-:W-:Y:S01]  /*8d80*/  IADD3 RZ, P4, PT, R121, R64, RZ ;  /* 0x0000004079ff7210 */ /* 0x000fe20007f9e0ff */
[----:B------:R-:W-:Y:S01]  /*8d90*/  IMAD.MOV.U32 R26, RZ, RZ, R65 ;  /* 0x000000ffff1a7224 */ /* 0x000fe200078e0041 */
[----:B------:R-:W-:Y:S01]  /*8da0*/  SEL R29, RZ, 0x1, P0 ;  /* 0x00000001ff1d7807 */ /* 0x000fe20000000000 */
[----:B------:R-:W-:-:S04]  /*8db0*/  IMAD.WIDE.U32 R60, R118, R79, RZ ;  /* 0x0000004f763c7225 */ /* 0x000fc800078e00ff */
[----:B------:R-:W-:-:S04]  /*8dc0*/  IMAD.WIDE.U32.X R26, R118, R78, R26, P4 ;  /* 0x0000004e761a7225 */ /* 0x000fc800020e041a */
[----:B------:R-:W-:Y:S01]  /*8dd0*/  IMAD.WIDE.U32 R64, R103, R79, RZ ;  /* 0x0000004f67407225 */ /* 0x000fe200078e00ff */
[----:B------:R-:W-:-:S03]  /*8de0*/  IADD3 R26, P0, P3, R29, R26, R59 ;  /* 0x0000001a1d1a7210 */ /* 0x000fc60007b1e03b */
[----:B------:R-:W-:Y:S01]  /*8df0*/  IMAD R29, R80, R103, RZ ;  /* 0x00000067501d7224 */ /* 0x000fe200078e02ff */
[----:B------:R-:W-:Y:S01]  /*8e00*/  IADD3.X R27, PT, PT, RZ, R27, RZ, P0, P3 ;  /* 0x0000001bff1b7210 */ /* 0x000fe200007e64ff */
[----:B------:R-:W-:-:S04]  /*8e10*/  IMAD.WIDE.U32 R60, P3, R103, R80, R60 ;  /* 0x00000050673c7225 */ /* 0x000fc8000786003c */
[-C--:B------:R-:W-:Y:S01]  /*8e20*/  IMAD R29, R118, R79.reuse, R29 ;  /* 0x0000004f761d7224 */ /* 0x080fe200078e021d */
[----:B------:R-:W-:Y:S01]  /*8e30*/  IADD3 RZ, P4, PT, R65, R60, RZ ;  /* 0x0000003c41ff7210 */ /* 0x000fe20007f9e0ff */
[----:B------:R-:W-:-:S04]  /*8e40*/  IMAD.WIDE.U32 R64, R103, R79, R62 ;  /* 0x0000004f67407225 */ /* 0x000fc800078e003e */
[----:B------:R-:W-:Y:S01]  /*8e50*/  IMAD.IADD R29, R65, 0x1, R29 ;  /* 0x00000001411d7824 */ /* 0x000fe200078e021d */
[----:B------:R-:W-:Y:S01]  /*8e60*/  IADD3 R26, P0, PT, R26, R64, RZ ;  /* 0x000000401a1a7210 */ /* 0x000fe20007f1e0ff */
[----:B------:R-:W-:Y:S01]  /*8e70*/  IMAD.X R65, RZ, RZ, RZ, P3 ;  /* 0x000000ffff417224 */ /* 0x000fe200018e06ff */
[----:B------:R-:W-:Y:S01]  /*8e80*/  ISETP.GE.U32.AND P3, PT, R64, R62, PT ;  /* 0x0000003e4000720c */ /* 0x000fe20003f66070 */
[----:B------:R-:W-:Y:S01]  /*8e90*/  IMAD R59, R28, UR20, RZ ;  /* 0x000000141c3b7c24 */ /* 0x000fe2000f8e02ff */
[----:B------:R-:W-:Y:S01]  /*8ea0*/  LOP3.LUT R28, RZ, R28, RZ, 0x33, !PT ;  /* 0x0000001cff1c7212 */ /* 0x000fe200078e33ff */
[C---:B------:R-:W-:Y:S01]  /*8eb0*/  IMAD.X R27, R29.reuse, 0x1, R27, P0 ;  /* 0x000000011d1b7824 */ /* 0x040fe200000e061b */
[----:B------:R-:W-:Y:S01]  /*8ec0*/  ISETP.GE.U32.AND P0, PT, R26, R64, PT ;  /* 0x000000401a00720c */ /* 0x000fe20003f06070 */
[----:B------:R-:W-:Y:S01]  /*8ed0*/  IMAD.MOV.U32 R64, RZ, RZ, R61 ;  /* 0x000000ffff407224 */ /* 0x000fe200078e003d */
[----:B------:R-:W-:Y:S01]  /*8ee0*/  ISETP.GE.U32.AND.EX P3, PT, R29, R63, PT, P3 ;  /* 0x0000003f1d00720c */ /* 0x000fe20003f66130 */
[C---:B------:R-:W-:Y:S01]  /*8ef0*/  IMAD R59, R58.reuse, UR21, R59 ;  /* 0x000000153a3b7c24 */ /* 0x040fe2000f8e023b */
[----:B------:R-:W-:Y:S01]  /*8f00*/  ISETP.GE.U32.AND.EX P0, PT, R27, R29, PT, P0 ;  /* 0x0000001d1b00720c */ /* 0x000fe20003f06100 */
[----:B------:R-:W-:Y:S01]  /*8f10*/  IMAD.WIDE.U32 R60, R58, UR20, RZ ;  /* 0x000000143a3c7c25 */ /* 0x000fe2000f8e00ff */
[----:B------:R-:W-:-:S03]  /*8f20*/  SEL R29, RZ, 0x1, P3 ;  /* 0x00000001ff1d7807 */ /* 0x000fc60001800000 */
[----:B------:R-:W-:Y:S01]  /*8f30*/  IMAD.WIDE.U32.X R118, R118, R80, R64, P4 ;  /* 0x0000005076767225 */ /* 0x000fe200020e0440 */
[----:B------:R-:W-:-:S03]  /*8f40*/  SEL R65, RZ, 0x1, P0 ;  /* 0x00000001ff417807 */ /* 0x000fc60000000000 */
[----:B------:R-:W-:Y:S01]  /*8f50*/  IMAD.IADD R63, R61, 0x1, R59 ;  /* 0x000000013d3f7824 */ /* 0x000fe200078e023b */
[----:B------:R-:W-:Y:S01]  /*8f60*/  IADD3 R65, P0, P3, R65, R118, R29 ;  /* 0x0000007641417210 */ /* 0x000fe20007b1e01d */
[----:B------:R-:W-:Y:S01]  /*8f70*/  IMAD.WIDE.U32 R96, R60, UR18, RZ ;  /* 0x000000123c607c25 */ /* 0x000fe2000f8e00ff */
[----:B------:R-:W-:Y:S02]  /*8f80*/  LOP3.LUT R29, RZ, R58, RZ, 0x33, !PT ;  /* 0x0000003aff1d7212 */ /* 0x000fe400078e33ff */
[----:B------:R-:W-:Y:S01]  /*8f90*/  IADD3.X R61, PT, PT, RZ, R119, RZ, P0, P3 ;  /* 0x00000077ff3d7210 */ /* 0x000fe200007e64ff */
[----:B------:R-:W-:-:S04]  /*8fa0*/  IMAD.WIDE.U32 R122, R63, R52, RZ ;  /* 0x000000343f7a7225 */ /* 0x000fc800078e00ff */
[----:B------:R-:W-:-:S04]  /*8fb0*/  IMAD.WIDE.U32 R58, R60, R52, RZ ;  /* 0x000000343c3a7225 */ /* 0x000fc800078e00ff */
[----:B------:R-:W-:Y:S01]  /*8fc0*/  IMAD.WIDE.U32 R122, P3, R60, R53, R122 ;  /* 0x000000353c7a7225 */ /* 0x000fe2000786007a */
[----:B------:R-:W-:-:S03]  /*8fd0*/  ISETP.GT.U32.AND P0, PT, R58, R29, PT ;  /* 0x0000001d3a00720c */ /* 0x000fc60003f04070 */
[----:B------:R-:W-:Y:S01]  /*8fe0*/  IMAD.X R121, RZ, RZ, RZ, P3 ;  /* 0x000000ffff797224 */ /* 0x000fe200018e06ff */
[----:B------:R-:W-:Y:S01]  /*8ff0*/  IADD3 R59, P4, PT, R59, R122, RZ ;  /* 0x0000007a3b3b7210 */ /* 0x000fe20007f9e0ff */
[----:B------:R-:W-:Y:S02]  /*9000*/  IMAD.MOV.U32 R120, RZ, RZ, R123 ;  /* 0x000000ffff787224 */ /* 0x000fe400078e007b */
[----:B------:R-:W-:Y:S01]  /*9010*/  IMAD.WIDE.U32 R122, R114, R110, RZ ;  /* 0x0000006e727a7225 */ /* 0x000fe200078e00ff */
[----:B------:R-:W-:-:S03]  /*9020*/  ISETP.GT.U32.AND.EX P0, PT, R59, R28, PT, P0 ;  /* 0x0000001c3b00720c */ /* 0x000fc60003f04100 */
[----:B------:R-:W-:-:S04]  /*9030*/  IMAD.WIDE.U32 R28, R63, R50, RZ ;  /* 0x000000323f1c7225 */ /* 0x000fc800078e00ff */
[----:B------:R-:W-:-:S04]  /*9040*/  IMAD.WIDE.U32 R58, R60, R50, RZ ;  /* 0x000000323c3a7225 */ /* 0x000fc800078e00ff */
[----:B------:R-:W-:-:S04]  /*9050*/  IMAD.WIDE.U32 R28, P3, R60, R51, R28 ;  /* 0x000000333c1c7225 */ /* 0x000fc8000786001c */
[----:B------:R-:W-:Y:S01]  /*9060*/  IMAD.X R119, RZ, RZ, RZ, P3 ;  /* 0x000000ffff777224 */ /* 0x000fe200018e06ff */
[----:B------:R-:W-:Y:S01]  /*9070*/  IADD3 RZ, P3, PT, R59, R28, RZ ;  /* 0x0000001c3bff7210 */ /* 0x000fe20007f7e0ff */
[----:B------:R-:W-:-:S04]  /*9080*/  IMAD.WIDE.U32 R58, R60, R50, R54 ;  /* 0x000000323c3a7225 */ /* 0x000fc800078e0036 */
[----:B------:R-:W-:Y:S01]  /*9090*/  IMAD.MOV.U32 R118, RZ, RZ, R29 ;  /* 0x000000ffff767224 */ /* 0x000fe200078e001d */
[----:B------:R-:W-:Y:S01]  /*90a0*/  SEL R29, RZ, 0x1, !P0 ;  /* 0x00000001ff1d7807 */ /* 0x000fe20004000000 */
[----:B------:R-:W-:-:S04]  /*90b0*/  IMAD.WIDE.U32.X R120, R63, R53, R120, P4 ;  /* 0x000000353f787225 */ /* 0x000fc800020e0478 */
[----:B------:R-:W-:Y:S01]  /*90c0*/  IMAD.IADD R59, R28, 0x1, R59 ;  /* 0x000000011c3b7824 */ /* 0x000fe200078e023b */
[----:B------:R-:W-:Y:S01]  /*90d0*/  IADD3 R28, P0, P4, R58, R120, R29 ;  /* 0x000000783a1c7210 */ /* 0x000fe20007c1e01d */
[----:B------:R-:W-:-:S03]  /*90e0*/  IMAD.WIDE.U32.X R118, R63, R51, R118, P3 ;  /* 0x000000333f767225 */ /* 0x000fc600018e0476 */
[----:B------:R-:W-:Y:S01]  /*90f0*/  IADD3.X R29, PT, PT, R59, R121, RZ, P0, P4 ;  /* 0x000000793b1d7210 */ /* 0x000fe200007e84ff */
[----:B------:R-:W-:Y:S01]  /*9100*/  IMAD.WIDE.U32 R120, R63, UR16, RZ ;  /* 0x000000103f787c25 */ /* 0x000fe2000f8e00ff */
[----:B------:R-:W-:Y:S02]  /*9110*/  ISETP.GE.U32.AND P0, PT, R58, R54, PT ;  /* 0x000000363a00720c */ /* 0x000fe40003f06070 */
[----:B------:R-:W-:Y:S02]  /*9120*/  ISETP.GE.U32.AND P4, PT, R28, R58, PT ;  /* 0x0000003a1c00720c */ /* 0x000fe40003f86070 */
[----:B------:R-:W-:Y:S02]  /*9130*/  ISETP.GE.U32.AND.EX P0, PT, R59, R55, PT, P0 ;  /* 0x000000373b00720c */ /* 0x000fe40003f06100 */
[----:B------:R-:W-:Y:S01]  /*9140*/  ISETP.GE.U32.AND.EX P4, PT, R29, R59, PT, P4 ;  /* 0x0000003b1d00720c */ /* 0x000fe20003f86140 */
[----:B------:R-:W-:Y:S01]  /*9150*/  IMAD.WIDE.U32 R58, R60, UR16, RZ ;  /* 0x000000103c3a7c25 */ /* 0x000fe2000f8e00ff */
[----:B------:R-:W-:-:S02]  /*9160*/  SEL R54, RZ, 0x1, P0 ;  /* 0x00000001ff367807 */ /* 0x000fc40000000000 */
[----:B------:R-:W-:-:S04]  /*9170*/  SEL R55, RZ, 0x1, P4 ;  /* 0x00000001ff377807 */ /* 0x000fc80002000000 */
[----:B------:R-:W-:-:S04]  /*9180*/  IADD3 R54, P0, P3, R55, R118, R54 ;  /* 0x0000007637367210 */ /* 0x000fc80007b1e036 */
[----:B------:R-:W-:Y:S01]  /*9190*/  IADD3.X R55, PT, PT, RZ, R119, RZ, P0, P3 ;  /* 0x00000077ff377210 */ /* 0x000fe200007e64ff */
[----:B------:R-:W-:-:S04]  /*91a0*/  IMAD.WIDE.U32 R120, P0, R60, UR17, R120 ;  /* 0x000000113c787c25 */ /* 0x000fc8000f800078 */
[----:B------:R-:W-:Y:S01]  /*91b0*/  IMAD.X R119, RZ, RZ, RZ, P0 ;  /* 0x000000ffff777224 */ /* 0x000fe200000e06ff */
[----:B------:R-:W-:Y:S01]  /*91c0*/  IADD3 RZ, P4, PT, R59, R120, RZ ;  /* 0x000000783bff7210 */ /* 0x000fe20007f9e0ff */
[----:B------:R-:W-:-:S04]  /*91d0*/  IMAD.WIDE.U32 R58, R60, UR16, R56 ;  /* 0x000000103c3a7c25 */ /* 0x000fc8000f8e0038 */
[----:B------:R-:W-:Y:S01]  /*91e0*/  IMAD.MOV.U32 R118, RZ, RZ, R121 ;  /* 0x000000ffff767224 */ /* 0x000fe200078e0079 */
[----:B------:R-:W-:Y:S01]  /*91f0*/  ISETP.GE.U32.AND P3, PT, R58, R56, PT ;  /* 0x000000383a00720c */ /* 0x000fe20003f66070 */
[----:B------:R-:W-:Y:S01]  /*9200*/  IMAD.IADD R56, R120, 0x1, R59 ;  /* 0x0000000178387824 */ /* 0x000fe200078e023b */
[----:B------:R-:W-:Y:S01]  /*9210*/  IADD3 R54, P0, PT, R54, R58, RZ ;  /* 0x0000003a36367210 */ /* 0x000fe20007f1e0ff */
[----:B------:R-:W-:-:S03]  /*9220*/  IMAD.WIDE.U32.X R118, R63, UR17, R118, P4 ;  /* 0x000000113f767c25 */ /* 0x000fc6000a0e0476 */
[C---:B------:R-:W-:Y:S01]  /*9230*/  ISETP.GE.U32.AND.EX P3, PT, R56.reuse, R57, PT, P3 ;  /* 0x000000393800720c */ /* 0x040fe20003f66130 */
[----:B------:R-:W-:Y:S01]  /*9240*/  IMAD.X R55, R56, 0x1, R55, P0 ;  /* 0x0000000138377824 */ /* 0x000fe200000e0637 */
[----:B------:R-:W-:Y:S01]  /*9250*/  ISETP.GE.U32.AND P0, PT, R54, R58, PT ;  /* 0x0000003a3600720c */ /* 0x000fe20003f06070 */
[----:B------:R-:W-:Y:S01]  /*9260*/  IMAD.WIDE.U32 R58, R102, R81, RZ ;  /* 0x00000051663a7225 */ /* 0x000fe200078e00ff */
[----:B------:R-:W-:Y:S02]  /*9270*/  SEL R64, RZ, 0x1, P3 ;  /* 0x00000001ff407807 */ /* 0x000fe40001800000 */
[----:B------:R-:W-:-:S04]  /*9280*/  ISETP.GE.U32.AND.EX P0, PT, R55, R56, PT, P0 ;  /* 0x000000383700720c */ /* 0x000fc80003f06100 */
[----:B------:R-:W-:-:S04]  /*9290*/  SEL R57, RZ, 0x1, P0 ;  /* 0x00000001ff397807 */ /* 0x000fc80000000000 */
[----:B------:R-:W-:Y:S01]  /*92a0*/  IADD3 R64, P0, P3, R57, R118, R64 ;  /* 0x0000007639407210 */ /* 0x000fe20007b1e040 */
[----:B------:R-:W-:-:S03]  /*92b0*/  IMAD.WIDE.U32 R56, R112, R81, RZ ;  /* 0x0000005170387225 */ /* 0x000fc600078e00ff */
[----:B------:R-:W-:Y:S01]  /*92c0*/  IADD3.X R62, PT, PT, RZ, R119, RZ, P0, P3 ;  /* 0x00000077ff3e7210 */ /* 0x000fe200007e64ff */
[----:B------:R-:W-:-:S03]  /*92d0*/  IMAD.WIDE.U32 R56, P3, R102, R87, R56 ;  /* 0x0000005766387225 */ /* 0x000fc60007860038 */
[----:B------:R-:W-:Y:S01]  /*92e0*/  IADD3 RZ, P4, PT, R59, R56, RZ ;  /* 0x000000383bff7210 */ /* 0x000fe20007f9e0ff */
[----:B------:R-:W-:Y:S02]  /*92f0*/  IMAD R56, R87, R102, RZ ;  /* 0x0000006657387224 */ /* 0x000fe400078e02ff */
[----:B------:R-:W-:-:S04]  /*9300*/  IMAD.WIDE.U32 R58, R102, R81, R28 ;  /* 0x00000051663a7225 */ /* 0x000fc800078e001c */
[----:B------:R-:W-:Y:S01]  /*9310*/  IMAD R103, R112, R81, R56 ;  /* 0x0000005170677224 */ /* 0x000fe200078e0238 */
[----:B------:R-:W-:Y:S01]  /*9320*/  ISETP.GE.U32.AND P0, PT, R58, R28, PT ;  /* 0x0000001c3a00720c */ /* 0x000fe20003f06070 */
[----:B------:R-:W-:Y:S02]  /*9330*/  IMAD.MOV.U32 R28, RZ, RZ, R57 ;  /* 0x000000ffff1c7224 */ /* 0x000fe400078e0039 */
[----:B------:R-:W-:Y:S02]  /*9340*/  IMAD.IADD R59, R59, 0x1, R103 ;  /* 0x000000013b3b7824 */ /* 0x000fe400078e0267 */
[----:B------:R-:W-:Y:S02]  /*9350*/  IMAD R103, R76, R102, RZ ;  /* 0x000000664c677224 */ /* 0x000fe400078e02ff */
[----:B------:R-:W-:Y:S01]  /*9360*/  IMAD.WIDE.U32 R56, R102, R49, R54 ;  /* 0x0000003166387225 */ /* 0x000fe200078e0036 */
[----:B------:R-:W-:-:S03]  /*9370*/  ISETP.GE.U32.AND.EX P0, PT, R59, R29, PT, P0 ;  /* 0x0000001d3b00720c */ /* 0x000fc60003f06100 */
[----:B------:R-:W-:Y:S01]  /*9380*/  IMAD.X R29, RZ, RZ, RZ, P3 ;  /* 0x000000ffff1d7224 */ /* 0x000fe200018e06ff */
[----:B------:R-:W-:Y:S01]  /*9390*/  SEL R119, RZ, 0x1, P0 ;  /* 0x00000001ff777807 */ /* 0x000fe20000000000 */
[C---:B------:R-:W-:Y:S02]  /*93a0*/  IMAD R103, R112.reuse, R49, R103 ;  /* 0x0000003170677224 */ /* 0x040fe400078e0267 */
[----:B------:R-:W-:-:S04]  /*93b0*/  IMAD.WIDE.U32.X R28, R112, R87, R28, P4 ;  /* 0x00000057701c7225 */ /* 0x000fc800020e041c */
[----:B------:R-:W-:Y:S01]  /*93c0*/  IMAD.IADD R57, R57, 0x1, R103 ;  /* 0x0000000139397824 */ /* 0x000fe200078e0267 */
[----:B------:R-:W-:-:S04]  /*93d0*/  IADD3 R28, P0, P3, R56, R28, R119 ;  /* 0x0000001c381c7210 */ /* 0x000fc80007b1e077 */
[----:B------:R-:W-:Y:S02]  /*93e0*/  IADD3.X R29, PT, PT, R57, R29, RZ, P0, P3 ;  /* 0x0000001d391d7210 */ /* 0x000fe400007e64ff */
[----:B------:R-:W-:-:S04]  /*93f0*/  IADD3 R118, P3, PT, R116, R98, RZ ;  /* 0x0000006274767210 */ /* 0x000fc80007f7e0ff */
[----:B------:R-:W-:Y:S01]  /*9400*/  ISETP.GE.U32.AND P0, PT, R118, R98, PT ;  /* 0x000000627600720c */ /* 0x000fe20003f06070 */
[----:B------:R-:W-:-:S04]  /*9410*/  IMAD.WIDE.U32 R98, R94, UR16, RZ ;  /* 0x000000105e627c25 */ /* 0x000fc8000f8e00ff */
[----:B------:R-:W-:Y:S01]  /*9420*/  IMAD.X R119, R105, 0x1, R95, P3 ;  /* 0x0000000169777824 */ /* 0x000fe200018e065f */
[----:B------:R-:W-:Y:S01]  /*9430*/  IADD3 RZ, P4, PT, R99, R92, RZ ;  /* 0x0000005c63ff7210 */ /* 0x000fe20007f9e0ff */
[----:B------:R-:W-:Y:S01]  /*9440*/  IMAD.X R99, RZ, RZ, RZ, P1 ;  /* 0x000000ffff637224 */ /* 0x000fe200008e06ff */
[----:B------:R-:W-:Y:S01]  /*9450*/  ISETP.GE.U32.AND P3, PT, R90, R74, PT ;  /* 0x0000004a5a00720c */ /* 0x000fe20003f66070 */
[----:B------:R-:W-:Y:S01]  /*9460*/  IMAD.MOV.U32 R98, RZ, RZ, R93 ;  /* 0x000000ffff627224 */ /* 0x000fe200078e005d */
[----:B------:R-:W-:Y:S01]  /*9470*/  ISETP.GE.U32.AND P1, PT, R68, R90, PT ;  /* 0x0000005a4400720c */ /* 0x000fe20003f26070 */
[----:B------:R-:W-:Y:S01]  /*9480*/  IMAD.WIDE.U32 R92, R115, R110, RZ ;  /* 0x0000006e735c7225 */ /* 0x000fe200078e00ff */
[----:B------:R-:W-:Y:S02]  /*9490*/  ISETP.GE.U32.AND.EX P3, PT, R91, R75, PT, P3 ;  /* 0x0000004b5b00720c */ /* 0x000fe40003f66130 */
[----:B------:R-:W-:Y:S01]  /*94a0*/  ISETP.GE.U32.AND.EX P1, PT, R69, R91, PT, P1 ;  /* 0x0000005b4500720c */ /* 0x000fe20003f26110 */
[----:B------:R-:W-:Y:S01]  /*94b0*/  IMAD.WIDE.U32.X R98, R108, UR17, R98, P4 ;  /* 0x000000116c627c25 */ /* 0x000fe2000a0e0462 */
[----:B------:R-:W-:-:S02]  /*94c0*/  SEL R74, RZ, 0x1, P3 ;  /* 0x00000001ff4a7807 */ /* 0x000fc40001800000 */
[----:B------:R-:W-:Y:S01]  /*94d0*/  SEL R75, RZ, 0x1, P1 ;  /* 0x00000001ff4b7807 */ /* 0x000fe20000800000 */
[----:B------:R-:W-:Y:S01]  /*94e0*/  IMAD.WIDE.U32 R92, P4, R107, R114, R92 ;  /* 0x000000726b5c7225 */ /* 0x000fe2000788005c */
[----:B------:R-:W-:Y:S02]  /*94f0*/  ISETP.GE.U32.AND.EX P0, PT, R119, R105, PT, P0 ;  /* 0x000000697700720c */ /* 0x000fe40003f06100 */
[----:B------:R-:W-:Y:S01]  /*9500*/  ISETP.GE.U32.AND P3, PT, R70, R68, PT ;  /* 0x000000444600720c */ /* 0x000fe20003f66070 */
[----:B------:R-:W-:Y:S01]  /*9510*/  IMAD.X R121, RZ, RZ, RZ, P4 ;  /* 0x000000ffff797224 */ /* 0x000fe200020e06ff */
[----:B------:R-:W-:Y:S01]  /*9520*/  ISETP.GE.U32.AND P1, PT, R66, R70, PT ;  /* 0x000000464200720c */ /* 0x000fe20003f26070 */
[----:B------:R-:W-:Y:S01]  /*9530*/  IMAD.MOV.U32 R120, RZ, RZ, R93 ;  /* 0x000000ffff787224 */ /* 0x000fe200078e005d */
[----:B------:R-:W-:Y:S02]  /*9540*/  IADD3 RZ, P4, PT, R123, R92, RZ ;  /* 0x0000005c7bff7210 */ /* 0x000fe40007f9e0ff */
[----:B------:R-:W-:-:S02]  /*9550*/  SEL R68, RZ, 0x1, P2 ;  /* 0x00000001ff447807 */ /* 0x000fc40001000000 */
[----:B------:R-:W-:Y:S01]  /*9560*/  SEL R91, RZ, 0x1, P0 ;  /* 0x00000001ff5b7807 */ /* 0x000fe20000000000 */
[----:B------:R-:W-:Y:S01]  /*9570*/  IMAD.WIDE.U32.X R92, R107, R115, R120, P4 ;  /* 0x000000736b5c7225 */ /* 0x000fe200020e0478 */
[----:B------:R-:W-:Y:S02]  /*9580*/  ISETP.GE.U32.AND.EX P3, PT, R71, R69, PT, P3 ;  /* 0x000000454700720c */ /* 0x000fe40003f66130 */
[----:B------:R-:W-:Y:S01]  /*9590*/  ISETP.GE.U32.AND.EX P1, PT, R67, R71, PT, P1 ;  /* 0x000000474300720c */ /* 0x000fe20003f26110 */
[----:B------:R-:W-:Y:S01]  /*95a0*/  IMAD.WIDE.U32 R70, R112, R49, RZ ;  /* 0x0000003170467225 */ /* 0x000fe200078e00ff */
[----:B------:R-:W-:Y:S02]  /*95b0*/  IADD3 R74, P0, P2, R75, R98, R74 ;  /* 0x000000624b4a7210 */ /* 0x000fe40007a1e04a */
[----:B------:R-:W-:Y:S01]  /*95c0*/  SEL R95, RZ, 0x1, P3 ;  /* 0x00000001ff5f7807 */ /* 0x000fe20001800000 */
[----:B------:R-:W-:Y:S01]  /*95d0*/  IMAD.WIDE.U32 R120, R60, UR18, R26 ;  /* 0x000000123c787c25 */ /* 0x000fe2000f8e001a */
[----:B------:R-:W-:-:S02]  /*95e0*/  IADD3.X R90, PT, PT, RZ, R99, RZ, P0, P2 ;  /* 0x00000063ff5a7210 */ /* 0x000fc400007e44ff */
[----:B------:R-:W-:Y:S01]  /*95f0*/  IADD3 R75, P2, P4, R91, R100, R68 ;  /* 0x000000645b4b7210 */ /* 0x000fe20007c5e044 */
[C---:B------:R-:W-:Y:S01]  /*9600*/  IMAD.WIDE.U32 R68, R102.reuse, R49, RZ ;  /* 0x0000003166447225 */ /* 0x040fe200078e00ff */
[----:B------:R-:W-:Y:S02]  /*9610*/  SEL R91, RZ, 0x1, P1 ;  /* 0x00000001ff5b7807 */ /* 0x000fe40000800000 */
[----:B------:R-:W-:Y:S01]  /*9620*/  IADD3.X R100, PT, PT, RZ, R101, RZ, P2, P4 ;  /* 0x00000065ff647210 */ /* 0x000fe200017e84ff */
[----:B------:R-:W-:Y:S01]  /*9630*/  IMAD.WIDE.U32 R70, P0, R102, R76, R70 ;  /* 0x0000004c66467225 */ /* 0x000fe20007800046 */
[----:B------:R-:W-:-:S03]  /*9640*/  IADD3 R91, P1, P2, R91, R92, R95 ;  /* 0x0000005c5b5b7210 */ /* 0x000fc60007a3e05f */
[----:B------:R-:W-:Y:S01]  /*9650*/  IMAD.WIDE.U32 R98, R63, UR18, RZ ;  /* 0x000000123f627c25 */ /* 0x000fe2000f8e00ff */
[----:B------:R-:W-:Y:S02]  /*9660*/  IADD3 RZ, P4, PT, R69, R70, RZ ;  /* 0x0000004645ff7210 */ /* 0x000fe40007f9e0ff */
[----:B------:R-:W-:Y:S01]  /*9670*/  IADD3.X R92, PT, PT, RZ, R93, RZ, P1, P2 ;  /* 0x0000005dff5c7210 */ /* 0x000fe20000fe44ff */
[----:B------:R-:W-:Y:S01]  /*9680*/  IMAD R69, R73, UR20, RZ ;  /* 0x0000001449457c24 */ /* 0x000fe2000f8e02ff */
[----:B------:R-:W-:Y:S01]  /*9690*/  ISETP.GE.U32.AND P2, PT, R56, R54, PT ;  /* 0x000000363800720c */ /* 0x000fe20003f46070 */
[----:B------:R-:W-:-:S03]  /*96a0*/  IMAD.WIDE.U32 R98, P1, R60, UR19, R98 ;  /* 0x000000133c627c25 */ /* 0x000fc6000f820062 */
[----:B------:R-:W-:Y:S01]  /*96b0*/  ISETP.GE.U32.AND.EX P2, PT, R57, R55, PT, P2 ;  /* 0x000000373900720c */ /* 0x000fe20003f46120 */
[C---:B------:R-:W-:Y:S01]  /*96c0*/  IMAD R93, R72.reuse, UR21, R69 ;  /* 0x00000015485d7c24 */ /* 0x040fe2000f8e0245 */
[----:B------:R-:W-:Y:S01]  /*96d0*/  IADD3 RZ, P3, PT, R97, R98, RZ ;  /* 0x0000006261ff7210 */ /* 0x000fe20007f7e0ff */
[----:B------:R-:W-:-:S04]  /*96e0*/  IMAD.WIDE.U32 R68, R72, UR20, RZ ;  /* 0x0000001448447c25 */ /* 0x000fc8000f8e00ff */
[----:B------:R-:W-:Y:S02]  /*96f0*/  IMAD.IADD R69, R69, 0x1, R93 ;  /* 0x0000000145457824 */ /* 0x000fe400078e025d */
[----:B------:R-:W-:Y:S01]  /*9700*/  IMAD.X R97, RZ, RZ, RZ, P1 ;  /* 0x000000ffff617224 */ /* 0x000fe200008e06ff */
[----:B------:R-:W-:Y:S01]  /*9710*/  ISETP.GE.U32.AND P1, PT, R28, R56, PT ;  /* 0x000000381c00720c */ /* 0x000fe20003f26070 */
[----:B------:R-:W-:Y:S01]  /*9720*/  IMAD.WIDE.U32 R122, R69, R52, RZ ;  /* 0x00000034457a7225 */ /* 0x000fe200078e00ff */
[----:B------:R-:W-:Y:S02]  /*9730*/  SEL R56, RZ, 0x1, P2 ;  /* 0x00000001ff387807 */ /* 0x000fe40001000000 */
[----:B------:R-:W-:Y:S01]  /*9740*/  ISETP.GE.U32.AND.EX P1, PT, R29, R57, PT, P1 ;  /* 0x000000391d00720c */ /* 0x000fe20003f26110 */
[----:B------:R-:W-:Y:S02]  /*9750*/  IMAD.MOV.U32 R96, RZ, RZ, R99 ;  /* 0x000000ffff607224 */ /* 0x000fe400078e0063 */
[----:B------:R-:W-:-:S02]  /*9760*/  IMAD.IADD R93, R98, 0x1, R121 ;  /* 0x00000001625d7824 */ /* 0x000fc400078e0279 */
[----:B------:R-:W-:-:S04]  /*9770*/  IMAD.WIDE.U32.X R96, R63, UR19, R96, P3 ;  /* 0x000000133f607c25 */ /* 0x000fc800098e0460 */
[----:B------:R-:W-:-:S04]  /*9780*/  IMAD.WIDE.U32 R122, P3, R68, R53, R122 ;  /* 0x00000035447a7225 */ /* 0x000fc8000786007a */
[----:B------:R-:W-:Y:S01]  /*9790*/  IMAD.X R63, RZ, RZ, RZ, P3 ;  /* 0x000000ffff3f7224 */ /* 0x000fe200018e06ff */
[----:B------:R-:W-:Y:S01]  /*97a0*/  IADD3 R54, P3, PT, R64, R120, RZ ;  /* 0x0000007840367210 */ /* 0x000fe20007f7e0ff */
[----:B------:R-:W-:Y:S01]  /*97b0*/  IMAD.X R99, RZ, RZ, RZ, P0 ;  /* 0x000000ffff637224 */ /* 0x000fe200000e06ff */
[----:B------:R-:W-:Y:S01]  /*97c0*/  ISETP.GE.U32.AND P0, PT, R120, R26, PT ;  /* 0x0000001a7800720c */ /* 0x000fe20003f06070 */
[----:B------:R-:W-:Y:S01]  /*97d0*/  IMAD.MOV.U32 R98, RZ, RZ, R71 ;  /* 0x000000ffff627224 */ /* 0x000fe200078e0047 */
[----:B------:R-:W-:Y:S01]  /*97e0*/  LOP3.LUT R71, RZ, R72, RZ, 0x33, !PT ;  /* 0x00000048ff477212 */ /* 0x000fe200078e33ff */
[C---:B------:R-:W-:Y:S01]  /*97f0*/  IMAD.X R55, R93.reuse, 0x1, R62, P3 ;  /* 0x000000015d377824 */ /* 0x040fe200018e063e */
[----:B------:R-:W-:Y:S01]  /*9800*/  ISETP.GE.U32.AND P3, PT, R54, R120, PT ;  /* 0x000000783600720c */ /* 0x000fe20003f66070 */
[----:B------:R-:W-:Y:S01]  /*9810*/  IMAD.MOV.U32 R62, RZ, RZ, R123 ;  /* 0x000000ffff3e7224 */ /* 0x000fe200078e007b */
[----:B------:R-:W-:Y:S01]  /*9820*/  ISETP.GE.U32.AND.EX P0, PT, R93, R27, PT, P0 ;  /* 0x0000001b5d00720c */ /* 0x000fe20003f06100 */
[----:B------:R-:W-:Y:S01]  /*9830*/  IMAD.WIDE.U32 R26, R68, R52, RZ ;  /* 0x00000034441a7225 */ /* 0x000fe200078e00ff */
[----:B------:R-:W-:-:S02]  /*9840*/  ISETP.GE.U32.AND.EX P3, PT, R55, R93, PT, P3 ;  /* 0x0000005d3700720c */ /* 0x000fc40003f66130 */
[----:B------:R-:W-:Y:S01]  /*9850*/  SEL R57, RZ, 0x1, P0 ;  /* 0x00000001ff397807 */ /* 0x000fe20000000000 */
[----:B------:R-:W-:Y:S01]  /*9860*/  IMAD.WIDE.U32.X R98, R112, R76, R98, P4 ;  /* 0x0000004c70627225 */ /* 0x000fe200020e0462 */
[----:B------:R-:W-:Y:S02]  /*9870*/  ISETP.GT.U32.AND P0, PT, R26, R71, PT ;  /* 0x000000471a00720c */ /* 0x000fe40003f04070 */
[----:B------:R-:W-:Y:S01]  /*9880*/  SEL R95, RZ, 0x1, P3 ;  /* 0x00000001ff5f7807 */ /* 0x000fe20001800000 */
[----:B------:R-:W-:Y:S01]  /*9890*/  IMAD.WIDE.U32 R70, R69, R50, RZ ;  /* 0x0000003245467225 */ /* 0x000fe200078e00ff */
[----:B------:R-:W-:Y:S02]  /*98a0*/  IADD3 R27, P3, PT, R27, R122, RZ ;  /* 0x0000007a1b1b7210 */ /* 0x000fe40007f7e0ff */
[----:B------:R-:W-:Y:S01]  /*98b0*/  LOP3.LUT R26, RZ, R73, RZ, 0x33, !PT ;  /* 0x00000049ff1a7212 */ /* 0x000fe200078e33ff */
[----:B------:R-:W-:Y:S01]  /*98c0*/  IMAD R72, R78, R102, RZ ;  /* 0x000000664e487224 */ /* 0x000fe200078e02ff */
[----:B------:R-:W-:Y:S01]  /*98d0*/  SEL R73, RZ, 0x1, P1 ;  /* 0x00000001ff497807 */ /* 0x000fe20000800000 */
[----:B------:R-:W-:Y:S01]  /*98e0*/  IMAD.WIDE.U32 R120, R94, UR18, RZ ;  /* 0x000000125e787c25 */ /* 0x000fe2000f8e00ff */
[----:B------:R-:W-:-:S02]  /*98f0*/  ISETP.GT.U32.AND.EX P0, PT, R27, R26, PT, P0 ;  /* 0x0000001a1b00720c */ /* 0x000fc40003f04100 */
[----:B------:R-:W-:Y:S01]  /*9900*/  IADD3 R95, P1, P2, R95, R96, R57 ;  /* 0x000000605f5f7210 */ /* 0x000fe20007a3e039 */
[----:B------:R-:W-:Y:S01]  /*9910*/  IMAD.WIDE.U32.X R26, R69, R53, R62, P3 ;  /* 0x00000035451a7225 */ /* 0x000fe200018e043e */
[----:B------:R-:W-:Y:S02]  /*9920*/  SEL R57, RZ, 0x1, !P0 ;  /* 0x00000001ff397807 */ /* 0x000fe40004000000 */
[----:B------:R-:W-:Y:S01]  /*9930*/  IADD3.X R93, PT, PT, RZ, R97, RZ, P1, P2 ;  /* 0x00000061ff5d7210 */ /* 0x000fe20000fe44ff */
[----:B------:R-:W-:Y:S01]  /*9940*/  IMAD.WIDE.U32 R62, R68, R50, R66 ;  /* 0x00000032443e7225 */ /* 0x000fe200078e0042 */
[----:B------:R-:W-:-:S03]  /*9950*/  IADD3 R73, P0, P4, R73, R98, R56 ;  /* 0x0000006249497210 */ /* 0x000fc60007c1e038 */
[----:B------:R-:W-:Y:S01]  /*9960*/  IMAD.WIDE.U32 R70, P3, R68, R51, R70 ;  /* 0x0000003344467225 */ /* 0x000fe20007860046 */
[----:B------:R-:W-:Y:S02]  /*9970*/  IADD3 R64, P1, P2, R62, R26, R57 ;  /* 0x0000001a3e407210 */ /* 0x000fe40007a3e039 */
[----:B------:R-:W-:Y:S01]  /*9980*/  IADD3.X R98, PT, PT, RZ, R99, RZ, P0, P4 ;  /* 0x00000063ff627210 */ /* 0x000fe200007e84ff */
[----:B------:R-:W-:Y:S02]  /*9990*/  IMAD.IADD R63, R70, 0x1, R63 ;  /* 0x00000001463f7824 */ /* 0x000fe400078e023f */
[----:B------:R-:W-:-:S03]  /*99a0*/  IMAD.WIDE.U32 R56, R102, R77, R54 ;  /* 0x0000004d66387225 */ /* 0x000fc600078e0036 */
[----:B------:R-:W-:Y:S01]  /*99b0*/  IADD3.X R60, PT, PT, R63, R27, RZ, P1, P2 ;  /* 0x0000001b3f3c7210 */ /* 0x000fe20000fe44ff */
[CC--:B------:R-:W-:Y:S01]  /*99c0*/  IMAD R101, R112.reuse, R77.reuse, R72 ;  /* 0x0000004d70657224 */ /* 0x0c0fe200078e0248 */
[----:B------:R-:W-:Y:S01]  /*99d0*/  IADD3 R26, P4, PT, R73, R56, RZ ;  /* 0x00000038491a7210 */ /* 0x000fe20007f9e0ff */
[----:B------:R-:W-:Y:S01]  /*99e0*/  IMAD.WIDE.U32 R96, R112, R77, RZ ;  /* 0x0000004d70607225 */ /* 0x000fe200078e00ff */
[----:B------:R-:W-:Y:S02]  /*99f0*/  ISETP.GE.U32.AND P0, PT, R56, R54, PT ;  /* 0x000000363800720c */ /* 0x000fe40003f06070 */
[----:B------:R-:W-:Y:S01]  /*9a00*/  ISETP.GE.U32.AND P1, PT, R26, R56, PT ;  /* 0x000000381a00720c */ /* 0x000fe20003f26070 */
[----:B------:R-:W-:Y:S01]  /*9a10*/  IMAD R27, R59, UR20, RZ ;  /* 0x000000143b1b7c24 */ /* 0x000fe2000f8e02ff */
[----:B------:R-:W-:Y:S01]  /*9a20*/  LOP3.LUT R59, RZ, R59, RZ, 0x33, !PT ;  /* 0x0000003bff3b7212 */ /* 0x000fe200078e33ff */
[----:B------:R-:W-:Y:S02]  /*9a30*/  IMAD.IADD R101, R57, 0x1, R101 ;  /* 0x0000000139657824 */ /* 0x000fe400078e0265 */
[----:B------:R-:W-:-:S02]  /*9a40*/  IMAD R99, R58, UR21, R27 ;  /* 0x000000153a637c24 */ /* 0x000fc4000f8e021b */
[----:B------:R-:W-:Y:S01]  /*9a50*/  IMAD.WIDE.U32 R56, R58, UR20, RZ ;  /* 0x000000143a387c25 */ /* 0x000fe2000f8e00ff */
[----:B------:R-:W-:-:S03]  /*9a60*/  ISETP.GE.U32.AND.EX P0, PT, R101, R55, PT, P0 ;  /* 0x000000376500720c */ /* 0x000fc60003f06100 */
[----:B------:R-:W-:-:S04]  /*9a70*/  IMAD.WIDE.U32 R72, R102, R77, RZ ;  /* 0x0000004d66487225 */ /* 0x000fc800078e00ff */
[----:B------:R-:W-:-:S04]  /*9a80*/  IMAD.WIDE.U32 R96, P2, R102, R78, R96 ;  /* 0x0000004e66607225 */ /* 0x000fc80007840060 */
[----:B------:R-:W-:Y:S01]  /*9a90*/  IMAD.X R27, R101, 0x1, R98, P4 ;  /* 0x00000001651b7824 */ /* 0x000fe200020e0662 */
[----:B------:R-:W-:Y:S01]  /*9aa0*/  IADD3 RZ, P4, PT, R73, R96, RZ ;  /* 0x0000006049ff7210 */ /* 0x000fe20007f9e0ff */
[----:B------:R-:W-:Y:S01]  /*9ab0*/  IMAD.IADD R57, R57, 0x1, R99 ;  /* 0x0000000139397824 */ /* 0x000fe200078e0263 */
[----:B------:R-:W-:Y:S01]  /*9ac0*/  LOP3.LUT R99, RZ, R58, RZ, 0x33, !PT ;  /* 0x0000003aff637212 */ /* 0x000fe200078e33ff */
[-C--:B------:R-:W-:Y:S01]  /*9ad0*/  IMAD.WIDE.U32 R54, R56, R52.reuse, RZ ;  /* 0x0000003438367225 */ /* 0x080fe200078e00ff */
[----:B------:R-:W-:Y:S02]  /*9ae0*/  ISETP.GE.U32.AND.EX P1, PT, R27, R101, PT, P1 ;  /* 0x000000651b00720c */ /* 0x000fe40003f26110 */
[----:B------:R-:W-:Y:S01]  /*9af0*/  SEL R101, RZ, 0x1, P0 ;  /* 0x00000001ff657807 */ /* 0x000fe20000000000 */
[----:B------:R-:W-:Y:S01]  /*9b00*/  IMAD.WIDE.U32 R72, R57, R52, RZ ;  /* 0x0000003439487225 */ /* 0x000fe200078e00ff */
[----:B------:R-:W-:Y:S02]  /*9b10*/  ISETP.GT.U32.AND P0, PT, R54, R99, PT ;  /* 0x000000633600720c */ /* 0x000fe40003f04070 */
[----:B------:R-:W-:Y:S01]  /*9b20*/  SEL R54, RZ, 0x1, P1 ;  /* 0x00000001ff367807 */ /* 0x000fe20000800000 */
[----:B------:R-:W-:-:S02]  /*9b30*/  IMAD.X R99, RZ, RZ, RZ, P2 ;  /* 0x000000ffff637224 */ /* 0x000fc400010e06ff */
[----:B------:R-:W-:Y:S02]  /*9b40*/  IMAD.MOV.U32 R98, RZ, RZ, R97 ;  /* 0x000000ffff627224 */ /* 0x000fe400078e0061 */
[----:B------:R-:W-:-:S04]  /*9b50*/  IMAD.WIDE.U32 R72, P1, R56, R53, R72 ;  /* 0x0000003538487225 */ /* 0x000fc80007820048 */
[----:B------:R-:W-:Y:S01]  /*9b60*/  IMAD.WIDE.U32.X R98, R112, R78, R98, P4 ;  /* 0x0000004e70627225 */ /* 0x000fe200020e0462 */
[----:B------:R-:W-:-:S03]  /*9b70*/  IADD3 R58, P2, PT, R55, R72, RZ ;  /* 0x00000048373a7210 */ /* 0x000fc60007f5e0ff */
[----:B------:R-:W-:Y:S01]  /*9b80*/  IMAD.X R55, RZ, RZ, RZ, P1 ;  /* 0x000000ffff377224 */ /* 0x000fe200008e06ff */
[----:B------:R-:W-:Y:S01]  /*9b90*/  IADD3 R101, P1, P4, R54, R98, R101 ;  /* 0x0000006236657210 */ /* 0x000fe20007c3e065 */
[----:B------:R-:W-:Y:S01]  /*9ba0*/  IMAD.MOV.U32 R54, RZ, RZ, R73 ;  /* 0x000000ffff367224 */ /* 0x000fe200078e0049 */
[----:B------:R-:W-:Y:S01]  /*9bb0*/  ISETP.GT.U32.AND.EX P0, PT, R58, R59, PT, P0 ;  /* 0x0000003b3a00720c */ /* 0x000fe20003f04100 */
[C---:B------:R-:W-:Y:S01]  /*9bc0*/  IMAD.WIDE.U32 R72, R57.reuse, R50, RZ ;  /* 0x0000003239487225 */ /* 0x040fe200078e00ff */
[----:B------:R-:W-:Y:S02]  /*9bd0*/  IADD3.X R103, PT, PT, RZ, R99, RZ, P1, P4 ;  /* 0x00000063ff677210 */ /* 0x000fe40000fe84ff */
[----:B------:R-:W-:Y:S01]  /*9be0*/  SEL R97, RZ, 0x1, !P0 ;  /* 0x00000001ff617807 */ /* 0x000fe20004000000 */
[----:B------:R-:W-:-:S04]  /*9bf0*/  IMAD.WIDE.U32.X R54, R57, R53, R54, P2 ;  /* 0x0000003539367225 */ /* 0x000fc800010e0436 */
[----:B------:R-:W-:-:S04]  /*9c00*/  IMAD.WIDE.U32 R98, R108, UR18, RZ ;  /* 0x000000126c627c25 */ /* 0x000fc8000f8e00ff */
[----:B------:R-:W-:-:S04]  /*9c10*/  IMAD.WIDE.U32 R58, R56, R50, R28 ;  /* 0x00000032383a7225 */ /* 0x000fc800078e001c */
[----:B------:R-:W-:Y:S01]  /*9c20*/  IMAD.WIDE.U32 R72, P2, R56, R51, R72 ;  /* 0x0000003338487225 */ /* 0x000fe20007840048 */
[----:B------:R-:W-:-:S03]  /*9c30*/  IADD3 R54, P0, P1, R58, R54, R97 ;  /* 0x000000363a367210 */ /* 0x000fc6000791e061 */
[----:B------:R-:W-:Y:S02]  /*9c40*/  IMAD.IADD R59, R72, 0x1, R59 ;  /* 0x00000001483b7824 */ /* 0x000fe400078e023b */
[----:B------:R-:W-:-:S03]  /*9c50*/  IMAD.WIDE.U32 R98, P4, R94, UR19, R98 ;  /* 0x000000135e627c25 */ /* 0x000fc6000f880062 */
[----:B------:R-:W-:Y:S01]  /*9c60*/  IADD3.X R55, PT, PT, R59, R55, RZ, P0, P1 ;  /* 0x000000373b377210 */ /* 0x000fe200007e24ff */
[----:B------:R-:W-:Y:S01]  /*9c70*/  IMAD.WIDE.U32 R96, R94, UR18, R118 ;  /* 0x000000125e607c25 */ /* 0x000fe2000f8e0076 */
[----:B------:R-:W-:-:S03]  /*9c80*/  IADD3 RZ, P1, PT, R121, R98, RZ ;  /* 0x0000006279ff7210 */ /* 0x000fc60007f3e0ff */
[----:B------:R-:W-:Y:S01]  /*9c90*/  IMAD.X R121, RZ, RZ, RZ, P4 ;  /* 0x000000ffff797224 */ /* 0x000fe200020e06ff */
[----:B------:R-:W-:Y:S01]  /*9ca0*/  ISETP.GE.U32.AND P0, PT, R96, R118, PT ;  /* 0x000000766000720c */ /* 0x000fe20003f06070 */
[----:B------:R-:W-:Y:S01]  /*9cb0*/  IMAD.MOV.U32 R120, RZ, RZ, R99 ;  /* 0x000000ffff787224 */ /* 0x000fe200078e0063 */
[-C--:B------:R-:W-:Y:S01]  /*9cc0*/  IADD3 R118, P4, PT, R74, R96.reuse, RZ ;  /* 0x000000604a767210 */ /* 0x080fe20007f9e0ff */
[----:B------:R-:W-:Y:S02]  /*9cd0*/  IMAD.IADD R74, R98, 0x1, R97 ;  /* 0x00000001624a7824 */ /* 0x000fe400078e0261 */
[----:B------:R-:W-:Y:S01]  /*9ce0*/  IMAD.WIDE.U32.X R120, R108, UR19, R120, P1 ;  /* 0x000000136c787c25 */ /* 0x000fe200088e0478 */
[----:B------:R-:W-:Y:S02]  /*9cf0*/  ISETP.GE.U32.AND P1, PT, R118, R96, PT ;  /* 0x000000607600720c */ /* 0x000fe40003f26070 */
[----:B------:R-:W-:Y:S01]  /*9d00*/  ISETP.GE.U32.AND.EX P0, PT, R74, R119, PT, P0 ;  /* 0x000000774a00720c */ /* 0x000fe20003f06100 */
[----:B------:R-:W-:-:S03]  /*9d10*/  IMAD.WIDE.U32 R96, R115, R109, RZ ;  /* 0x0000006d73607225 */ /* 0x000fc600078e00ff */
[----:B------:R-:W-:Y:S01]  /*9d20*/  SEL R94, RZ, 0x1, P0 ;  /* 0x00000001ff5e7807 */ /* 0x000fe20000000000 */
[----:B------:R-:W-:-:S04]  /*9d30*/  IMAD.WIDE.U32 R98, R114, R109, RZ ;  /* 0x0000006d72627225 */ /* 0x000fc800078e00ff */
[----:B------:R-:W-:-:S04]  /*9d40*/  IMAD.WIDE.U32 R96, P0, R106, R114, R96 ;  /* 0x000000726a607225 */ /* 0x000fc80007800060 */
[----:B------:R-:W-:Y:S01]  /*9d50*/  IMAD.X R119, R74, 0x1, R90, P4 ;  /* 0x000000014a777824 */ /* 0x000fe200020e065a */
[----:B------:R-:W-:Y:S01]  /*9d60*/  IADD3 RZ, P4, PT, R99, R96, RZ ;  /* 0x0000006063ff7210 */ /* 0x000fe20007f9e0ff */
[----:B------:R-:W-:Y:S01]  /*9d70*/  IMAD.X R99, RZ, RZ, RZ, P0 ;  /* 0x000000ffff637224 */ /* 0x000fe200000e06ff */
[----:B------:R-:W-:Y:S01]  /*9d80*/  IADD3 R90, P0, PT, R95, R65, RZ ;  /* 0x000000415f5a7210 */ /* 0x000fe20007f1e0ff */
[----:B------:R-:W-:Y:S01]  /*9d90*/  IMAD.MOV.U32 R98, RZ, RZ, R97 ;  /* 0x000000ffff627224 */ /* 0x000fe200078e0061 */
[----:B------:R-:W-:Y:S01]  /*9da0*/  ISETP.GE.U32.AND.EX P1, PT, R119, R74, PT, P1 ;  /* 0x0000004a7700720c */ /* 0x000fe20003f26110 */
[C---:B------:R-:W-:Y:S02]  /*9db0*/  IMAD R74, R106.reuse, R114, RZ ;  /* 0x000000726a4a7224 */ /* 0x040fe400078e02ff */
[----:B------:R-:W-:Y:S01]  /*9dc0*/  IMAD.WIDE.U32.X R98, R106, R115, R98, P4 ;  /* 0x000000736a627225 */ /* 0x000fe200020e0462 */
[----:B------:R-:W-:-:S03]  /*9dd0*/  SEL R65, RZ, 0x1, P1 ;  /* 0x00000001ff417807 */ /* 0x000fc60000800000 */
[----:B------:R-:W-:-:S04]  /*9de0*/  IMAD.WIDE.U32 R106, R109, R114, R118 ;  /* 0x000000726d6a7225 */ /* 0x000fc800078e0076 */
[----:B------:R-:W-:Y:S01]  /*9df0*/  IMAD R95, R109, R115, R74 ;  /* 0x000000736d5f7224 */ /* 0x000fe200078e024a */
[----:B------:R-:W-:Y:S01]  /*9e00*/  IADD3 R122, P4, PT, R91, R106, RZ ;  /* 0x0000006a5b7a7210 */ /* 0x000fe20007f9e0ff */
[----:B------:R-:W-:-:S04]  /*9e10*/  IMAD.WIDE.U32 R96, R112, R79, RZ ;  /* 0x0000004f70607225 */ /* 0x000fc800078e00ff */
[----:B------:R-:W-:Y:S02]  /*9e20*/  IMAD.IADD R74, R107, 0x1, R95 ;  /* 0x000000016b4a7824 */ /* 0x000fe400078e025f */
[----:B------:R-:W-:-:S04]  /*9e30*/  IMAD.WIDE.U32 R96, P1, R102, R80, R96 ;  /* 0x0000005066607225 */ /* 0x000fc80007820060 */
[----:B------:R-:W-:Y:S02]  /*9e40*/  IMAD.X R123, R74, 0x1, R92, P4 ;  /* 0x000000014a7b7824 */ /* 0x000fe400020e065c */
[----:B------:R-:W-:Y:S02]  /*9e50*/  IMAD.X R91, R93, 0x1, R61, P0 ;  /* 0x000000015d5b7824 */ /* 0x000fe400000e063d */
[----:B------:R-:W-:-:S04]  /*9e60*/  IMAD.WIDE.U32 R92, R56, R50, RZ ;  /* 0x00000032385c7225 */ /* 0x000fc800078e00ff */
[----:B------:R-:W-:Y:S01]  /*9e70*/  IMAD.X R107, RZ, RZ, RZ, P1 ;  /* 0x000000ffff6b7224 */ /* 0x000fe200008e06ff */
[----:B------:R-:W-:Y:S01]  /*9e80*/  ISETP.GE.U32.AND P1, PT, R58, R28, PT ;  /* 0x0000001c3a00720c */ /* 0x000fe20003f26070 */
[----:B------:R-:W-:Y:S01]  /*9e90*/  IMAD.MOV.U32 R92, RZ, RZ, R73 ;  /* 0x000000ffff5c7224 */ /* 0x000fe200078e0049 */
[----:B------:R-:W-:Y:S01]  /*9ea0*/  IADD3 RZ, P0, PT, R93, R72, RZ ;  /* 0x000000485dff7210 */ /* 0x000fe20007f1e0ff */
[----:B------:R-:W-:Y:S01]  /*9eb0*/  IMAD.X R93, RZ, RZ, RZ, P2 ;  /* 0x000000ffff5d7224 */ /* 0x000fe200010e06ff */
[----:B------:R-:W-:Y:S01]  /*9ec0*/  ISETP.GE.U32.AND.EX P1, PT, R59, R29, PT, P1 ;  /* 0x0000001d3b00720c */ /* 0x000fe20003f26110 */
[----:B------:R-:W-:Y:S01]  /*9ed0*/  IMAD.WIDE.U32 R108, R102, R79, RZ ;  /* 0x0000004f666c7225 */ /* 0x000fe200078e00ff */
[----:B------:R-:W-:Y:S02]  /*9ee0*/  ISETP.GE.U32.AND P2, PT, R54, R58, PT ;  /* 0x0000003a3600720c */ /* 0x000fe40003f46070 */
[----:B------:R-:W-:Y:S01]  /*9ef0*/  SEL R28, RZ, 0x1, P1 ;  /* 0x00000001ff1c7807 */ /* 0x000fe20000800000 */
[----:B------:R-:W-:Y:S01]  /*9f00*/  IMAD.WIDE.U32.X R92, R57, R51, R92, P0 ;  /* 0x00000033395c7225 */ /* 0x000fe200000e045c */
[----:B------:R-:W-:-:S02]  /*9f10*/  ISETP.GE.U32.AND P0, PT, R106, R118, PT ;  /* 0x000000766a00720c */ /* 0x000fc40003f06070 */
[----:B------:R-:W-:Y:S01]  /*9f20*/  ISETP.GE.U32.AND P1, PT, R122, R106, PT ;  /* 0x0000006a7a00720c */ /* 0x000fe20003f26070 */
[----:B------:R-:W-:Y:S01]  /*9f30*/  IMAD.MOV.U32 R106, RZ, RZ, R97 ;  /* 0x000000ffff6a7224 */ /* 0x000fe200078e0061 */
[----:B------:R-:W-:Y:S01]  /*9f40*/  ISETP.GE.U32.AND.EX P2, PT, R55, R59, PT, P2 ;  /* 0x0000003b3700720c */ /* 0x000fe20003f46120 */
[----:B------:R-:W-:Y:S01]  /*9f50*/  IMAD R58, R80, R102, RZ ;  /* 0x00000066503a7224 */ /* 0x000fe200078e02ff */
[----:B------:R-:W-:Y:S01]  /*9f60*/  IADD3 RZ, P4, PT, R109, R96, RZ ;  /* 0x000000606dff7210 */ /* 0x000fe20007f9e0ff */
[----:B------:R-:W-:Y:S01]  /*9f70*/  IMAD.WIDE.U32 R72, R68, R50, RZ ;  /* 0x0000003244487225 */ /* 0x000fe200078e00ff */
[----:B------:R-:W-:Y:S02]  /*9f80*/  ISETP.GE.U32.AND.EX P0, PT, R74, R119, PT, P0 ;  /* 0x000000774a00720c */ /* 0x000fe40003f06100 */
[----:B------:R-:W-:Y:S01]  /*9f90*/  ISETP.GE.U32.AND.EX P1, PT, R123, R74, PT, P1 ;  /* 0x0000004a7b00720c */ /* 0x000fe20003f26110 */
[----:B------:R-:W-:Y:S01]  /*9fa0*/  IMAD.WIDE.U32.X R106, R112, R80, R106, P4 ;  /* 0x00000050706a7225 */ /* 0x000fe200020e046a */
[----:B------:R-:W-:-:S02]  /*9fb0*/  SEL R61, RZ, 0x1, P2 ;  /* 0x00000001ff3d7807 */ /* 0x000fc40001000000 */
[----:B------:R-:W-:Y:S01]  /*9fc0*/  SEL R96, RZ, 0x1, P0 ;  /* 0x00000001ff607807 */ /* 0x000fe20000000000 */
[----:B------:R-:W-:Y:S01]  /*9fd0*/  IMAD R112, R112, R79, R58 ;  /* 0x0000004f70707224 */ /* 0x000fe200078e023a */
[----:B------:R-:W-:Y:S01]  /*9fe0*/  SEL R59, RZ, 0x1, P1 ;  /* 0x00000001ff3b7807 */ /* 0x000fe20000800000 */
[----:B------:R-:W-:Y:S01]  /*9ff0*/  IMAD.X R95, RZ, RZ, RZ, P3 ;  /* 0x000000ffff5f7224 */ /* 0x000fe200018e06ff */
[----:B------:R-:W-:Y:S01]  /*a000*/  IADD3 R61, P0, P2, R61, R92, R28 ;  /* 0x0000005c3d3d7210 */ /* 0x000fe20007a1e01c */
[----:B------:R-:W-:Y:S01]  /*a010*/  IMAD.WIDE.U32 R28, R57, UR16, RZ ;  /* 0x00000010391c7c25 */ /* 0x000fe2000f8e00ff */
[----:B------:R-:W-:Y:S02]  /*a020*/  IADD3 R65, P1, P4, R65, R120, R94 ;  /* 0x0000007841417210 */ /* 0x000fe40007c3e05e */
[----:B------:R-:W-:Y:S01]  /*a030*/  IADD3.X R74, PT, PT, RZ, R93, RZ, P0, P2 ;  /* 0x0000005dff4a7210 */ /* 0x000fe200007e44ff */
[----:B------:R-:W-:Y:S01]  /*a040*/  IMAD.WIDE.U32 R92, R102, R79, R90 ;  /* 0x0000004f665c7225 */ /* 0x000fe200078e005a */
[----:B------:R-:W-:-:S02]  /*a050*/  IADD3.X R120, PT, PT, RZ, R121, RZ, P1, P4 ;  /* 0x00000079ff787210 */ /* 0x000fc40000fe84ff */
[----:B------:R-:W-:Y:S01]  /*a060*/  IADD3 R96, P0, P4, R59, R98, R96 ;  /* 0x000000623b607210 */ /* 0x000fe20007c1e060 */
[----:B------:R-:W-:Y:S01]  /*a070*/  IMAD.WIDE.U32 R58, R56, UR16, RZ ;  /* 0x00000010383a7c25 */ /* 0x000fe2000f8e00ff */
[----:B------:R-:W-:Y:S02]  /*a080*/  ISETP.GE.U32.AND P3, PT, R62, R66, PT ;  /* 0x000000423e00720c */ /* 0x000fe40003f66070 */
[----:B------:R-:W-:Y:S01]  /*a090*/  IADD3.X R98, PT, PT, RZ, R99, RZ, P0, P4 ;  /* 0x00000063ff627210 */ /* 0x000fe200007e84ff */
[----:B------:R-:W-:Y:S01]  /*a0a0*/  IMAD.WIDE.U32 R28, P1, R56, UR17, R28 ;  /* 0x00000011381c7c25 */ /* 0x000fe2000f82001c */
[----:B------:R-:W-:Y:S02]  /*a0b0*/  IADD3 RZ, P4, PT, R73, R70, RZ ;  /* 0x0000004649ff7210 */ /* 0x000fe40007f9e0ff */
[----:B------:R-:W-:Y:S01]  /*a0c0*/  ISETP.GE.U32.AND.EX P3, PT, R63, R67, PT, P3 ;  /* 0x000000433f00720c */ /* 0x000fe20003f66130 */
[----:B------:R-:W-:Y:S01]  /*a0d0*/  IMAD.MOV.U32 R94, RZ, RZ, R71 ;  /* 0x000000ffff5e7224 */ /* 0x000fe200078e0047 */
[----:B------:R-:W-:Y:S01]  /*a0e0*/  IADD3 RZ, P2, PT, R59, R28, RZ ;  /* 0x0000001c3bff7210 */ /* 0x000fe20007f5e0ff */
[----:B------:R-:W-:Y:S01]  /*a0f0*/  IMAD.X R59, RZ, RZ, RZ, P1 ;  /* 0x000000ffff3b7224 */ /* 0x000fe200008e06ff */
[----:B------:R-:W-:Y:S01]  /*a100*/  ISETP.GE.U32.AND P1, PT, R64, R62, PT ;  /* 0x0000003e4000720c */ /* 0x000fe20003f26070 */
[----:B------:R-:W-:Y:S01]  /*a110*/  IMAD.WIDE.U32.X R94, R69, R51, R94, P4 ;  /* 0x00000033455e7225 */ /* 0x000fe200020e045e */
[----:B------:R-:W-:-:S02]  /*a120*/  IADD3 R62, P4, PT, R101, R92, RZ ;  /* 0x0000005c653e7210 */ /* 0x000fc40007f9e0ff */
[----:B------:R-:W-:Y:S01]  /*a130*/  ISETP.GE.U32.AND.EX P1, PT, R60, R63, PT, P1 ;  /* 0x0000003f3c00720c */ /* 0x000fe20003f26110 */
[----:B------:R-:W-:Y:S01]  /*a140*/  IMAD.MOV.U32 R58, RZ, RZ, R29 ;  /* 0x000000ffff3a7224 */ /* 0x000fe200078e001d */
[----:B------:R-:W-:Y:S01]  /*a150*/  SEL R70, RZ, 0x1, P3 ;  /* 0x00000001ff467807 */ /* 0x000fe20001800000 */
[----:B------:R-:W-:Y:S01]  /*a160*/  IMAD.IADD R29, R93, 0x1, R112 ;  /* 0x000000015d1d7824 */ /* 0x000fe200078e0270 */
[----:B------:R-:W-:Y:S01]  /*a170*/  ISETP.GE.U32.AND P0, PT, R92, R90, PT ;  /* 0x0000005a5c00720c */ /* 0x000fe20003f06070 */
[----:B------:R-:W-:Y:S01]  /*a180*/  IMAD.WIDE.U32 R66, R56, UR16, R26 ;  /* 0x0000001038427c25 */ /* 0x000fe2000f8e001a */
[----:B------:R-:W-:Y:S02]  /*a190*/  ISETP.GE.U32.AND P3, PT, R62, R92, PT ;  /* 0x0000005c3e00720c */ /* 0x000fe40003f66070 */
[C---:B------:R-:W-:Y:S01]  /*a1a0*/  ISETP.GE.U32.AND.EX P0, PT, R29.reuse, R91, PT, P0 ;  /* 0x0000005b1d00720c */ /* 0x040fe20003f06100 */
[----:B------:R-:W-:Y:S01]  /*a1b0*/  IMAD.X R63, R29, 0x1, R103, P4 ;  /* 0x000000011d3f7824 */ /* 0x000fe200020e0667 */
[----:B------:R-:W-:Y:S01]  /*a1c0*/  SEL R71, RZ, 0x1, P1 ;  /* 0x00000001ff477807 */ /* 0x000fe20000800000 */
[----:B------:R-:W-:Y:S01]  /*a1d0*/  IMAD.IADD R67, R28, 0x1, R67 ;  /* 0x000000011c437824 */ /* 0x000fe200078e0243 */
[----:B------:R-:W-:Y:S01]  /*a1e0*/  IADD3 R28, P4, PT, R61, R66, RZ ;  /* 0x000000423d1c7210 */ /* 0x000fe20007f9e0ff */
[----:B------:R-:W-:Y:S01]  /*a1f0*/  IMAD.WIDE.U32 R90, R104, R49, RZ ;  /* 0x00000031685a7225 */ /* 0x000fe200078e00ff */
[----:B------:R-:W-:-:S02]  /*a200*/  ISETP.GE.U32.AND.EX P3, PT, R63, R29, PT, P3 ;  /* 0x0000001d3f00720c */ /* 0x000fc40003f66130 */
[----:B------:R-:W-:Y:S01]  /*a210*/  ISETP.GE.U32.AND P1, PT, R66, R26, PT ;  /* 0x0000001a4200720c */ /* 0x000fe20003f26070 */
[----:B------:R-:W-:Y:S01]  /*a220*/  IMAD.X R29, R67, 0x1, R74, P4 ;  /* 0x00000001431d7824 */ /* 0x000fe200020e064a */
[----:B------:R-:W-:Y:S01]  /*a230*/  SEL R26, RZ, 0x1, P0 ;  /* 0x00000001ff1a7807 */ /* 0x000fe20000000000 */
[----:B------:R-:W-:Y:S01]  /*a240*/  IMAD.WIDE.U32 R92, R56, UR18, RZ ;  /* 0x00000012385c7c25 */ /* 0x000fe2000f8e00ff */
[----:B------:R-:W-:Y:S02]  /*a250*/  SEL R73, RZ, 0x1, P3 ;  /* 0x00000001ff497807 */ /* 0x000fe40001800000 */
[----:B------:R-:W-:Y:S02]  /*a260*/  ISETP.GE.U32.AND P0, PT, R28, R66, PT ;  /* 0x000000421c00720c */ /* 0x000fe40003f06070 */
[----:B------:R-:W-:Y:S01]  /*a270*/  IADD3 R61, P3, P4, R71, R94, R70 ;  /* 0x0000005e473d7210 */ /* 0x000fe20007c7e046 */
[----:B------:R-:W-:Y:S01]  /*a280*/  IMAD.WIDE.U32 R70, R104, R81, RZ ;  /* 0x0000005168467225 */ /* 0x000fe200078e00ff */
[----:B------:R-:W-:-:S02]  /*a290*/  ISETP.GE.U32.AND.EX P1, PT, R67, R27, PT, P1 ;  /* 0x0000001b4300720c */ /* 0x000fc40003f26110 */
[----:B------:R-:W-:Y:S01]  /*a2a0*/  ISETP.GE.U32.AND.EX P0, PT, R29, R67, PT, P0 ;  /* 0x000000431d00720c */ /* 0x000fe20003f06100 */
[C---:B------:R-:W-:Y:S01]  /*a2b0*/  IMAD.WIDE.U32 R66, R30.reuse, R81, RZ ;  /* 0x000000511e427225 */ /* 0x040fe200078e00ff */
[----:B------:R-:W-:Y:S02]  /*a2c0*/  IADD3.X R97, PT, PT, RZ, R95, RZ, P3, P4 ;  /* 0x0000005fff617210 */ /* 0x000fe40001fe84ff */
[----:B------:R-:W-:Y:S01]  /*a2d0*/  IADD3 R74, P4, P3, R73, R106, R26 ;  /* 0x0000006a494a7210 */ /* 0x000fe20007b9e01a */
[----:B------:R-:W-:Y:S01]  /*a2e0*/  IMAD.WIDE.U32.X R72, R57, UR17, R58, P2 ;  /* 0x0000001139487c25 */ /* 0x000fe200090e043a */
[----:B------:R-:W-:Y:S02]  /*a2f0*/  SEL R26, RZ, 0x1, P1 ;  /* 0x00000001ff1a7807 */ /* 0x000fe40000800000 */
[----:B------:R-:W-:Y:S01]  /*a300*/  SEL R99, RZ, 0x1, P0 ;  /* 0x00000001ff637807 */ /* 0x000fe20000000000 */
[----:B------:R-:W-:Y:S01]  /*a310*/  IMAD.WIDE.U32 R70, P2, R30, R87, R70 ;  /* 0x000000571e467225 */ /* 0x000fe20007840046 */
[----:B------:R-:W-:-:S03]  /*a320*/  IADD3.X R106, PT, PT, RZ, R107, RZ, P4, P3 ;  /* 0x0000006bff6a7210 */ /* 0x000fc600027e64ff */
[----:B------:R-:W-:Y:S01]  /*a330*/  IMAD.WIDE.U32 R58, R30, R49, RZ ;  /* 0x000000311e3a7225 */ /* 0x000fe200078e00ff */
[----:B------:R-:W-:-:S03]  /*a340*/  IADD3 RZ, P4, PT, R67, R70, RZ ;  /* 0x0000004643ff7210 */ /* 0x000fc60007f9e0ff */
[----:B------:R-:W-:Y:S01]  /*a350*/  IMAD.X R27, RZ, RZ, RZ, P2 ;  /* 0x000000ffff1b7224 */ /* 0x000fe200010e06ff */
[----:B------:R-:W-:Y:S01]  /*a360*/  IADD3 R99, P1, P2, R99, R72, R26 ;  /* 0x0000004863637210 */ /* 0x000fe20007a3e01a */
[----:B------:R-:W-:Y:S02]  /*a370*/  IMAD R58, R87, R30, RZ ;  /* 0x0000001e573a7224 */ /* 0x000fe400078e02ff */
[----:B------:R-:W-:Y:S01]  /*a380*/  IMAD.MOV.U32 R26, RZ, RZ, R71 ;  /* 0x000000ffff1a7224 */ /* 0x000fe200078e0047 */
[----:B------:R-:W-:Y:S01]  /*a390*/  IADD3.X R101, PT, PT, RZ, R73, RZ, P1, P2 ;  /* 0x00000049ff657210 */ /* 0x000fe20000fe44ff */
[----:B------:R-:W-:-:S04]  /*a3a0*/  IMAD.WIDE.U32 R90, P0, R30, R76, R90 ;  /* 0x0000004c1e5a7225 */ /* 0x000fc8000780005a */
[----:B------:R-:W-:Y:S01]  /*a3b0*/  IMAD.WIDE.U32 R70, R57, UR18, RZ ;  /* 0x0000001239467c25 */ /* 0x000fe2000f8e00ff */
[----:B------:R-:W-:-:S03]  /*a3c0*/  IADD3 RZ, P3, PT, R59, R90, RZ ;  /* 0x0000005a3bff7210 */ /* 0x000fc60007f7e0ff */
[----:B------:R-:W-:-:S04]  /*a3d0*/  IMAD.WIDE.U32 R66, R30, R81, R54 ;  /* 0x000000511e427225 */ /* 0x000fc800078e0036 */
[----:B------:R-:W-:Y:S02]  /*a3e0*/  IMAD R73, R104, R81, R58 ;  /* 0x0000005168497224 */ /* 0x000fe400078e023a */
[----:B------:R-:W-:Y:S01]  /*a3f0*/  IMAD.X R59, RZ, RZ, RZ, P0 ;  /* 0x000000ffff3b7224 */ /* 0x000fe200000e06ff */
[----:B------:R-:W-:Y:S01]  /*a400*/  ISETP.GE.U32.AND P0, PT, R66, R54, PT ;  /* 0x000000364200720c */ /* 0x000fe20003f06070 */
[----:B------:R-:W-:Y:S02]  /*a410*/  IMAD.IADD R67, R67, 0x1, R73 ;  /* 0x0000000143437824 */ /* 0x000fe400078e0249 */
[----:B------:R-:W-:-:S03]  /*a420*/  IMAD.WIDE.U32 R70, P2, R56, UR19, R70 ;  /* 0x0000001338467c25 */ /* 0x000fc6000f840046 */
[----:B------:R-:W-:Y:S01]  /*a430*/  ISETP.GE.U32.AND.EX P0, PT, R67, R55, PT, P0 ;  /* 0x000000374300720c */ /* 0x000fe20003f06100 */
[----:B------:R-:W-:Y:S01]  /*a440*/  IMAD.WIDE.U32 R72, R69, UR16, RZ ;  /* 0x0000001045487c25 */ /* 0x000fe2000f8e00ff */
[----:B------:R-:W-:Y:S02]  /*a450*/  IADD3 RZ, P1, PT, R93, R70, RZ ;  /* 0x000000465dff7210 */ /* 0x000fe40007f3e0ff */
[----:B------:R-:W-:Y:S01]  /*a460*/  SEL R105, RZ, 0x1, P0 ;  /* 0x00000001ff697807 */ /* 0x000fe20000000000 */
[----:B------:R-:W-:Y:S02]  /*a470*/  IMAD.MOV.U32 R58, RZ, RZ, R91 ;  /* 0x000000ffff3a7224 */ /* 0x000fe400078e005b */
[----:B------:R-:W-:Y:S02]  /*a480*/  IMAD.X R91, RZ, RZ, RZ, P2 ;  /* 0x000000ffff5b7224 */ /* 0x000fe400010e06ff */
[----:B------:R-:W-:-:S04]  /*a490*/  IMAD.WIDE.U32 R92, R68, UR16, RZ ;  /* 0x00000010445c7c25 */ /* 0x000fc8000f8e00ff */
[----:B------:R-:W-:-:S04]  /*a4a0*/  IMAD.WIDE.U32 R54, P2, R68, UR17, R72 ;  /* 0x0000001144367c25 */ /* 0x000fc8000f840048 */
[----:B------:R-:W-:Y:S02]  /*a4b0*/  IMAD R90, R76, R30, RZ ;  /* 0x0000001e4c5a7224 */ /* 0x000fe400078e02ff */
[----:B------:R-:W-:Y:S01]  /*a4c0*/  IMAD.WIDE.U32.X R26, R104, R87, R26, P4 ;  /* 0x00000057681a7225 */ /* 0x000fe200020e041a */
[----:B------:R-:W-:-:S03]  /*a4d0*/  IADD3 RZ, P4, PT, R93, R54, RZ ;  /* 0x000000365dff7210 */ /* 0x000fc60007f9e0ff */
[-C--:B------:R-:W-:Y:S02]  /*a4e0*/  IMAD R103, R104, R49.reuse, R90 ;  /* 0x0000003168677224 */ /* 0x080fe400078e025a */
[----:B------:R-:W-:-:S04]  /*a4f0*/  IMAD.WIDE.U32 R92, R30, R49, R28 ;  /* 0x000000311e5c7225 */ /* 0x000fc800078e001c */
[----:B------:R-:W-:Y:S02]  /*a500*/  IMAD.MOV.U32 R90, RZ, RZ, R71 ;  /* 0x000000ffff5a7224 */ /* 0x000fe400078e0047 */
[----:B------:R-:W-:-:S04]  /*a510*/  IMAD.WIDE.U32 R94, R68, UR16, R122 ;  /* 0x00000010445e7c25 */ /* 0x000fc8000f8e007a */
[----:B------:R-:W-:Y:S02]  /*a520*/  IMAD.IADD R71, R93, 0x1, R103 ;  /* 0x000000015d477824 */ /* 0x000fe400078e0267 */
[----:B------:R-:W-:Y:S01]  /*a530*/  IMAD.X R103, RZ, RZ, RZ, P2 ;  /* 0x000000ffff677224 */ /* 0x000fe200010e06ff */
[----:B------:R-:W-:Y:S01]  /*a540*/  IADD3 R26, P0, P2, R92, R26, R105 ;  /* 0x0000001a5c1a7210 */ /* 0x000fe20007a1e069 */
[----:B------:R-:W-:Y:S01]  /*a550*/  IMAD.WIDE.U32.X R90, R57, UR19, R90, P1 ;  /* 0x00000013395a7c25 */ /* 0x000fe200088e045a */
[----:B------:R-:W-:Y:S02]  /*a560*/  IADD3 R61, P1, PT, R61, R94, RZ ;  /* 0x0000005e3d3d7210 */ /* 0x000fe40007f3e0ff */
[----:B------:R-:W-:Y:S01]  /*a570*/  IADD3.X R27, PT, PT, R71, R27, RZ, P0, P2 ;  /* 0x0000001b471b7210 */ /* 0x000fe200007e44ff */
[----:B------:R-:W-:Y:S01]  /*a580*/  IMAD.IADD R54, R54, 0x1, R95 ;  /* 0x0000000136367824 */ /* 0x000fe200078e025f */
[----:B------:R-:W-:Y:S01]  /*a590*/  ISETP.GE.U32.AND P0, PT, R94, R122, PT ;  /* 0x0000007a5e00720c */ /* 0x000fe20003f06070 */
[----:B------:R-:W-:Y:S01]  /*a5a0*/  IMAD.WIDE.U32 R72, R56, UR18, R62 ;  /* 0x0000001238487c25 */ /* 0x000fe2000f8e003e */
[----:B------:R-:W-:-:S02]  /*a5b0*/  ISETP.GE.U32.AND P2, PT, R92, R28, PT ;  /* 0x0000001c5c00720c */ /* 0x000fc40003f46070 */
[C---:B------:R-:W-:Y:S01]  /*a5c0*/  ISETP.GE.U32.AND.EX P0, PT, R54.reuse, R123, PT, P0 ;  /* 0x0000007b3600720c */ /* 0x040fe20003f06100 */
[----:B------:R-:W-:Y:S01]  /*a5d0*/  IMAD.X R97, R54, 0x1, R97, P1 ;  /* 0x0000000136617824 */ /* 0x000fe200008e0661 */
[----:B------:R-:W-:Y:S01]  /*a5e0*/  ISETP.GE.U32.AND P1, PT, R61, R94, PT ;  /* 0x0000005e3d00720c */ /* 0x000fe20003f26070 */
[----:B------:R-:W-:Y:S01]  /*a5f0*/  IMAD.MOV.U32 R102, RZ, RZ, R55 ;  /* 0x000000ffff667224 */ /* 0x000fe200078e0037 */
[----:B------:R-:W-:Y:S01]  /*a600*/  SEL R56, RZ, 0x1, P0 ;  /* 0x00000001ff387807 */ /* 0x000fe20000000000 */
[----:B------:R-:W-:Y:S01]  /*a610*/  IMAD.IADD R55, R70, 0x1, R73 ;  /* 0x0000000146377824 */ /* 0x000fe200078e0249 */
[----:B------:R-:W-:Y:S01]  /*a620*/  ISETP.GE.U32.AND.EX P1, PT, R97, R54, PT, P1 ;  /* 0x000000366100720c */ /* 0x000fe20003f26110 */
[----:B------:R-:W-:Y:S01]  /*a630*/  IMAD.WIDE.U32.X R102, R69, UR17, R102, P4 ;  /* 0x0000001145667c25 */ /* 0x000fe2000a0e0466 */
[----:B------:R-:W-:Y:S02]  /*a640*/  IADD3 R28, P0, PT, R99, R72, RZ ;  /* 0x00000048631c7210 */ /* 0x000fe40007f1e0ff */
[----:B------:R-:W-:Y:S01]  /*a650*/  SEL R57, RZ, 0x1, P1 ;  /* 0x00000001ff397807 */ /* 0x000fe20000800000 */
[----:B------:R-:W-:Y:S01]  /*a660*/  IMAD.WIDE.U32.X R58, R104, R76, R58, P3 ;  /* 0x0000004c683a7225 */ /* 0x000fe200018e043a */
[----:B------:R-:W-:-:S02]  /*a670*/  ISETP.GE.U32.AND P1, PT, R72, R62, PT ;  /* 0x0000003e4800720c */ /* 0x000fc40003f26070 */
[----:B------:R-:W-:Y:S01]  /*a680*/  ISETP.GE.U32.AND.EX P2, PT, R71, R29, PT, P2 ;  /* 0x0000001d4700720c */ /* 0x000fe20003f46120 */
[----:B------:R-:W-:Y:S01]  /*a690*/  IMAD.X R29, R55, 0x1, R101, P0 ;  /* 0x00000001371d7824 */ /* 0x000fe200000e0665 */
[----:B------:R-:W-:Y:S01]  /*a6a0*/  ISETP.GE.U32.AND P4, PT, R26, R92, PT ;  /* 0x0000005c1a00720c */ /* 0x000fe20003f86070 */
[----:B------:R-:W-:Y:S01]  /*a6b0*/  IMAD R94, R111, R114, RZ ;  /* 0x000000726f5e7224 */ /* 0x000fe200078e02ff */
[----:B------:R-:W-:Y:S02]  /*a6c0*/  ISETP.GE.U32.AND P0, PT, R28, R72, PT ;  /* 0x000000481c00720c */ /* 0x000fe40003f06070 */
[----:B------:R-:W-:Y:S01]  /*a6d0*/  ISETP.GE.U32.AND.EX P1, PT, R55, R63, PT, P1 ;  /* 0x0000003f3700720c */ /* 0x000fe20003f26110 */
[----:B------:R-:W-:Y:S01]  /*a6e0*/  IMAD R63, R67, UR20, RZ ;  /* 0x00000014433f7c24 */ /* 0x000fe2000f8e02ff */
[----:B------:R-:W-:Y:S02]  /*a6f0*/  ISETP.GE.U32.AND.EX P4, PT, R27, R71, PT, P4 ;  /* 0x000000471b00720c */ /* 0x000fe40003f86140 */
[----:B------:R-:W-:Y:S01]  /*a700*/  ISETP.GE.U32.AND.EX P0, PT, R29, R55, PT, P0 ;  /* 0x000000371d00720c */ /* 0x000fe20003f06100 */
[C---:B------:R-:W-:Y:S01]  /*a710*/  IMAD R71, R66.reuse, UR21, R63 ;  /* 0x0000001542477c24 */ /* 0x040fe2000f8e023f */
[----:B------:R-:W-:Y:S01]  /*a720*/  SEL R62, RZ, 0x1, P1 ;  /* 0x00000001ff3e7807 */ /* 0x000fe20000800000 */
[----:B------:R-:W-:Y:S01]  /*a730*/  IMAD.WIDE.U32 R54, R66, UR20, RZ ;  /* 0x0000001442367c25 */ /* 0x000fe2000f8e00ff */
[----:B------:R-:W-:-:S02]  /*a740*/  SEL R63, RZ, 0x1, P0 ;  /* 0x00000001ff3f7807 */ /* 0x000fc40000000000 */
[----:B------:R-:W-:Y:S01]  /*a750*/  LOP3.LUT R95, RZ, R66, RZ, 0x33, !PT ;  /* 0x00000042ff5f7212 */ /* 0x000fe200078e33ff */
[----:B------:R-:W-:Y:S01]  /*a760*/  IMAD.IADD R55, R55, 0x1, R71 ;  /* 0x0000000137377824 */ /* 0x000fe200078e0247 */
[----:B------:R-:W-:Y:S01]  /*a770*/  IADD3 R92, P0, P1, R57, R102, R56 ;  /* 0x00000066395c7210 */ /* 0x000fe2000791e038 */
[-C--:B------:R-:W-:Y:S01]  /*a780*/  IMAD.WIDE.U32 R56, R104, R77.reuse, RZ ;  /* 0x0000004d68387225 */ /* 0x080fe200078e00ff */
[----:B------:R-:W-:Y:S02]  /*a790*/  SEL R66, RZ, 0x1, P2 ;  /* 0x00000001ff427807 */ /* 0x000fe40001000000 */
[----:B------:R-:W-:Y:S01]  /*a7a0*/  SEL R93, RZ, 0x1, P4 ;  /* 0x00000001ff5d7807 */ /* 0x000fe20002000000 */
[----:B------:R-:W-:Y:S01]  /*a7b0*/  IMAD.WIDE.U32 R70, R30, R77, RZ ;  /* 0x0000004d1e467225 */ /* 0x000fe200078e00ff */
[----:B------:R-:W-:Y:S02]  /*a7c0*/  IADD3 R90, P2, P4, R63, R90, R62 ;  /* 0x0000005a3f5a7210 */ /* 0x000fe40007c5e03e */
[----:B------:R-:W-:Y:S01]  /*a7d0*/  IADD3.X R102, PT, PT, RZ, R103, RZ, P0, P1 ;  /* 0x00000067ff667210 */ /* 0x000fe200007e24ff */
[----:B------:R-:W-:Y:S01]  /*a7e0*/  IMAD.WIDE.U32 R62, R55, R52, RZ ;  /* 0x00000034373e7225 */ /* 0x000fe200078e00ff */
[----:B------:R-:W-:-:S02]  /*a7f0*/  IADD3.X R91, PT, PT, RZ, R91, RZ, P2, P4 ;  /* 0x0000005bff5b7210 */ /* 0x000fc400017e84ff */
[----:B------:R-:W-:Y:S01]  /*a800*/  IADD3 R93, P0, P3, R93, R58, R66 ;  /* 0x0000003a5d5d7210 */ /* 0x000fe20007b1e042 */
[----:B------:R-:W-:Y:S01]  /*a810*/  IMAD.WIDE.U32 R56, P1, R30, R78, R56 ;  /* 0x0000004e1e387225 */ /* 0x000fe20007820038 */
[----:B------:R-:W-:-:S03]  /*a820*/  LOP3.LUT R58, RZ, R67, RZ, 0x33, !PT ;  /* 0x00000043ff3a7212 */ /* 0x000fc600078e33ff */
[C---:B------:R-:W-:Y:S01]  /*a830*/  IMAD.WIDE.U32 R72, R54.reuse, R52, RZ ;  /* 0x0000003436487225 */ /* 0x040fe200078e00ff */
[----:B------:R-:W-:Y:S02]  /*a840*/  IADD3 RZ, P2, PT, R71, R56, RZ ;  /* 0x0000003847ff7210 */ /* 0x000fe40007f5e0ff */
[----:B------:R-:W-:Y:S01]  /*a850*/  IADD3.X R56, PT, PT, RZ, R59, RZ, P0, P3 ;  /* 0x0000003bff387210 */ /* 0x000fe200007e64ff */
[----:B------:R-:W-:Y:S01]  /*a860*/  IMAD.WIDE.U32 R62, P4, R54, R53, R62 ;  /* 0x00000035363e7225 */ /* 0x000fe2000788003e */
[----:B------:R-:W-:-:S03]  /*a870*/  ISETP.GT.U32.AND P0, PT, R72, R95, PT ;  /* 0x0000005f4800720c */ /* 0x000fc60003f04070 */
[----:B------:R-:W-:Y:S01]  /*a880*/  IMAD.X R59, RZ, RZ, RZ, P4 ;  /* 0x000000ffff3b7224 */ /* 0x000fe200020e06ff */
[----:B------:R-:W-:Y:S01]  /*a890*/  IADD3 R73, P3, PT, R73, R62, RZ ;  /* 0x0000003e49497210 */ /* 0x000fe20007f7e0ff */
[----:B------:R-:W-:Y:S01]  /*a8a0*/  IMAD.WIDE.U32 R70, R55, R50, RZ ;  /* 0x0000003237467225 */ /* 0x000fe200078e00ff */
[----:B------:R-:W-:Y:S02]  /*a8b0*/  IADD3 R62, P4, PT, R65, R75, RZ ;  /* 0x0000004b413e7210 */ /* 0x000fe40007f9e0ff */
[----:B------:R-:W-:Y:S01]  /*a8c0*/  ISETP.GT.U32.AND.EX P0, PT, R73, R58, PT, P0 ;  /* 0x0000003a4900720c */ /* 0x000fe20003f04100 */
[----:B------:R-:W-:-:S03]  /*a8d0*/  IMAD.WIDE.U32 R66, R115, R113, RZ ;  /* 0x0000007173427225 */ /* 0x000fc600078e00ff */
[----:B------:R-:W-:Y:S01]  /*a8e0*/  SEL R65, RZ, 0x1, !P0 ;  /* 0x00000001ff417807 */ /* 0x000fe20004000000 */
[----:B------:R-:W-:Y:S02]  /*a8f0*/  IMAD.MOV.U32 R58, RZ, RZ, R63 ;  /* 0x000000ffff3a7224 */ /* 0x000fe400078e003f */
[----:B------:R-:W-:Y:S02]  /*a900*/  IMAD.X R63, R120, 0x1, R100, P4 ;  /* 0x00000001783f7824 */ /* 0x000fe400020e0664 */
[----:B------:R-:W-:-:S04]  /*a910*/  IMAD.WIDE.U32.X R58, R55, R53, R58, P3 ;  /* 0x00000035373a7225 */ /* 0x000fc800018e043a */
[----:B------:R-:W-:-:S04]  /*a920*/  IMAD.WIDE.U32 R72, P3, R54, R51, R70 ;  /* 0x0000003336487225 */ /* 0x000fc80007860046 */
[----:B------:R-:W-:-:S04]  /*a930*/  IMAD.WIDE.U32 R66, P4, R111, R114, R66 ;  /* 0x000000726f427225 */ /* 0x000fc80007880042 */
[----:B------:R-:W-:-:S04]  /*a940*/  IMAD.WIDE.U32 R70, R54, R50, R26 ;  /* 0x0000003236467225 */ /* 0x000fc800078e001a */
[----:B------:R-:W-:Y:S01]  /*a950*/  IMAD.X R95, RZ, RZ, RZ, P4 ;  /* 0x000000ffff5f7224 */ /* 0x000fe200020e06ff */
[----:B------:R-:W-:Y:S01]  /*a960*/  IADD3 R65, P0, P4, R70, R58, R65 ;  /* 0x0000003a46417210 */ /* 0x000fe20007c1e041 */
[----:B------:R-:W-:Y:S02]  /*a970*/  IMAD.IADD R71, R72, 0x1, R71 ;  /* 0x0000000148477824 */ /* 0x000fe400078e0247 */
[----:B------:R-:W-:-:S03]  /*a980*/  IMAD.WIDE.U32 R100, R114, R113, RZ ;  /* 0x0000007172647225 */ /* 0x000fc600078e00ff */
[----:B------:R-:W-:Y:S01]  /*a990*/  IADD3.X R75, PT, PT, R71, R59, RZ, P0, P4 ;  /* 0x0000003b474b7210 */ /* 0x000fe200007e84ff */
[----:B------:R-:W-:Y:S01]  /*a9a0*/  IMAD.WIDE.U32 R108, R113, R114, R62 ;  /* 0x00000072716c7225 */ /* 0x000fe200078e003e */
[----:B------:R-:W-:-:S03]  /*a9b0*/  IADD3 RZ, P4, PT, R101, R66, RZ ;  /* 0x0000004265ff7210 */ /* 0x000fc60007f9e0ff */
[----:B------:R-:W-:Y:S01]  /*a9c0*/  IMAD R103, R113, R115, R94 ;  /* 0x0000007371677224 */ /* 0x000fe200078e025e */
[----:B------:R-:W-:Y:S01]  /*a9d0*/  IADD3 R66, P0, PT, R96, R108, RZ ;  /* 0x0000006c60427210 */ /* 0x000fe20007f1e0ff */
[----:B------:R-:W-:-:S04]  /*a9e0*/  IMAD.WIDE.U32 R58, R104, R79, RZ ;  /* 0x0000004f683a7225 */ /* 0x000fc800078e00ff */
[----:B------:R-:W-:Y:S02]  /*a9f0*/  IMAD.IADD R103, R109, 0x1, R103 ;  /* 0x000000016d677824 */ /* 0x000fe400078e0267 */
[----:B------:R-:W-:Y:S02]  /*aa00*/  IMAD.MOV.U32 R94, RZ, RZ, R67 ;  /* 0x000000ffff5e7224 */ /* 0x000fe400078e0043 */
[----:B------:R-:W-:Y:S01]  /*aa10*/  IMAD.X R67, R103, 0x1, R98, P0 ;  /* 0x0000000167437824 */ /* 0x000fe200000e0662 */
[----:B------:R-:W-:Y:S01]  /*aa20*/  ISETP.GE.U32.AND P0, PT, R108, R62, PT ;  /* 0x0000003e6c00720c */ /* 0x000fe20003f06070 */
[----:B------:R-:W-:Y:S01]  /*aa30*/  IMAD.X R109, RZ, RZ, RZ, P1 ;  /* 0x000000ffff6d7224 */ /* 0x000fe200008e06ff */
[----:B------:R-:W-:Y:S01]  /*aa40*/  ISETP.GE.U32.AND P1, PT, R66, R108, PT ;  /* 0x0000006c4200720c */ /* 0x000fe20003f26070 */
[----:B------:R-:W-:Y:S01]  /*aa50*/  IMAD.WIDE.U32.X R100, R111, R115, R94, P4 ;  /* 0x000000736f647225 */ /* 0x000fe200020e045e */
[----:B------:R-:W-:Y:S02]  /*aa60*/  ISETP.GE.U32.AND.EX P0, PT, R103, R63, PT, P0 ;  /* 0x0000003f6700720c */ /* 0x000fe40003f06100 */
[----:B------:R-:W-:Y:S01]  /*aa70*/  ISETP.GE.U32.AND.EX P1, PT, R67, R103, PT, P1 ;  /* 0x000000674300720c */ /* 0x000fe20003f26110 */
[----:B------:R-:W-:-:S04]  /*aa80*/  IMAD.WIDE.U32 R94, R30, R79, RZ ;  /* 0x0000004f1e5e7225 */ /* 0x000fc800078e00ff */
[----:B------:R-:W-:-:S04]  /*aa90*/  IMAD.WIDE.U32 R58, P4, R30, R80, R58 ;  /* 0x000000501e3a7225 */ /* 0x000fc8000788003a */
[----:B------:R-:W-:Y:S01]  /*aaa0*/  IMAD.X R99, RZ, RZ, RZ, P4 ;  /* 0x000000ffff637224 */ /* 0x000fe200020e06ff */
[----:B------:R-:W-:Y:S01]  /*aab0*/  IADD3 RZ, P4, PT, R95, R58, RZ ;  /* 0x0000003a5fff7210 */ /* 0x000fe20007f9e0ff */
[----:B------:R-:W-:Y:S01]  /*aac0*/  IMAD.MOV.U32 R108, RZ, RZ, R57 ;  /* 0x000000ffff6c7224 */ /* 0x000fe200078e0039 */
[----:B------:R-:W-:Y:S01]  /*aad0*/  SEL R58, RZ, 0x1, P0 ;  /* 0x00000001ff3a7807 */ /* 0x000fe20000000000 */
[----:B------:R-:W-:Y:S01]  /*aae0*/  IMAD.MOV.U32 R98, RZ, RZ, R59 ;  /* 0x000000ffff627224 */ /* 0x000fe200078e003b */
[----:B------:R-:W-:Y:S01]  /*aaf0*/  SEL R57, RZ, 0x1, P1 ;  /* 0x00000001ff397807 */ /* 0x000fe20000800000 */
[----:B------:R-:W-:Y:S01]  /*ab00*/  IMAD R59, R78, R30, RZ ;  /* 0x0000001e4e3b7224 */ /* 0x000fe200078e02ff */
[----:B------:R-:W-:Y:S01]  /*ab10*/  IADD3 R90, P0, PT, R90, R74, RZ ;  /* 0x0000004a5a5a7210 */ /* 0x000fe20007f1e0ff */
[----:B------:R-:W-:Y:S01]  /*ab20*/  IMAD.WIDE.U32.X R108, R104, R78, R108, P2 ;  /* 0x0000004e686c7225 */ /* 0x000fe200010e046c */
[----:B------:R-:W-:-:S03]  /*ab30*/  IADD3 R74, P1, P2, R57, R100, R58 ;  /* 0x00000064394a7210 */ /* 0x000fc60007a3e03a */
[----:B------:R-:W-:Y:S01]  /*ab40*/  IMAD R105, R104, R77, R59 ;  /* 0x0000004d68697224 */ /* 0x000fe200078e023b */
[----:B------:R-:W-:Y:S01]  /*ab50*/  IADD3.X R103, PT, PT, RZ, R101, RZ, P1, P2 ;  /* 0x00000065ff677210 */ /* 0x000fe20000fe44ff */
[----:B------:R-:W-:-:S04]  /*ab60*/  IMAD.WIDE.U32 R58, R30, R77, R28 ;  /* 0x0000004d1e3a7225 */ /* 0x000fc800078e001c */
[----:B------:R-:W-:Y:S01]  /*ab70*/  IMAD.WIDE.U32 R62, R69, UR18, RZ ;  /* 0x00000012453e7c25 */ /* 0x000fe2000f8e00ff */
[----:B------:R-:W-:-:S03]  /*ab80*/  ISETP.GE.U32.AND P1, PT, R58, R28, PT ;  /* 0x0000001c3a00720c */ /* 0x000fc60003f26070 */
[----:B------:R-:W-:Y:S01]  /*ab90*/  IMAD.X R91, R91, 0x1, R106, P0 ;  /* 0x000000015b5b7824 */ /* 0x000fe200000e066a */
[----:B------:R-:W-:Y:S01]  /*aba0*/  IADD3 R94, P0, PT, R93, R58, RZ ;  /* 0x0000003a5d5e7210 */ /* 0x000fe20007f1e0ff */
[----:B------:R-:W-:Y:S02]  /*abb0*/  IMAD.IADD R105, R59, 0x1, R105 ;  /* 0x000000013b697824 */ /* 0x000fe400078e0269 */
[----:B------:R-:W-:-:S03]  /*abc0*/  IMAD.WIDE.U32 R62, P2, R68, UR19, R62 ;  /* 0x00000013443e7c25 */ /* 0x000fc6000f84003e */
[----:B------:R-:W-:Y:S01]  /*abd0*/  ISETP.GE.U32.AND.EX P1, PT, R105, R29, PT, P1 ;  /* 0x0000001d6900720c */ /* 0x000fe20003f26110 */
[----:B------:R-:W-:-:S04]  /*abe0*/  IMAD.WIDE.U32 R100, R68, UR18, RZ ;  /* 0x0000001244647c25 */ /* 0x000fc8000f8e00ff */
[----:B------:R-:W-:Y:S01]  /*abf0*/  IMAD.X R95, R105, 0x1, R56, P0 ;  /* 0x00000001695f7824 */ /* 0x000fe200000e0638 */
[----:B------:R-:W-:Y:S01]  /*ac00*/  ISETP.GE.U32.AND P0, PT, R94, R58, PT ;  /* 0x0000003a5e00720c */ /* 0x000fe20003f06070 */
[----:B------:R-:W-:Y:S01]  /*ac10*/  IMAD.X R57, RZ, RZ, RZ, P2 ;  /* 0x000000ffff397224 */ /* 0x000fe200010e06ff */
[----:B------:R-:W-:Y:S01]  /*ac20*/  IADD3 RZ, P2, PT, R101, R62, RZ ;  /* 0x0000003e65ff7210 */ /* 0x000fe20007f5e0ff */
[----:B------:R-:W-:Y:S01]  /*ac30*/  IMAD.WIDE.U32 R58, R68, UR18, R66 ;  /* 0x00000012443a7c25 */ /* 0x000fe2000f8e0042 */
[----:B------:R-:W-:-:S03]  /*ac40*/  ISETP.GE.U32.AND.EX P0, PT, R95, R105, PT, P0 ;  /* 0x000000695f00720c */ /* 0x000fc60003f06100 */
[----:B------:R-:W-:Y:S02]  /*ac50*/  IMAD.MOV.U32 R56, RZ, RZ, R63 ;  /* 0x000000ffff387224 */ /* 0x000fe400078e003f */
[----:B------:R-:W-:Y:S01]  /*ac60*/  IMAD.WIDE.U32.X R98, R104, R80, R98, P4 ;  /* 0x0000005068627225 */ /* 0x000fe200020e0462 */
[----:B------:R-:W-:-:S03]  /*ac70*/  IADD3 R92, P4, PT, R92, R58, RZ ;  /* 0x0000003a5c5c7210 */ /* 0x000fc60007f9e0ff */
[----:B------:R-:W-:Y:S01]  /*ac80*/  IMAD.WIDE.U32.X R56, R69, UR19, R56, P2 ;  /* 0x0000001345387c25 */ /* 0x000fe200090e0438 */
[----:B------:R-:W-:-:S03]  /*ac90*/  ISETP.GE.U32.AND P2, PT, R92, R58, PT ;  /* 0x0000003a5c00720c */ /* 0x000fc60003f46070 */
[----:B------:R-:W-:Y:S01]  /*aca0*/  IMAD.IADD R69, R62, 0x1, R59 ;  /* 0x000000013e457824 */ /* 0x000fe200078e023b */
[----:B------:R-:W-:Y:S01]  /*acb0*/  SEL R62, RZ, 0x1, P1 ;  /* 0x00000001ff3e7807 */ /* 0x000fe20000800000 */
[----:B------:R-:W-:Y:S01]  /*acc0*/  IMAD.WIDE.U32 R28, R54, R50, RZ ;  /* 0x00000032361c7225 */ /* 0x000fe200078e00ff */
[----:B------:R-:W-:Y:S02]  /*acd0*/  ISETP.GE.U32.AND P1, PT, R58, R66, PT ;  /* 0x000000423a00720c */ /* 0x000fe40003f26070 */
[----:B------:R-:W-:Y:S01]  /*ace0*/  SEL R59, RZ, 0x1, P0 ;  /* 0x00000001ff3b7807 */ /* 0x000fe20000000000 */
[C---:B------:R-:W-:Y:S01]  /*acf0*/  IMAD.X R102, R69.reuse, 0x1, R102, P4 ;  /* 0x0000000145667824 */ /* 0x040fe200020e0666 */
[----:B------:R-:W-:Y:S01]  /*ad00*/  ISETP.GE.U32.AND.EX P1, PT, R69, R67, PT, P1 ;  /* 0x000000434500720c */ /* 0x000fe20003f26110 */
[----:B------:R-:W-:Y:S01]  /*ad10*/  IMAD.MOV.U32 R28, RZ, RZ, R73 ;  /* 0x000000ffff1c7224 */ /* 0x000fe200078e0049 */
[----:B------:R-:W-:Y:S01]  /*ad20*/  IADD3 RZ, P0, PT, R29, R72, RZ ;  /* 0x000000481dff7210 */ /* 0x000fe20007f1e0ff */
[----:B------:R-:W-:Y:S01]  /*ad30*/  IMAD.X R29, RZ, RZ, RZ, P3 ;  /* 0x000000ffff1d7224 */ /* 0x000fe200018e06ff */
[----:B------:R-:W-:Y:S01]  /*ad40*/  ISETP.GE.U32.AND P3, PT, R70, R26, PT ;  /* 0x0000001a4600720c */ /* 0x000fe20003f66070 */
[----:B------:R-:W-:Y:S01]  /*ad50*/  IMAD R96, R80, R30, RZ ;  /* 0x0000001e50607224 */ /* 0x000fe200078e02ff */
[----:B------:R-:W-:-:S02]  /*ad60*/  SEL R63, RZ, 0x1, P1 ;  /* 0x00000001ff3f7807 */ /* 0x000fc40000800000 */
[----:B------:R-:W-:Y:S01]  /*ad70*/  ISETP.GE.U32.AND.EX P2, PT, R102, R69, PT, P2 ;  /* 0x000000456600720c */ /* 0x000fe20003f46120 */
[----:B------:R-:W-:Y:S01]  /*ad80*/  IMAD R96, R104, R79, R96 ;  /* 0x0000004f68607224 */ /* 0x000fe200078e0260 */
[----:B------:R-:W-:Y:S02]  /*ad90*/  ISETP.GE.U32.AND P1, PT, R65, R70, PT ;  /* 0x000000464100720c */ /* 0x000fe40003f26070 */
[----:B------:R-:W-:Y:S01]  /*ada0*/  ISETP.GE.U32.AND.EX P3, PT, R71, R27, PT, P3 ;  /* 0x0000001b4700720c */ /* 0x000fe20003f66130 */
[----:B------:R-:W-:Y:S01]  /*adb0*/  IMAD.WIDE.U32 R26, R55, UR16, RZ ;  /* 0x00000010371a7c25 */ /* 0x000fe2000f8e00ff */
[----:B------:R-:W-:Y:S02]  /*adc0*/  SEL R69, RZ, 0x1, P2 ;  /* 0x00000001ff457807 */ /* 0x000fe40001000000 */
[----:B------:R-:W-:Y:S02]  /*add0*/  ISETP.GE.U32.AND.EX P1, PT, R75, R71, PT, P1 ;  /* 0x000000474b00720c */ /* 0x000fe40003f26110 */
[----:B------:R-:W-:Y:S01]  /*ade0*/  IADD3 R71, P2, P4, R59, R108, R62 ;  /* 0x0000006c3b477210 */ /* 0x000fe20007c5e03e */
[----:B------:R-:W-:Y:S01]  /*adf0*/  IMAD.WIDE.U32.X R58, R55, R51, R28, P0 ;  /* 0x00000033373a7225 */ /* 0x000fe200000e041c */
[----:B------:R-:W-:-:S02]  /*ae00*/  SEL R68, RZ, 0x1, P3 ;  /* 0x00000001ff447807 */ /* 0x000fc40001800000 */
[----:B------:R-:W-:Y:S01]  /*ae10*/  IADD3 R69, P0, P3, R69, R56, R63 ;  /* 0x0000003845457210 */ /* 0x000fe20007b1e03f */
[----:B------:R-:W-:Y:S01]  /*ae20*/  IMAD.WIDE.U32 R62, R30, R79, R90 ;  /* 0x0000004f1e3e7225 */ /* 0x000fe200078e005a */
[----:B------:R-:W-:Y:S02]  /*ae30*/  SEL R67, RZ, 0x1, P1 ;  /* 0x00000001ff437807 */ /* 0x000fe40000800000 */
[----:B------:R-:W-:Y:S01]  /*ae40*/  IADD3.X R66, PT, PT, RZ, R57, RZ, P0, P3 ;  /* 0x00000039ff427210 */ /* 0x000fe200007e64ff */
[C---:B------:R-:W-:Y:S01]  /*ae50*/  IMAD.WIDE.U32 R28, R54.reuse, UR16, RZ ;  /* 0x00000010361c7c25 */ /* 0x040fe2000f8e00ff */
[----:B------:R-:W-:Y:S02]  /*ae60*/  IADD3 R67, P0, P3, R67, R58, R68 ;  /* 0x0000003a43437210 */ /* 0x000fe40007b1e044 */
[----:B------:R-:W-:Y:S01]  /*ae70*/  IADD3.X R108, PT, PT, RZ, R109, RZ, P2, P4 ;  /* 0x0000006dff6c7210 */ /* 0x000fe200017e84ff */
[----:B------:R-:W-:Y:S01]  /*ae80*/  IMAD.WIDE.U32 R26, P1, R54, UR17, R26 ;  /* 0x00000011361a7c25 */ /* 0x000fe2000f82001a */
[----:B------:R-:W-:-:S02]  /*ae90*/  IADD3 R28, P4, PT, R71, R62, RZ ;  /* 0x0000003e471c7210 */ /* 0x000fc40007f9e0ff */
[----:B------:R-:W-:Y:S01]  /*aea0*/  IADD3.X R30, PT, PT, RZ, R59, RZ, P0, P3 ;  /* 0x0000003bff1e7210 */ /* 0x000fe200007e64ff */
[----:B------:R-:W-:Y:S01]  /*aeb0*/  IMAD.IADD R59, R63, 0x1, R96 ;  /* 0x000000013f3b7824 */ /* 0x000fe200078e0260 */
[----:B------:R-:W-:Y:S01]  /*aec0*/  ISETP.GE.U32.AND P3, PT, R62, R90, PT ;  /* 0x0000005a3e00720c */ /* 0x000fe20003f66070 */
[----:B------:R-:W-:Y:S01]  /*aed0*/  IMAD.WIDE.U32 R56, R55, UR18, RZ ;  /* 0x0000001237387c25 */ /* 0x000fe2000f8e00ff */
[----:B------:R-:W-:Y:S02]  /*aee0*/  IADD3 RZ, P2, PT, R29, R26, RZ ;  /* 0x0000001a1dff7210 */ /* 0x000fe40007f5e0ff */
[----:B------:R-:W-:Y:S01]  /*aef0*/  ISETP.GE.U32.AND P0, PT, R28, R62, PT ;  /* 0x0000003e1c00720c */ /* 0x000fe20003f06070 */
[C---:B------:R-:W-:Y:S01]  /*af00*/  IMAD.X R29, R59.reuse, 0x1, R108, P4 ;  /* 0x000000013b1d7824 */ /* 0x040fe200020e066c */
[----:B------:R-:W-:Y:S01]  /*af10*/  ISETP.GE.U32.AND.EX P4, PT, R59, R91, PT, P3 ;  /* 0x0000005b3b00720c */ /* 0x000fe20003f86130 */
[----:B------:R-:W-:-:S03]  /*af20*/  IMAD.WIDE.U32 R62, R54, UR16, R94 ;  /* 0x00000010363e7c25 */ /* 0x000fc6000f8e005e */
[----:B------:R-:W-:Y:S01]  /*af30*/  ISETP.GE.U32.AND.EX P0, PT, R29, R59, PT, P0 ;  /* 0x0000003b1d00720c */ /* 0x000fe20003f06100 */
[----:B------:R-:W-:Y:S01]  /*af40*/  IMAD.IADD R71, R26, 0x1, R63 ;  /* 0x000000011a477824 */ /* 0x000fe200078e023f */
[----:B------:R-:W-:Y:S01]  /*af50*/  SEL R68, RZ, 0x1, P4 ;  /* 0x00000001ff447807 */ /* 0x000fe20002000000 */
[----:B------:R-:W-:Y:S01]  /*af60*/  IMAD.X R63, RZ, RZ, RZ, P1 ;  /* 0x000000ffff3f7224 */ /* 0x000fe200008e06ff */
[----:B------:R-:W-:Y:S01]  /*af70*/  IADD3 R67, P4, PT, R67, R62, RZ ;  /* 0x0000003e43437210 */ /* 0x000fe20007f9e0ff */
[----:B------:R-:W-:Y:S01]  /*af80*/  IMAD.WIDE.U32 R58, R54, UR18, RZ ;  /* 0x00000012363a7c25 */ /* 0x000fe2000f8e00ff */
[----:B------:R-:W-:Y:S02]  /*af90*/  SEL R73, RZ, 0x1, P0 ;  /* 0x00000001ff497807 */ /* 0x000fe40000000000 */
[----:B------:R-:W-:Y:S01]  /*afa0*/  ISETP.GE.U32.AND P0, PT, R62, R94, PT ;  /* 0x0000005e3e00720c */ /* 0x000fe20003f06070 */
[----:B------:R-:W-:Y:S01]  /*afb0*/  IMAD.X R30, R71, 0x1, R30, P4 ;  /* 0x00000001471e7824 */ /* 0x000fe200020e061e */
[----:B------:R-:W-:Y:S01]  /*afc0*/  ISETP.GE.U32.AND P1, PT, R67, R62, PT ;  /* 0x0000003e4300720c */ /* 0x000fe20003f26070 */
[----:B------:R-:W-:Y:S01]  /*afd0*/  IMAD.WIDE.U32 R56, P3, R54, UR19, R56 ;  /* 0x0000001336387c25 */ /* 0x000fe2000f860038 */
[----:B------:R-:W-:-:S02]  /*afe0*/  ISETP.GE.U32.AND.EX P0, PT, R71, R95, PT, P0 ;  /* 0x0000005f4700720c */ /* 0x000fc40003f06100 */
[----:B------:R-:W-:Y:S01]  /*aff0*/  ISETP.GE.U32.AND.EX P1, PT, R30, R71, PT, P1 ;  /* 0x000000471e00720c */ /* 0x000fe20003f26110 */
[----:B------:R-:W-:Y:S01]  /*b000*/  IMAD.MOV.U32 R62, RZ, RZ, R27 ;  /* 0x000000ffff3e7224 */ /* 0x000fe200078e001b */
[----:B------:R-:W-:Y:S01]  /*b010*/  SEL R58, RZ, 0x1, P0 ;  /* 0x00000001ff3a7807 */ /* 0x000fe20000000000 */
[----:B------:R-:W-:Y:S01]  /*b020*/  IMAD.WIDE.U32 R26, R54, UR18, R28 ;  /* 0x00000012361a7c25 */ /* 0x000fe2000f8e001c */
[----:B------:R-:W-:Y:S02]  /*b030*/  ISETP.GE.U32.AND P0, PT, R64, R52, PT ;  /* 0x000000344000720c */ /* 0x000fe40003f06070 */
[----:B------:R-:W-:Y:S01]  /*b040*/  IADD3 RZ, P4, PT, R59, R56, RZ ;  /* 0x000000383bff7210 */ /* 0x000fe20007f9e0ff */
[----:B------:R-:W-:Y:S01]  /*b050*/  IMAD.WIDE.U32.X R62, R55, UR17, R62, P2 ;  /* 0x00000011373e7c25 */ /* 0x000fe200090e043e */
[----:B------:R-:W-:Y:S02]  /*b060*/  SEL R71, RZ, 0x1, P1 ;  /* 0x00000001ff477807 */ /* 0x000fe40000800000 */
[----:B------:R-:W-:Y:S01]  /*b070*/  IADD3 R68, P2, P1, R73, R98, R68 ;  /* 0x0000006249447210 */ /* 0x000fe2000795e044 */
[----:B------:R-:W-:Y:S01]  /*b080*/  IMAD.X R59, RZ, RZ, RZ, P3 ;  /* 0x000000ffff3b7224 */ /* 0x000fe200018e06ff */
[----:B------:R-:W-:-:S02]  /*b090*/  IADD3 R73, P3, PT, R61, -R50, RZ ;  /* 0x800000323d497210 */ /* 0x000fc40007f7e0ff */
[----:B------:R-:W-:Y:S02]  /*b0a0*/  ISETP.GE.U32.AND.EX P0, PT, R60, R53, PT, P0 ;  /* 0x000000353c00720c */ /* 0x000fe40003f06100 */
[----:B------:R-:W-:Y:S01]  /*b0b0*/  IADD3.X R98, PT, PT, RZ, R99, RZ, P2, P1 ;  /* 0x00000063ff627210 */ /* 0x000fe200017e24ff */
[----:B------:R-:W-:Y:S01]  /*b0c0*/  IMAD.X R95, R97, 0x1, ~R51, P3 ;  /* 0x00000001615f7824 */ /* 0x000fe200018e0e33 */
[----:B------:R-:W-:Y:S02]  /*b0d0*/  SEL R54, RZ, 0x1, P0 ;  /* 0x00000001ff367807 */ /* 0x000fe40000000000 */
[----:B------:R-:W-:Y:S01]  /*b0e0*/  IADD3 R71, P3, P2, R71, R62, R58 ;  /* 0x0000003e47477210 */ /* 0x000fe20007a7e03a */
[----:B------:R-:W-:Y:S01]  /*b0f0*/  IMAD.MOV.U32 R58, RZ, RZ, R57 ;  /* 0x000000ffff3a7224 */ /* 0x000fe200078e0039 */
[----:B------:R-:W-:Y:S01]  /*b100*/  ISETP.GE.U32.AND P1, PT, R73, R54, PT ;  /* 0x000000364900720c */ /* 0x000fe20003f26070 */
[----:B------:R-:W-:Y:S01]  /*b110*/  IMAD.IADD R57, R56, 0x1, R27 ;  /* 0x0000000138397824 */ /* 0x000fe200078e021b */
[----:B------:R-:W-:Y:S01]  /*b120*/  IADD3.X R54, PT, PT, RZ, R63, RZ, P3, P2 ;  /* 0x0000003fff367210 */ /* 0x000fe20001fe44ff */
[----:B------:R-:W-:Y:S01]  /*b130*/  IMAD.WIDE.U32.X R58, R55, UR19, R58, P4 ;  /* 0x00000013373a7c25 */ /* 0x000fe2000a0e043a */
[----:B------:R-:W-:-:S02]  /*b140*/  IADD3 R55, P2, PT, R71, R26, RZ ;  /* 0x0000001a47377210 */ /* 0x000fc40007f5e0ff */
[----:B------:R-:W-:Y:S02]  /*b150*/  ISETP.LT.U32.AND P4, PT, R61, R50, PT ;  /* 0x000000323d00720c */ /* 0x000fe40003f81070 */
[----:B------:R-:W-:Y:S01]  /*b160*/  ISETP.GE.U32.AND.EX P1, PT, R95, RZ, PT, P1 ;  /* 0x000000ff5f00720c */ /* 0x000fe20003f26110 */
[----:B------:R-:W-:Y:S01]  /*b170*/  IMAD.X R54, R57, 0x1, R54, P2 ;  /* 0x0000000139367824 */ /* 0x000fe200010e0636 */
[----:B------:R-:W-:Y:S02]  /*b180*/  ISETP.GE.U32.AND P3, PT, R55, R26, PT ;  /* 0x0000001a3700720c */ /* 0x000fe40003f66070 */
[----:B------:R-:W-:Y:S02]  /*b190*/  ISETP.LT.U32.OR.EX P4, PT, R97, R51, !P1, P4 ;  /* 0x000000336100720c */ /* 0x000fe40004f81540 */
[----:B------:R-:W-:Y:S02]  /*b1a0*/  ISETP.GE.U32.AND P1, PT, R26, R28, PT ;  /* 0x0000001c1a00720c */ /* 0x000fe40003f26070 */
[----:B------:R-:W-:-:S02]  /*b1b0*/  ISETP.GE.U32.AND.EX P3, PT, R54, R57, PT, P3 ;  /* 0x000000393600720c */ /* 0x000fc40003f66130 */
[----:B------:R-:W-:Y:S02]  /*b1c0*/  ISETP.GE.U32.AND.EX P1, PT, R57, R29, PT, P1 ;  /* 0x0000001d3900720c */ /* 0x000fe40003f26110 */
[----:B------:R-:W-:Y:S02]  /*b1d0*/  SEL R27, RZ, 0x1, !P4 ;  /* 0x00000001ff1b7807 */ /* 0x000fe40006000000 */
[----:B------:R-:W-:Y:S02]  /*b1e0*/  IADD3 R62, P2, PT, R92, -UR16, RZ ;  /* 0x800000105c3e7c10 */ /* 0x000fe4000ff5e0ff */
[----:B------:R-:W-:Y:S02]  /*b1f0*/  SEL R26, RZ, 0x1, P1 ;  /* 0x00000001ff1a7807 */ /* 0x000fe40000800000 */
[----:B------:R-:W-:Y:S02]  /*b200*/  SEL R91, RZ, 0x1, P3 ;  /* 0x00000001ff5b7807 */ /* 0x000fe40001800000 */
[----:B------:R-:W-:-:S02]  /*b210*/  ISETP.GE.U32.AND P1, PT, R62, R27, PT ;  /* 0x0000001b3e00720c */ /* 0x000fc40003f26070 */
[----:B------:R-:W-:Y:S02]  /*b220*/  IADD3.X R70, PT, PT, R102, ~UR17, RZ, P2, !PT ;  /* 0x8000001166467c10 */ /* 0x000fe400097fe4ff */
[----:B------:R-:W-:Y:S02]  /*b230*/  IADD3 R91, P2, P3, R91, R58, R26 ;  /* 0x0000003a5b5b7210 */ /* 0x000fe40007b5e01a */
[----:B------:R-:W-:Y:S02]  /*b240*/  SEL R28, RZ, 0xffffffff, P0 ;  /* 0xffffffffff1c7807 */ /* 0x000fe40000000000 */
[----:B------:R-:W-:Y:S02]  /*b250*/  ISETP.LT.U32.AND P0, PT, R92, UR16, PT ;  /* 0x000000105c007c0c */ /* 0x000fe4000bf01070 */
[----:B------:R-:W-:Y:S02]  /*b260*/  ISETP.GE.U32.AND.EX P1, PT, R70, RZ, PT, P1 ;  /* 0x000000ff4600720c */ /* 0x000fe40003f26110 */
[----:B------:R-:W-:-:S02]  /*b270*/  IADD3.X R93, PT, PT, RZ, R59, RZ, P2, P3 ;  /* 0x0000003bff5d7210 */ /* 0x000fc400017e64ff */
[----:B------:R-:W-:Y:S02]  /*b280*/  IADD3 R69, P3, PT, R69, R74, RZ ;  /* 0x0000004a45457210 */ /* 0x000fe40007f7e0ff */
[----:B------:R-:W-:Y:S02]  /*b290*/  ISETP.LT.U32.OR.EX P0, PT, R102, UR17, !P1, P0 ;  /* 0x0000001166007c0c */ /* 0x000fe4000cf01500 */
[----:B------:R-:W-:Y:S01]  /*b2a0*/  IADD3 R72, P2, PT, R28, R73, RZ ;  /* 0x000000491c487210 */ /* 0x000fe20007f5e0ff */
[----:B------:R-:W-:Y:S01]  /*b2b0*/  IMAD.X R103, R66, 0x1, R103, P3 ;  /* 0x0000000142677824 */ /* 0x000fe200018e0667 */
[----:B------:R-:W-:Y:S02]  /*b2c0*/  SEL R27, RZ, 0x1, !P0 ;  /* 0x00000001ff1b7807 */ /* 0x000fe40004000000 */
[----:B------:R-:W-:Y:S01]  /*b2d0*/  IADD3 R56, P1, PT, R69, -UR18, RZ ;  /* 0x8000001245387c10 */ /* 0x000fe2000ff3e0ff */
[----:B------:R-:W-:Y:S01]  /*b2e0*/  IMAD.X R28, R28, 0x1, R95, P2 ;  /* 0x000000011c1c7824 */ /* 0x000fe200010e065f */
[----:B------:R-:W-:-:S02]  /*b2f0*/  SEL R57, RZ, 0xffffffff, !P4 ;  /* 0xffffffffff397807 */ /* 0x000fc40006000000 */
[----:B------:R-:W-:Y:S02]  /*b300*/  ISETP.GE.U32.AND P4, PT, R56, R27, PT ;  /* 0x0000001b3800720c */ /* 0x000fe40003f86070 */
[----:B------:R-:W-:Y:S02]  /*b310*/  IADD3.X R58, PT, PT, R103, ~UR19, RZ, P1, !PT ;  /* 0x80000013673a7c10 */ /* 0x000fe40008ffe4ff */
[----:B------:R-:W-:Y:S02]  /*b320*/  ISETP.GE.U32.AND P2, PT, R65, R52, PT ;  /* 0x000000344100720c */ /* 0x000fe40003f46070 */
[----:B------:R-:W-:Y:S02]  /*b330*/  IADD3 R59, P3, PT, R57, R62, RZ ;  /* 0x0000003e393b7210 */ /* 0x000fe40007f7e0ff */
[----:B------:R-:W-:Y:S02]  /*b340*/  ISETP.LT.U32.AND P1, PT, R69, UR18, PT ;  /* 0x0000001245007c0c */ /* 0x000fe4000bf21070 */
[----:B------:R-:W-:Y:S01]  /*b350*/  ISETP.GE.U32.AND.EX P4, PT, R58, RZ, PT, P4 ;  /* 0x000000ff3a00720c */ /* 0x000fe20003f86140 */
[----:B------:R-:W-:Y:S01]  /*b360*/  IMAD.X R57, R57, 0x1, R70, P3 ;  /* 0x0000000139397824 */ /* 0x000fe200018e0646 */
[----:B------:R-:W-:-:S02]  /*b370*/  ISETP.GE.U32.AND.EX P2, PT, R75, R53, PT, P2 ;  /* 0x000000354b00720c */ /* 0x000fc40003f46120 */
[----:B------:R-:W-:Y:S02]  /*b380*/  IADD3 R91, P3, PT, R91, R68, RZ ;  /* 0x000000445b5b7210 */ /* 0x000fe40007f7e0ff */
[----:B------:R-:W-:Y:S02]  /*b390*/  ISETP.LT.U32.OR.EX P1, PT, R103, UR19, !P4, P1 ;  /* 0x0000001367007c0c */ /* 0x000fe4000e721510 */
[----:B------:R-:W-:Y:S01]  /*b3a0*/  SEL R27, RZ, 0x1, P2 ;  /* 0x00000001ff1b7807 */ /* 0x000fe20001000000 */
[----:B------:R-:W-:Y:S01]  /*b3b0*/  IMAD.X R93, R93, 0x1, R98, P3 ;  /* 0x000000015d5d7824 */ /* 0x000fe200018e0662 */
[----:B------:R-:W-:Y:S02]  /*b3c0*/  IADD3 R68, P4, PT, R67, -R50, RZ ;  /* 0x8000003243447210 */ /* 0x000fe40007f9e0ff */
[----:B------:R-:W-:Y:S02]  /*b3d0*/  SEL R73, RZ, 0xffffffff, P2 ;  /* 0xffffffffff497807 */ /* 0x000fe40001000000 */
[----:B------:R-:W-:Y:S01]  /*b3e0*/  ISETP.GE.U32.AND P3, PT, R68, R27, PT ;  /* 0x0000001b4400720c */ /* 0x000fe20003f66070 */
[----:B------:R-:W-:Y:S01]  /*b3f0*/  IMAD.X R26, R30, 0x1, ~R51, P4 ;  /* 0x000000011e1a7824 */ /* 0x000fe200020e0e33 */
[----:B------:R-:W-:-:S02]  /*b400*/  SEL R27, R52, RZ, !P1 ;  /* 0x000000ff341b7207 */ /* 0x000fc40004800000 */
[----:B------:R-:W-:Y:S02]  /*b410*/  ISETP.LT.U32.AND P2, PT, R67, R50, PT ;  /* 0x000000324300720c */ /* 0x000fe40003f41070 */
[----:B------:R-:W-:Y:S02]  /*b420*/  IADD3 R64, P4, PT, -R27, R64, RZ ;  /* 0x000000401b407210 */ /* 0x000fe40007f9e1ff */
[----:B------:R-:W-:Y:S02]  /*b430*/  ISETP.GE.U32.AND.EX P3, PT, R26, RZ, PT, P3 ;  /* 0x000000ff1a00720c */ /* 0x000fe40003f66130 */
[----:B------:R-:W-:Y:S02]  /*b440*/  SEL R27, R53, RZ, !P1 ;  /* 0x000000ff351b7207 */ /* 0x000fe40004800000 */
[----:B------:R-:W-:Y:S02]  /*b450*/  ISETP.LT.U32.OR.EX P3, PT, R30, R51, !P3, P2 ;  /* 0x000000331e00720c */ /* 0x000fe40005f61520 */
[----:B------:R-:W-:Y:S01]  /*b460*/  IADD3 R62, P2, PT, R55, -UR16, RZ ;  /* 0x80000010373e7c10 */ /* 0x000fe2000ff5e0ff */
[----:B------:R-:W-:Y:S01]  /*b470*/  IMAD.X R60, R60, 0x1, ~R27, P4 ;  /* 0x000000013c3c7824 */ /* 0x000fe200020e0e1b */
[----:B------:R-:W-:-:S02]  /*b480*/  IADD3 R68, P4, PT, R73, R68, RZ ;  /* 0x0000004449447210 */ /* 0x000fc40007f9e0ff */
[----:B------:R-:W-:Y:S02]  /*b490*/  SEL R27, RZ, 0x1, !P3 ;  /* 0x00000001ff1b7807 */ /* 0x000fe40005800000 */
[----:B------:R-:W-:Y:S01]  /*b4a0*/  IADD3.X R66, PT, PT, R54, ~UR17, RZ, P2, !PT ;  /* 0x8000001136427c10 */ /* 0x000fe200097fe4ff */
[----:B------:R-:W-:Y:S01]  /*b4b0*/  IMAD.X R73, R73, 0x1, R26, P4 ;  /* 0x0000000149497824 */ /* 0x000fe200020e061a */
[----:B------:R-:W-:Y:S02]  /*b4c0*/  ISETP.GE.U32.AND P4, PT, R62, R27, PT ;  /* 0x0000001b3e00720c */ /* 0x000fe40003f86070 */
[----:B------:R-:W-:Y:S02]  /*b4d0*/  ISETP.LT.U32.AND P2, PT, R55, UR16, PT ;  /* 0x0000001037007c0c */ /* 0x000fe4000bf41070 */
[----:B------:R-:W-:Y:S02]  /*b4e0*/  ISETP.GE.U32.AND.EX P4, PT, R66, RZ, PT, P4 ;  /* 0x000000ff4200720c */ /* 0x000fe40003f86140 */
[----:B------:R-:W-:-:S02]  /*b4f0*/  SEL R71, RZ, 0xffffffff, !P3 ;  /* 0xffffffffff477807 */ /* 0x000fc40005800000 */
[----:B------:R-:W-:Y:S02]  /*b500*/  ISETP.LT.U32.OR.EX P2, PT, R54, UR17, !P4, P2 ;  /* 0x0000001136007c0c */ /* 0x000fe4000e741520 */
[----:B------:R-:W-:Y:S02]  /*b510*/  IADD3 R29, P4, PT, R91, -UR18, RZ ;  /* 0x800000125b1d7c10 */ /* 0x000fe4000ff9e0ff */
[----:B------:R-:W-:Y:S02]  /*b520*/  SEL R26, RZ, 0x1, !P2 ;  /* 0x00000001ff1a7807 */ /* 0x000fe40005000000 */
[----:B------:R-:W-:Y:S02]  /*b530*/  IADD3.X R63, PT, PT, R93, ~UR19, RZ, P4, !PT ;  /* 0x800000135d3f7c10 */ /* 0x000fe4000a7fe4ff */
[----:B------:R-:W-:Y:S02]  /*b540*/  ISETP.GE.U32.AND P3, PT, R29, R26, PT ;  /* 0x0000001a1d00720c */ /* 0x000fe40003f66070 */
[----:B------:R-:W-:-:S02]  /*b550*/  ISETP.LT.U32.AND P4, PT, R91, UR18, PT ;  /* 0x000000125b007c0c */ /* 0x000fc4000bf81070 */
[----:B------:R-:W-:Y:S02]  /*b560*/  ISETP.GE.U32.AND.EX P3, PT, R63, RZ, PT, P3 ;  /* 0x000000ff3f00720c */ /* 0x000fe40003f66130 */
[----:B------:R-:W-:Y:S02]  /*b570*/  SEL R102, R102, R57, P1 ;  /* 0x0000003966667207 */ /* 0x000fe40000800000 */
[----:B------:R-:W-:Y:S02]  /*b580*/  ISETP.LT.U32.OR.EX P3, PT, R93, UR19, !P3, P4 ;  /* 0x000000135d007c0c */ /* 0x000fe4000df61540 */
[----:B------:R-:W-:Y:S02]  /*b590*/  IADD3 R62, P4, PT, R71, R62, RZ ;  /* 0x0000003e473e7210 */ /* 0x000fe40007f9e0ff */
[----:B------:R-:W-:Y:S02]  /*b5a0*/  SEL R26, R52, RZ, !P3 ;  /* 0x000000ff341a7207 */ /* 0x000fe40005800000 */
[----:B------:R-:W-:Y:S01]  /*b5b0*/  SEL R27, R67, R68, P3 ;  /* 0x00000044431b7207 */ /* 0x000fe20001800000 */
[----:B------:R-:W-:Y:S01]  /*b5c0*/  IMAD.X R71, R71, 0x1, R66, P4 ;  /* 0x0000000147477824 */ /* 0x000fe200020e0642 */
[----:B------:R-:W-:-:S02]  /*b5d0*/  IADD3 R65, P4, PT, -R26, R65, RZ ;  /* 0x000000411a417210 */ /* 0x000fc40007f9e1ff */
[----:B------:R-:W-:Y:S02]  /*b5e0*/  SEL R26, R53, RZ, !P3 ;  /* 0x000000ff351a7207 */ /* 0x000fe40005800000 */
[----:B------:R-:W-:Y:S02]  /*b5f0*/  SEL R66, RZ, 0xffffffff, !P2 ;  /* 0xffffffffff427807 */ /* 0x000fe40005000000 */
[----:B------:R-:W-:Y:S01]  /*b600*/  ISETP.GE.U32.AND P2, PT, R64, R65, PT ;  /* 0x000000414000720c */ /* 0x000fe20003f46070 */
[----:B------:R-:W-:Y:S01]  /*b610*/  IMAD.X R75, R75, 0x1, ~R26, P4 ;  /* 0x000000014b4b7824 */ /* 0x000fe200020e0e1a */
[----:B------:R-:W-:Y:S02]  /*b620*/  SEL R26, R30, R73, P3 ;  /* 0x000000491e1a7207 */ /* 0x000fe40001800000 */
[----:B------:R-:W-:Y:S02]  /*b630*/  SEL R30, R61, R72, P1 ;  /* 0x000000483d1e7207 */ /* 0x000fe40000800000 */
[----:B------:R-:W-:-:S02]  /*b640*/  ISETP.GE.U32.AND.EX P2, PT, R60, R75, PT, P2 ;  /* 0x0000004b3c00720c */ /* 0x000fc40003f46120 */
[----:B------:R-:W-:Y:S02]  /*b650*/  SEL R67, RZ, 0xffffffff, !P0 ;  /* 0xffffffffff437807 */ /* 0x000fe40004000000 */
[C---:B------:R-:W-:Y:S02]  /*b660*/  IADD3 R94, P0, PT, R66.reuse, R29, RZ ;  /* 0x0000001d425e7210 */ /* 0x040fe40007f1e0ff */
[----:B------:R-:W-:Y:S02]  /*b670*/  IADD3 R96, P4, PT, -R27, R30, RZ ;  /* 0x0000001e1b607210 */ /* 0x000fe40007f9e1ff */
[----:B------:R-:W-:Y:S01]  /*b680*/  SEL R61, R97, R28, P1 ;  /* 0x0000001c613d7207 */ /* 0x000fe20000800000 */
[----:B------:R-:W-:Y:S01]  /*b690*/  IMAD.X R66, R66, 0x1, R63, P0 ;  /* 0x0000000142427824 */ /* 0x000fe200000e063f */
[----:B------:R-:W-:Y:S02]  /*b6a0*/  SEL R29, RZ, 0x1, P2 ;  /* 0x00000001ff1d7807 */ /* 0x000fe40001000000 */
[----:B------:R-:W-:Y:S01]  /*b6b0*/  SEL R28, R55, R62, P3 ;  /* 0x0000003e371c7207 */ /* 0x000fe20001800000 */
[----:B------:R-:W-:Y:S01]  /*b6c0*/  IMAD.X R62, R61, 0x1, ~R26, P4 ;  /* 0x000000013d3e7824 */ /* 0x000fe200020e0e1a */
[----:B------:R-:W-:-:S02]  /*b6d0*/  ISETP.GE.U32.AND P0, PT, R96, R29, PT ;  /* 0x0000001d6000720c */ /* 0x000fc40003f06070 */
[----:B------:R-:W-:Y:S02]  /*b6e0*/  SEL R29, R54, R71, P3 ;  /* 0x00000047361d7207 */ /* 0x000fe40001800000 */
[----:B------:R-:W-:Y:S02]  /*b6f0*/  SEL R94, R91, R94, P3 ;  /* 0x0000005e5b5e7207 */ /* 0x000fe40001800000 */
[----:B------:R-:W-:Y:S02]  /*b700*/  SEL R66, R93, R66, P3 ;  /* 0x000000425d427207 */ /* 0x000fe40001800000 */
[----:B------:R-:W-:Y:S02]  /*b710*/  ISETP.LT.U32.AND P4, PT, R30, R27, PT ;  /* 0x0000001b1e00720c */ /* 0x000fe40003f81070 */
[----:B------:R-:W-:Y:S02]  /*b720*/  ISETP.GE.U32.AND.EX P0, PT, R62, RZ, PT, P0 ;  /* 0x000000ff3e00720c */ /* 0x000fe40003f06100 */
[----:B------:R-:W-:-:S02]  /*b730*/  IADD3 R56, P3, PT, R67, R56, RZ ;  /* 0x0000003843387210 */ /* 0x000fc40007f7e0ff */
[----:B------:R-:W-:Y:S02]  /*b740*/  SEL R63, R92, R59, P1 ;  /* 0x0000003b5c3f7207 */ /* 0x000fe40000800000 */
[----:B------:R-:W-:Y:S01]  /*b750*/  ISETP.LT.U32.OR.EX P0, PT, R61, R26, !P0, P4 ;  /* 0x0000001a3d00720c */ /* 0x000fe20004701540 */
[----:B------:R-:W-:Y:S01]  /*b760*/  IMAD.X R58, R67, 0x1, R58, P3 ;  /* 0x00000001433a7824 */ /* 0x000fe200018e063a */
[----:B------:R-:W-:Y:S02]  /*b770*/  IADD3 R107, P3, PT, -R28, R63, RZ ;  /* 0x0000003f1c6b7210 */ /* 0x000fe40007f7e1ff */
[----:B------:R-:W-:Y:S02]  /*b780*/  SEL R54, RZ, 0x1, !P0 ;  /* 0x00000001ff367807 */ /* 0x000fe40004000000 */
[----:B------:R-:W-:Y:S01]  /*b790*/  SEL R109, RZ, 0xffffffff, P2 ;  /* 0xffffffffff6d7807 */ /* 0x000fe20001000000 */
[----:B------:R-:W-:Y:S01]  /*b7a0*/  IMAD.X R55, R102, 0x1, ~R29, P3 ;  /* 0x0000000166377824 */ /* 0x000fe200018e0e1d */
[----:B------:R-:W-:-:S02]  /*b7b0*/  ISETP.GE.U32.AND P2, PT, R107, R54, PT ;  /* 0x000000366b00720c */ /* 0x000fc40003f46070 */
[----:B------:R-:W-:Y:S02]  /*b7c0*/  SEL R98, RZ, 0xffffffff, !P0 ;  /* 0xffffffffff627807 */ /* 0x000fe40004000000 */
[----:B------:R-:W-:Y:S02]  /*b7d0*/  ISETP.LT.U32.AND P0, PT, R63, R28, PT ;  /* 0x0000001c3f00720c */ /* 0x000fe40003f01070 */
[----:B------:R-:W-:Y:S02]  /*b7e0*/  ISETP.GE.U32.AND.EX P2, PT, R55, RZ, PT, P2 ;  /* 0x000000ff3700720c */ /* 0x000fe40003f46120 */
[----:B------:R-:W-:Y:S02]  /*b7f0*/  SEL R69, R69, R56, P1 ;  /* 0x0000003845457207 */ /* 0x000fe40000800000 */
[----:B------:R-:W-:Y:S02]  /*b800*/  SEL R103, R103, R58, P1 ;  /* 0x0000003a67677207 */ /* 0x000fe40000800000 */
[----:B------:R-:W-:-:S02]  /*b810*/  ISETP.LT.U32.OR.EX P0, PT, R102, R29, !P2, P0 ;  /* 0x0000001d6600720c */ /* 0x000fc40005701500 */
[----:B------:R-:W-:Y:S02]  /*b820*/  ISETP.GE.U32.AND P1, PT, R63, R28, PT ;  /* 0x0000001c3f00720c */ /* 0x000fe40003f26070 */
[----:B------:R-:W-:Y:S02]  /*b830*/  ISETP.GE.U32.AND P2, PT, R69, R94, PT ;  /* 0x0000005e4500720c */ /* 0x000fe40003f46070 */
[----:B------:R-:W-:Y:S02]  /*b840*/  SEL R95, RZ, 0xffffffff, !P0 ;  /* 0xffffffffff5f7807 */ /* 0x000fe40004000000 */
[----:B------:R-:W-:Y:S02]  /*b850*/  IADD3 R96, P3, PT, R109, R96, RZ ;  /* 0x000000606d607210 */ /* 0x000fe40007f7e0ff */
[----:B------:R-:W-:Y:S02]  /*b860*/  ISETP.GE.U32.AND.EX P0, PT, R102, R29, PT, P1 ;  /* 0x0000001d6600720c */ /* 0x000fe40003f06110 */
[----:B------:R-:W-:Y:S01]  /*b870*/  ISETP.GE.U32.AND.EX P1, PT, R103, R66, PT, P2 ;  /* 0x000000426700720c */ /* 0x000fe20003f26120 */
[----:B------:R-:W-:Y:S01]  /*b880*/  IMAD.X R109, R109, 0x1, R62, P3 ;  /* 0x000000016d6d7824 */ /* 0x000fe200018e063e */
[----:B------:R-:W-:-:S02]  /*b890*/  IADD3 R107, P3, PT, R98, R107, RZ ;  /* 0x0000006b626b7210 */ /* 0x000fc40007f7e0ff */
[----:B------:R-:W-:-:S03]  /*b8a0*/  IADD3 R67, P2, PT, -R65, R64, RZ ;  /* 0x0000004041437210 */ /* 0x000fc60007f5e1ff */
[----:B------:R-:W-:Y:S01]  /*b8b0*/  IMAD.X R98, R98, 0x1, R55, P3 ;  /* 0x0000000162627824 */ /* 0x000fe200018e0637 */
[----:B------:R-:W-:Y:S01]  /*b8c0*/  IADD3 R97, P3, P4, R95, R69, -R94 ;  /* 0x000000455f617210 */ /* 0x000fe20007c7e85e */
[----:B------:R-:W-:-:S03]  /*b8d0*/  IMAD.X R112, R60, 0x1, ~R75, P2 ;  /* 0x000000013c707824 */ /* 0x000fc600010e0e4b */
[----:B------:R-:W-:Y:S01]  /*b8e0*/  IADD3.X R95, PT, PT, R95, R103, ~R66, P3, P4 ;  /* 0x000000675f5f7210 */ /* 0x000fe20001fe8c42 */
[----:B------:R-:W-:Y:S08]  /*b8f0*/  @!P1 BRA `(.L_x_13) ;  /* 0x0000000000409947 */ /* 0x000ff00003800000 */
[----:B------:R-:W-:-:S04]  /*b900*/  ISETP.GT.U32.AND P1, PT, R69, R94, PT ;  /* 0x0000005e4500720c */ /* 0x000fc80003f24070 */
[----:B------:R-:W-:-:S13]  /*b910*/  ISETP.GT.U32.AND.EX P1, PT, R103, R66, PT, P1 ;  /* 0x000000426700720c */ /* 0x000fda0003f24110 */
[----:B------:R-:W-:Y:S05]  /*b920*/  @P1 BREAK.RELIABLE B1 ;  /* 0x0000000000011942 */ /* 0x000fea0003800100 */
[----:B------:R-:W-:Y:S05]  /*b930*/  @P1 BRA `(.L_x_14) ;  /* 0x0000000000981947 */ /* 0x000fea0003800000 */
        /* <DEDUP_REMOVED lines=12> */
.L_x_13:
[----:B------:R-:W-:Y:S05]  /*ba00*/  BSYNC.RELIABLE B1 ;  /* 0x0000000000017941 */ /* 0x000fea0003800100 */
.L_x_12:
[----:B------:R-:W-:Y:S02]  /*ba10*/  IADD3 R67, P0, PT, R67, R52, RZ ;  /* 0x0000003443437210 */ /* 0x000fe40007f1e0ff */
[----:B------:R-:W-:-:S03]  /*ba20*/  IADD3 R55, P1, PT, R96, R50, RZ ;  /* 0x0000003260377210 */ /* 0x000fc60007f3e0ff */
[----:B------:R-:W-:Y:S01]  /*ba30*/  IMAD.X R112, R112, 0x1, R53, P0 ;  /* 0x0000000170707824 */ /* 0x000fe200000e0635 */
[----:B------:R-:W-:Y:S01]  /*ba40*/  ISETP.GE.U32.AND P0, PT, R67, R52, PT ;  /* 0x000000344300720c */ /* 0x000fe20003f06070 */
[----:B------:R-:W-:Y:S01]  /*ba50*/  IMAD.X R54, R109, 0x1, R51, P1 ;  /* 0x000000016d367824 */ /* 0x000fe200008e0633 */
[----:B------:R-:W-:Y:S02]  /*ba60*/  ISETP.LT.U32.AND P1, PT, R55, R50, PT ;  /* 0x000000323700720c */ /* 0x000fe40003f21070 */
[----:B------:R-:W-:-:S04]  /*ba70*/  ISETP.GE.U32.AND.EX P0, PT, R112, R53, PT, P0 ;  /* 0x000000357000720c */ /* 0x000fc80003f06100 */
        /* <DEDUP_REMOVED lines=18> */
.L_x_14:
[----:B------:R-:W-:Y:S05]  /*bba0*/  BSYNC.RECONVERGENT B0 ;  /* 0x0000000000007941 */ /* 0x000fea0003800200 */
.L_x_11:
        /* <DEDUP_REMOVED lines=9> */
[----:B------:R-:W-:Y:S02]  /*bc40*/  ISETP.GE.U32.AND P1, PT, R64, R52, PT ;  /* 0x000000344000720c */ /* 0x000fe40003f26070 */
[----:B------:R-:W-:Y:S02]  /*bc50*/  SEL R59, RZ, 0x1, P0 ;  /* 0x00000001ff3b7807 */ /* 0x000fe40000000000 */
[----:B------:R-:W-:Y:S02]  /*bc60*/  ISETP.GE.U32.AND.EX P1, PT, R60, R53, PT, P1 ;  /* 0x000000353c00720c */ /* 0x000fe40003f26110 */
[----:B------:R-:W-:Y:S02]  /*bc70*/  IADD3 R59, P0, PT, R59, R30, RZ ;  /* 0x0000001e3b3b7210 */ /* 0x000fe40007f1e0ff */
[----:B------:R-:W-:-:S02]  /*bc80*/  SEL R105, RZ, 0xffffffff, P1 ;  /* 0xffffffffff697807 */ /* 0x000fc40000800000 */
[C---:B------:R-:W-:Y:S01]  /*bc90*/  ISETP.GE.U32.AND P2, PT, R59.reuse, R30, PT ;  /* 0x0000001e3b00720c */ /* 0x040fe20003f46070 */
[----:B------:R-:W-:Y:S01]  /*bca0*/  IMAD.X R56, RZ, RZ, R61, P0 ;  /* 0x000000ffff387224 */ /* 0x000fe200000e063d */
[----:B------:R-:W-:Y:S02]  /*bcb0*/  ISETP.LT.U32.AND P0, PT, R30, R27, PT ;  /* 0x0000001b1e00720c */ /* 0x000fe40003f01070 */
[----:B------:R-:W-:Y:S02]  /*bcc0*/  IADD3 R106, P4, PT, R59, -R50, RZ ;  /* 0x800000323b6a7210 */ /* 0x000fe40007f9e0ff */
[C---:B------:R-:W-:Y:S02]  /*bcd0*/  ISETP.GE.U32.AND.EX P2, PT, R56.reuse, R61, PT, P2 ;  /* 0x0000003d3800720c */ /* 0x040fe40003f46120 */
[----:B------:R-:W-:Y:S01]  /*bce0*/  SEL R27, RZ, 0x1, P1 ;  /* 0x00000001ff1b7807 */ /* 0x000fe20000800000 */
[----:B------:R-:W-:Y:S01]  /*bcf0*/  IMAD.X R54, R56, 0x1, ~R51, P4 ;  /* 0x0000000138367824 */ /* 0x000fe200020e0e33 */
[----:B------:R-:W-:-:S02]  /*bd00*/  ISETP.LT.U32.OR.EX P2, PT, R61, R26, !P2, P0 ;  /* 0x0000001a3d00720c */ /* 0x000fc40005741500 */
[----:B------:R-:W-:Y:S02]  /*bd10*/  IADD3 R26, P3, PT, R28, R63, RZ ;  /* 0x0000003f1c1a7210 */ /* 0x000fe40007f7e0ff */
[----:B------:R-:W-:Y:S02]  /*bd20*/  SEL R101, RZ, 0x1, !P2 ;  /* 0x00000001ff657807 */ /* 0x000fe40005000000 */
[----:B------:R-:W-:Y:S01]  /*bd30*/  ISETP.GE.U32.AND P0, PT, R106, R27, PT ;  /* 0x0000001b6a00720c */ /* 0x000fe20003f06070 */
[----:B------:R-:W-:Y:S01]  /*bd40*/  IMAD.X R30, R29, 0x1, R102, P3 ;  /* 0x000000011d1e7824 */ /* 0x000fe200018e0666 */
[----:B------:R-:W-:Y:S02]  /*bd50*/  IADD3 R101, P4, PT, R101, R26, RZ ;  /* 0x0000001a65657210 */ /* 0x000fe40007f9e0ff */
[----:B------:R-:W-:Y:S02]  /*bd60*/  ISETP.LT.U32.AND P2, PT, R59, R50, PT ;  /* 0x000000323b00720c */ /* 0x000fe40003f41070 */
[----:B------:R-:W-:Y:S01]  /*bd70*/  ISETP.GE.U32.AND.EX P0, PT, R54, RZ, PT, P0 ;  /* 0x000000ff3600720c */ /* 0x000fe20003f06100 */
[----:B------:R-:W-:Y:S01]  /*bd80*/  IMAD.X R93, RZ, RZ, R30, P4 ;  /* 0x000000ffff5d7224 */ /* 0x000fe200020e061e */
[----:B------:R-:W-:-:S02]  /*bd90*/  ISETP.GE.U32.AND P3, PT, R101, R26, PT ;  /* 0x0000001a6500720c */ /* 0x000fc40003f66070 */
[----:B------:R-:W-:Y:S02]  /*bda0*/  ISETP.LT.U32.OR.EX P0, PT, R56, R51, !P0, P2 ;  /* 0x000000333800720c */ /* 0x000fe40004701520 */
[----:B------:R-:W-:Y:S02]  /*bdb0*/  ISETP.LT.U32.AND P2, PT, R26, R28, PT ;  /* 0x0000001c1a00720c */ /* 0x000fe40003f41070 */
[----:B------:R-:W-:Y:S02]  /*bdc0*/  ISETP.GE.U32.AND.EX P3, PT, R93, R30, PT, P3 ;  /* 0x0000001e5d00720c */ /* 0x000fe40003f66130 */
[----:B------:R-:W-:Y:S02]  /*bdd0*/  SEL R26, RZ, 0x1, !P0 ;  /* 0x00000001ff1a7807 */ /* 0x000fe40004000000 */
[----:B------:R-:W-:Y:S02]  /*bde0*/  IADD3 R55, P4, PT, R101, -UR16, RZ ;  /* 0x8000001065377c10 */ /* 0x000fe4000ff9e0ff */
[----:B------:R-:W-:-:S02]  /*bdf0*/  ISETP.LT.U32.OR.EX P2, PT, R30, R29, !P3, P2 ;  /* 0x0000001d1e00720c */ /* 0x000fc40005f41520 */
[----:B------:R-:W-:Y:S02]  /*be00*/  ISETP.GE.U32.AND P3, PT, R55, R26, PT ;  /* 0x0000001a3700720c */ /* 0x000fe40003f66070 */
[----:B------:R-:W-:Y:S02]  /*be10*/  IADD3.X R57, PT, PT, R93, ~UR17, RZ, P4, !PT ;  /* 0x800000115d397c10 */ /* 0x000fe4000a7fe4ff */
[----:B------:R-:W-:Y:S02]  /*be20*/  ISETP.LT.U32.AND P4, PT, R101, UR16, PT ;  /* 0x0000001065007c0c */ /* 0x000fe4000bf81070 */
[----:B------:R-:W-:Y:S02]  /*be30*/  ISETP.GE.U32.AND.EX P3, PT, R57, RZ, PT, P3 ;  /* 0x000000ff3900720c */ /* 0x000fe40003f66130 */
[----:B------:R-:W-:Y:S02]  /*be40*/  SEL R27, RZ, 0x1, !P2 ;  /* 0x00000001ff1b7807 */ /* 0x000fe40005000000 */
[----:B------:R-:W-:-:S02]  /*be50*/  ISETP.LT.U32.OR.EX P4, PT, R93, UR17, !P3, P4 ;  /* 0x000000115d007c0c */ /* 0x000fc4000df81540 */
[----:B------:R-:W-:Y:S02]  /*be60*/  IADD3 R94, P2, P3, R27, R94, R69 ;  /* 0x0000005e1b5e7210 */ /* 0x000fe40007b5e045 */
[----:B------:R-:W-:Y:S02]  /*be70*/  SEL R26, RZ, 0x1, !P4 ;  /* 0x00000001ff1a7807 */ /* 0x000fe40006000000 */
[----:B------:R-:W-:Y:S02]  /*be80*/  IADD3.X R66, PT, PT, RZ, R66, R103, P2, P3 ;  /* 0x00000042ff427210 */ /* 0x000fe400017e6467 */
[----:B------:R-:W-:Y:S02]  /*be90*/  IADD3 R91, P3, PT, R94, -UR18, RZ ;  /* 0x800000125e5b7c10 */ /* 0x000fe4000ff7e0ff */
[----:B------:R-:W-:Y:S02]  /*bea0*/  IADD3 R106, P1, PT, R105, R106, RZ ;  /* 0x0000006a696a7210 */ /* 0x000fe40007f3e0ff */
[----:B------:R-:W-:-:S02]  /*beb0*/  ISETP.GE.U32.AND P2, PT, R91, R26, PT ;  /* 0x0000001a5b00720c */ /* 0x000fc40003f46070 */
[----:B------:R-:W-:Y:S01]  /*bec0*/  IADD3.X R90, PT, PT, R66, ~UR19, RZ, P3, !PT ;  /* 0x80000013425a7c10 */ /* 0x000fe20009ffe4ff */
[----:B------:R-:W-:Y:S01]  /*bed0*/  IMAD.X R105, R105, 0x1, R54, P1 ;  /* 0x0000000169697824 */ /* 0x000fe200008e0636 */
[----:B------:R-:W-:Y:S02]  /*bee0*/  ISETP.LT.U32.AND P3, PT, R94, UR18, PT ;  /* 0x000000125e007c0c */ /* 0x000fe4000bf61070 */
[----:B------:R-:W-:-:S04]  /*bef0*/  ISETP.GE.U32.AND.EX P2, PT, R90, RZ, PT, P2 ;  /* 0x000000ff5a00720c */ /* 0x000fc80003f46120 */
[----:B------:R-:W-:-:S04]  /*bf00*/  ISETP.LT.U32.OR.EX P3, PT, R66, UR19, !P2, P3 ;  /* 0x0000001342007c0c */ /* 0x000fc8000d761530 */
[----:B------:R-:W-:Y:S02]  /*bf10*/  SEL R71, R52, RZ, !P3 ;  /* 0x000000ff34477207 */ /* 0x000fe40005800000 */
[----:B------:R-:W-:Y:S02]  /*bf20*/  SEL R30, R53, RZ, !P3 ;  /* 0x000000ff351e7207 */ /* 0x000fe40005800000 */
[----:B------:R-:W-:Y:S02]  /*bf30*/  IADD3 R71, P2, PT, -R71, R64, RZ ;  /* 0x0000004047477210 */ /* 0x000fe40007f5e1ff */
[----:B------:R-:W-:Y:S02]  /*bf40*/  SEL R105, R56, R105, P3 ;  /* 0x0000006938697207 */ /* 0x000fe40001800000 */
[----:B------:R-:W-:Y:S01]  /*bf50*/  SEL R106, R59, R106, P3 ;  /* 0x0000006a3b6a7207 */ /* 0x000fe20001800000 */
[----:B------:R-:W-:Y:S01]  /*bf60*/  IMAD.X R30, R60, 0x1, ~R30, P2 ;  /* 0x000000013c1e7824 */ /* 0x000fe200010e0e1e */
[----:B------:R-:W-:Y:S01]  /*bf70*/  SEL R60, RZ, 0xffffffff, !P0 ;  /* 0xffffffffff3c7807 */ /* 0x000fe20004000000 */
[----:B------:R-:W-:-:S03]  /*bf80*/  IMAD.WIDE.U32 R62, R71, R71, RZ ;  /* 0x00000047473e7225 */ /* 0x000fc600078e00ff */
[----:B------:R-:W-:Y:S01]  /*bf90*/  IADD3 R56, P0, PT, R60, R55, RZ ;  /* 0x000000373c387210 */ /* 0x000fe20007f1e0ff */
[----:B------:R-:W-:-:S03]  /*bfa0*/  IMAD.WIDE.U32 R26, R30, R71, RZ ;  /* 0x000000471e1a7225 */ /* 0x000fc600078e00ff */
[----:B------:R-:W-:Y:S01]  /*bfb0*/  SEL R101, R101, R56, P3 ;  /* 0x0000003865657207 */ /* 0x000fe20001800000 */
[----:B------:R-:W-:-:S04]  /*bfc0*/  IMAD.WIDE.U32 R102, R105, R71, RZ ;  /* 0x0000004769667225 */ /* 0x000fc800078e00ff */
[----:B------:R-:W-:-:S04]  /*bfd0*/  IMAD.WIDE.U32 R26, P1, R71, R30, R26 ;  /* 0x0000001e471a7225 */ /* 0x000fc8000782001a */
[----:B------:R-:W-:Y:S01]  /*bfe0*/  IMAD.X R29, RZ, RZ, RZ, P1 ;  /* 0x000000ffff1d7224 */ /* 0x000fe200008e06ff */
[----:B------:R-:W-:Y:S01]  /*bff0*/  IADD3 R72, P1, PT, R63, R26, RZ ;  /* 0x0000001a3f487210 */ /* 0x000fe20007f3e0ff */
[----:B------:R-:W-:Y:S02]  /*c000*/  IMAD.MOV.U32 R28, RZ, RZ, R27 ;  /* 0x000000ffff1c7224 */ /* 0x000fe400078e001b */
[----:B------:R-:W-:-:S04]  /*c010*/  IMAD.WIDE.U32 R102, P2, R106, R30, R102 ;  /* 0x0000001e6a667225 */ /* 0x000fc80007840066 */
[----:B------:R-:W-:Y:S01]  /*c020*/  IMAD.WIDE.U32 R26, R106, R71, RZ ;  /* 0x000000476a1a7225 */ /* 0x000fe200078e00ff */
[----:B------:R-:W-:-:S03]  /*c030*/  P2R R63, PR, RZ, 0x4 ;  /* 0x00000004ff3f7803 */ /* 0x000fc60000000000 */
[----:B------:R-:W-:Y:S01]  /*c040*/  IMAD.WIDE.U32.X R28, R30, R30, R28, P1 ;  /* 0x0000001e1e1c7225 */ /* 0x000fe200008e041c */
[----:B------:R-:W-:-:S03]  /*c050*/  IADD3 R70, P2, PT, R27, R102, RZ ;  /* 0x000000661b467210 */ /* 0x000fc60007f5e0ff */
[----:B------:R-:W-:Y:S01]  /*c060*/  IMAD.X R60, R60, 0x1, R57, P0 ;  /* 0x000000013c3c7824 */ /* 0x000fe200000e0639 */
[----:B------:R-:W-:Y:S01]  /*c070*/  IADD3 R58, P0, PT, R28, R26, RZ ;  /* 0x0000001a1c3a7210 */ /* 0x000fe20007f1e0ff */
[----:B------:R-:W-:-:S03]  /*c080*/  IMAD.WIDE.U32 R54, R30, R106, RZ ;  /* 0x0000006a1e367225 */ /* 0x000fc600078e00ff */
[----:B------:R-:W-:Y:S01]  /*c090*/  SEL R93, R93, R60, P3 ;  /* 0x0000003c5d5d7207 */ /* 0x000fe20001800000 */
[----:B------:R-:W-:Y:S01]  /*c0a0*/  IMAD.X R59, R70, 0x1, R29, P0 ;  /* 0x00000001463b7824 */ /* 0x000fe200000e061d */
[----:B------:R-:W-:Y:S01]  /*c0b0*/  ISETP.GE.U32.AND P0, PT, R58, R26, PT ;  /* 0x0000001a3a00720c */ /* 0x000fe20003f06070 */
[----:B------:R-:W-:-:S03]  /*c0c0*/  IMAD.WIDE.U32 R28, R71, R106, RZ ;  /* 0x0000006a471c7225 */ /* 0x000fc600078e00ff */
[----:B------:R-:W-:Y:S01]  /*c0d0*/  ISETP.GE.U32.AND.EX P0, PT, R59, R70, PT, P0 ;  /* 0x000000463b00720c */ /* 0x000fe20003f06100 */
[----:B------:R-:W-:Y:S01]  /*c0e0*/  IMAD R27, R72, UR20, RZ ;  /* 0x00000014481b7c24 */ /* 0x000fe2000f8e02ff */
[----:B------:R-:W-:Y:S01]  /*c0f0*/  LOP3.LUT R72, RZ, R72, RZ, 0x33, !PT ;  /* 0x00000048ff487212 */ /* 0x000fe200078e33ff */
[----:B------:R-:W-:Y:S01]  /*c100*/  IMAD.WIDE.U32 R74, R62, UR20, RZ ;  /* 0x000000143e4a7c25 */ /* 0x000fe2000f8e00ff */
[----:B------:R-:W-:-:S03]  /*c110*/  SEL R69, RZ, 0x1, P0 ;  /* 0x00000001ff457807 */ /* 0x000fc60000000000 */
[----:B------:R-:W-:-:S04]  /*c120*/  IMAD.WIDE.U32 R54, P0, R105, R71, R54 ;  /* 0x0000004769367225 */ /* 0x000fc80007800036 */
[----:B------:R-:W-:Y:S01]  /*c130*/  IMAD.X R57, RZ, RZ, RZ, P0 ;  /* 0x000000ffff397224 */ /* 0x000fe200000e06ff */
[----:B------:R-:W-:Y:S01]  /*c140*/  IADD3 RZ, P0, PT, R29, R54, RZ ;  /* 0x000000361dff7210 */ /* 0x000fe20007f1e0ff */
[----:B------:R-:W-:-:S04]  /*c150*/  IMAD.WIDE.U32 R28, R93, R71, RZ ;  /* 0x000000475d1c7225 */ /* 0x000fc800078e00ff */
[----:B------:R-:W-:Y:S02]  /*c160*/  IMAD.MOV.U32 R56, RZ, RZ, R55 ;  /* 0x000000ffff387224 */ /* 0x000fe400078e0037 */
[----:B------:R-:W-:Y:S02]  /*c170*/  IMAD R27, R62, UR21, R27 ;  /* 0x000000153e1b7c24 */ /* 0x000fe4000f8e021b */
[----:B------:R-:W-:-:S04]  /*c180*/  IMAD.WIDE.U32.X R56, R105, R30, R56, P0 ;  /* 0x0000001e69387225 */ /* 0x000fc800000e0438 */
[----:B------:R-:W-:-:S04]  /*c190*/  IMAD.WIDE.U32 R54, R101, R71, RZ ;  /* 0x0000004765367225 */ /* 0x000fc800078e00ff */
[----:B------:R-:W-:Y:S01]  /*c1a0*/  IMAD.WIDE.U32 R28, P0, R101, R30, R28 ;  /* 0x0000001e651c7225 */ /* 0x000fe2000780001c */
[----:B------:R-:W-:-:S03]  /*c1b0*/  IADD3 R68, P5, P6, R54, R56, R69 ;  /* 0x0000003836447210 */ /* 0x000fc60007ebe045 */
[----:B------:R-:W-:Y:S01]  /*c1c0*/  IMAD.IADD R75, R75, 0x1, R27 ;  /* 0x000000014b4b7824 */ /* 0x000fe200078e021b */
[----:B------:R-:W-:Y:S01]  /*c1d0*/  IADD3 R55, P1, PT, R55, R28, RZ ;  /* 0x0000001c37377210 */ /* 0x000fe20007f3e0ff */
[----:B------:R-:W-:Y:S01]  /*c1e0*/  IMAD.WIDE.U32 R60, R74, R52, RZ ;  /* 0x000000344a3c7225 */ /* 0x000fe200078e00ff */
[----:B------:R-:W-:Y:S02]  /*c1f0*/  LOP3.LUT R27, RZ, R62, RZ, 0x33, !PT ;  /* 0x0000003eff1b7212 */ /* 0x000fe400078e33ff */
[----:B------:R-:W-:Y:S01]  /*c200*/  IADD3.X R69, PT, PT, R55, R57, RZ, P5, P6 ;  /* 0x0000003937457210 */ /* 0x000fe20002fec4ff */
[----:B------:R-:W-:-:S04]  /*c210*/  IMAD.WIDE.U32 R64, R75, R52, RZ ;  /* 0x000000344b407225 */ /* 0x000fc800078e00ff */
[----:B------:R-:W-:-:S04]  /*c220*/  IMAD.WIDE.U32 R110, R74, R50, RZ ;  /* 0x000000324a6e7225 */ /* 0x000fc800078e00ff */
[----:B------:R-:W-:-:S04]  /*c230*/  IMAD.WIDE.U32 R64, P5, R74, R53, R64 ;  /* 0x000000354a407225 */ /* 0x000fc800078a0040 */
[----:B------:R-:W-:Y:S02]  /*c240*/  IMAD.X R57, RZ, RZ, RZ, P5 ;  /* 0x000000ffff397224 */ /* 0x000fe400028e06ff */
[----:B------:R-:W-:Y:S01]  /*c250*/  IMAD.MOV.U32 R56, RZ, RZ, R65 ;  /* 0x000000ffff387224 */ /* 0x000fe200078e0041 */
[----:B------:R-:W-:Y:S01]  /*c260*/  IADD3 R65, P5, PT, R61, R64, RZ ;  /* 0x000000403d417210 */ /* 0x000fe20007fbe0ff */
[----:B------:R-:W-:-:S04]  /*c270*/  IMAD.WIDE.U32 R118, R75, UR16, RZ ;  /* 0x000000104b767c25 */ /* 0x000fc8000f8e00ff */
[----:B------:R-:W-:Y:S01]  /*c280*/  IMAD.WIDE.U32.X R56, R75, R53, R56, P5 ;  /* 0x000000354b387225 */ /* 0x000fe200028e0438 */
[----:B------:R-:W-:-:S03]  /*c290*/  ISETP.GT.U32.AND P5, PT, R60, R27, PT ;  /* 0x0000001b3c00720c */ /* 0x000fc60003fa4070 */
[----:B------:R-:W-:Y:S01]  /*c2a0*/  IMAD.WIDE.U32 R60, R74, R50, R58 ;  /* 0x000000324a3c7225 */ /* 0x000fe200078e003a */
[----:B------:R-:W-:-:S03]  /*c2b0*/  ISETP.GT.U32.AND.EX P5, PT, R65, R72, PT, P5 ;  /* 0x000000484100720c */ /* 0x000fc60003fa4150 */
[----:B------:R-:W-:Y:S01]  /*c2c0*/  IMAD.WIDE.U32 R72, R75, R50, RZ ;  /* 0x000000324b487225 */ /* 0x000fe200078e00ff */
[----:B------:R-:W-:-:S03]  /*c2d0*/  SEL R27, RZ, 0x1, !P5 ;  /* 0x00000001ff1b7807 */ /* 0x000fc60006800000 */
[----:B------:R-:W-:-:S04]  /*c2e0*/  IMAD.WIDE.U32 R64, R71, R101, RZ ;  /* 0x0000006547407225 */ /* 0x000fc800078e00ff */
[----:B------:R-:W-:-:S04]  /*c2f0*/  IMAD.WIDE.U32 R72, P6, R74, R51, R72 ;  /* 0x000000334a487225 */ /* 0x000fc800078c0048 */
[----:B------:R-:W-:Y:S01]  /*c300*/  IMAD.IADD R61, R72, 0x1, R61 ;  /* 0x00000001483d7824 */ /* 0x000fe200078e023d */
[----:B------:R-:W-:Y:S01]  /*c310*/  P2R R62, PR, RZ, 0x40 ;  /* 0x00000040ff3e7803 */ /* 0x000fe20000000000 */
[----:B------:R-:W-:Y:S01]  /*c320*/  IMAD.MOV.U32 R64, RZ, RZ, R73 ;  /* 0x000000ffff407224 */ /* 0x000fe200078e0049 */
[----:B------:R-:W-:Y:S01]  /*c330*/  IADD3 R27, P5, P6, R60, R56, R27 ;  /* 0x000000383c1b7210 */ /* 0x000fe20007ebe01b */
[----:B------:R-:W-:-:S03]  /*c340*/  IMAD.WIDE.U32 R120, R74, UR16, RZ ;  /* 0x000000104a787c25 */ /* 0x000fc6000f8e00ff */
[----:B------:R-:W-:Y:S01]  /*c350*/  IADD3.X R28, PT, PT, R61, R57, RZ, P5, P6 ;  /* 0x000000393d1c7210 */ /* 0x000fe20002fec4ff */
[----:B------:R-:W-:Y:S01]  /*c360*/  IMAD.WIDE.U32 R122, R106, R101, RZ ;  /* 0x000000656a7a7225 */ /* 0x000fe200078e00ff */
[----:B------:R-:W-:Y:S02]  /*c370*/  SEL R57, RZ, 0xffffffff, !P4 ;  /* 0xffffffffff397807 */ /* 0x000fe40006000000 */
[----:B------:R-:W-:Y:S02]  /*c380*/  ISETP.NE.AND P5, PT, R62, RZ, PT ;  /* 0x000000ff3e00720c */ /* 0x000fe40003fa5270 */
[----:B------:R-:W-:Y:S02]  /*c390*/  IADD3 R91, P4, PT, R57, R91, RZ ;  /* 0x0000005b395b7210 */ /* 0x000fe40007f9e0ff */
[----:B------:R-:W-:Y:S01]  /*c3a0*/  ISETP.NE.AND P6, PT, R63, RZ, PT ;  /* 0x000000ff3f00720c */ /* 0x000fe20003fc5270 */
[----:B------:R-:W-:Y:S01]  /*c3b0*/  IMAD.WIDE.U32 R62, R30, R101, RZ ;  /* 0x000000651e3e7225 */ /* 0x000fe200078e00ff */
[----:B------:R-:W-:-:S03]  /*c3c0*/  SEL R94, R94, R91, P3 ;  /* 0x0000005b5e5e7207 */ /* 0x000fc60001800000 */
[----:B------:R-:W-:Y:S02]  /*c3d0*/  IMAD.X R57, R57, 0x1, R90, P4 ;  /* 0x0000000139397824 */ /* 0x000fe400020e065a */
[----:B------:R-:W-:-:S03]  /*c3e0*/  IMAD.WIDE.U32 R90, R94, R71, RZ ;  /* 0x000000475e5a7225 */ /* 0x000fc600078e00ff */
[----:B------:R-:W-:Y:S01]  /*c3f0*/  SEL R102, R66, R57, P3 ;  /* 0x0000003942667207 */ /* 0x000fe20001800000 */
[----:B------:R-:W-:-:S04]  /*c400*/  IMAD.WIDE.U32 R62, P3, R93, R71, R62 ;  /* 0x000000475d3e7225 */ /* 0x000fc8000786003e */
[----:B------:R-:W-:Y:S01]  /*c410*/  IMAD.X R57, RZ, RZ, RZ, P3 ;  /* 0x000000ffff397224 */ /* 0x000fe200018e06ff */
[----:B------:R-:W-:Y:S01]  /*c420*/  IADD3 RZ, P3, PT, R65, R62, RZ ;  /* 0x0000003e41ff7210 */ /* 0x000fe20007f7e0ff */
[----:B------:R-:W-:Y:S02]  /*c430*/  IMAD.MOV.U32 R56, RZ, RZ, R63 ;  /* 0x000000ffff387224 */ /* 0x000fe400078e003f */
[----:B------:R-:W-:-:S04]  /*c440*/  IMAD.WIDE.U32 R62, R102, R71, RZ ;  /* 0x00000047663e7225 */ /* 0x000fc800078e00ff */
[----:B------:R-:W-:Y:S01]  /*c450*/  IMAD.WIDE.U32.X R56, R93, R30, R56, P3 ;  /* 0x0000001e5d387225 */ /* 0x000fe200018e0438 */
[----:B------:R-:W-:-:S04]  /*c460*/  ISETP.GE.U32.AND P3, PT, R68, R54, PT ;  /* 0x000000364400720c */ /* 0x000fc80003f66070 */
[----:B------:R-:W-:-:S04]  /*c470*/  ISETP.GE.U32.AND.EX P3, PT, R69, R55, PT, P3 ;  /* 0x000000374500720c */ /* 0x000fc80003f66130 */
[----:B------:R-:W-:Y:S01]  /*c480*/  SEL R65, RZ, 0x1, P3 ;  /* 0x00000001ff417807 */ /* 0x000fe20001800000 */
[----:B------:R-:W-:-:S03]  /*c490*/  IMAD.WIDE.U32 R62, P3, R94, R30, R62 ;  /* 0x0000001e5e3e7225 */ /* 0x000fc6000786003e */
[----:B------:R-:W-:Y:S02]  /*c4a0*/  IADD3 R92, P4, PT, R91, R62, RZ ;  /* 0x0000003e5b5c7210 */ /* 0x000fe40007f9e0ff */
[----:B------:R-:W-:Y:S02]  /*c4b0*/  P2R R114, PR, RZ, 0x8 ;  /* 0x00000008ff727803 */ /* 0x000fe40000000000 */
[----:B------:R-:W-:Y:S02]  /*c4c0*/  P2R R115, PR, RZ, 0x10 ;  /* 0x00000010ff737803 */ /* 0x000fe40000000000 */
[----:B------:R-:W-:Y:S01]  /*c4d0*/  IADD3 R56, P3, P4, R90, R56, R65 ;  /* 0x000000385a387210 */ /* 0x000fe20007c7e041 */
[----:B------:R-:W-:-:S03]  /*c4e0*/  IMAD.X R65, RZ, RZ, RZ, P5 ;  /* 0x000000ffff417224 */ /* 0x000fc600028e06ff */
[----:B------:R-:W-:Y:S02]  /*c4f0*/  IADD3.X R57, PT, PT, R92, R57, RZ, P3, P4 ;  /* 0x000000395c397210 */ /* 0x000fe40001fe84ff */
[----:B------:R-:W-:Y:S01]  /*c500*/  IADD3 RZ, P3, PT, R111, R72, RZ ;  /* 0x000000486fff7210 */ /* 0x000fe20007f7e0ff */
[----:B------:R-:W-:-:S04]  /*c510*/  IMAD.WIDE.U32 R72, R74, UR16, R68 ;  /* 0x000000104a487c25 */ /* 0x000fc8000f8e0044 */
[----:B------:R-:W-:Y:S01]  /*c520*/  IMAD.WIDE.U32.X R64, R75, R51, R64, P3 ;  /* 0x000000334b407225 */ /* 0x000fe200018e0440 */
[----:B------:R-:W-:-:S04]  /*c530*/  ISETP.GE.U32.AND P3, PT, R60, R58, PT ;  /* 0x0000003a3c00720c */ /* 0x000fc80003f66070 */
[----:B------:R-:W-:Y:S01]  /*c540*/  ISETP.GE.U32.AND.EX P3, PT, R61, R59, PT, P3 ;  /* 0x0000003b3d00720c */ /* 0x000fe20003f66130 */
[----:B------:R-:W-:-:S03]  /*c550*/  IMAD.X R59, RZ, RZ, RZ, P6 ;  /* 0x000000ffff3b7224 */ /* 0x000fc600030e06ff */
[----:B------:R-:W-:Y:S02]  /*c560*/  SEL R58, RZ, 0x1, P3 ;  /* 0x00000001ff3a7807 */ /* 0x000fe40001800000 */
[----:B------:R-:W-:-:S04]  /*c570*/  ISETP.GE.U32.AND P3, PT, R27, R60, PT ;  /* 0x0000003c1b00720c */ /* 0x000fc80003f66070 */
[----:B------:R-:W-:-:S04]  /*c580*/  ISETP.GE.U32.AND.EX P3, PT, R28, R61, PT, P3 ;  /* 0x0000003d1c00720c */ /* 0x000fc80003f66130 */
[----:B------:R-:W-:-:S04]  /*c590*/  SEL R61, RZ, 0x1, P3 ;  /* 0x00000001ff3d7807 */ /* 0x000fc80001800000 */
[----:B------:R-:W-:Y:S01]  /*c5a0*/  IADD3 R61, P3, P4, R61, R64, R58 ;  /* 0x000000403d3d7210 */ /* 0x000fe20007c7e03a */
[----:B------:R-:W-:-:S03]  /*c5b0*/  IMAD.MOV.U32 R58, RZ, RZ, R103 ;  /* 0x000000ffff3a7224 */ /* 0x000fc600078e0067 */
[----:B------:R-:W-:Y:S01]  /*c5c0*/  IADD3.X R64, PT, PT, RZ, R65, RZ, P3, P4 ;  /* 0x00000041ff407210 */ /* 0x000fe20001fe84ff */
[----:B------:R-:W-:Y:S01]  /*c5d0*/  IMAD.WIDE.U32.X R58, R105, R30, R58, P2 ;  /* 0x0000001e693a7225 */ /* 0x000fe200010e043a */
[----:B------:R-:W-:Y:S02]  /*c5e0*/  IADD3 R99, P2, PT, R27, R26, RZ ;  /* 0x0000001a1b637210 */ /* 0x000fe40007f5e0ff */
[----:B------:R-:W-:-:S03]  /*c5f0*/  IADD3 R26, P3, PT, R61, R72, RZ ;  /* 0x000000483d1a7210 */ /* 0x000fc60007f7e0ff */
[----:B------:R-:W-:Y:S01]  /*c600*/  IMAD.X R70, R28, 0x1, R70, P2 ;  /* 0x000000011c467824 */ /* 0x000fe200010e0646 */
[----:B------:R-:W-:-:S04]  /*c610*/  ISETP.GE.U32.AND P2, PT, R99, R27, PT ;  /* 0x0000001b6300720c */ /* 0x000fc80003f46070 */
[----:B------:R-:W-:-:S04]  /*c620*/  ISETP.GE.U32.AND.EX P2, PT, R70, R28, PT, P2 ;  /* 0x0000001c4600720c */ /* 0x000fc80003f46120 */
[----:B------:R-:W-:Y:S01]  /*c630*/  SEL R91, RZ, 0x1, P2 ;  /* 0x00000001ff5b7807 */ /* 0x000fe20001000000 */
[----:B------:R-:W-:-:S04]  /*c640*/  IMAD.WIDE.U32 R118, P2, R74, UR17, R118 ;  /* 0x000000114a767c25 */ /* 0x000fc8000f840076 */
[----:B------:R-:W-:Y:S02]  /*c650*/  IMAD.IADD R73, R118, 0x1, R73 ;  /* 0x0000000176497824 */ /* 0x000fe400078e0249 */
[----:B------:R-:W-:Y:S01]  /*c660*/  IMAD.X R111, RZ, RZ, RZ, P2 ;  /* 0x000000ffff6f7224 */ /* 0x000fe200010e06ff */
[----:B------:R-:W-:Y:S01]  /*c670*/  IADD3 RZ, P2, PT, R121, R118, RZ ;  /* 0x0000007679ff7210 */ /* 0x000fe20007f5e0ff */
[----:B------:R-:W-:Y:S02]  /*c680*/  IMAD.MOV.U32 R110, RZ, RZ, R119 ;  /* 0x000000ffff6e7224 */ /* 0x000fe400078e0077 */
[----:B------:R-:W-:Y:S02]  /*c690*/  IMAD.X R27, R73, 0x1, R64, P3 ;  /* 0x00000001491b7824 */ /* 0x000fe400018e0640 */
[----:B------:R-:W-:-:S04]  /*c6a0*/  IMAD.WIDE.U32 R64, R105, R106, RZ ;  /* 0x0000006a69407225 */ /* 0x000fc800078e00ff */
[----:B------:R-:W-:Y:S01]  /*c6b0*/  IMAD.WIDE.U32.X R110, R75, UR17, R110, P2 ;  /* 0x000000114b6e7c25 */ /* 0x000fe200090e046e */
[----:B------:R-:W-:-:S03]  /*c6c0*/  ISETP.GE.U32.AND P2, PT, R72, R68, PT ;  /* 0x000000444800720c */ /* 0x000fc60003f46070 */
[----:B------:R-:W-:Y:S01]  /*c6d0*/  IMAD.WIDE.U32 R60, R106, R106, R26 ;  /* 0x0000006a6a3c7225 */ /* 0x000fe200078e001a */
[----:B------:R-:W-:-:S03]  /*c6e0*/  ISETP.GE.U32.AND.EX P2, PT, R73, R69, PT, P2 ;  /* 0x000000454900720c */ /* 0x000fc60003f46120 */
[----:B------:R-:W-:Y:S01]  /*c6f0*/  IMAD.WIDE.U32 R64, P3, R106, R105, R64 ;  /* 0x000000696a407225 */ /* 0x000fe20007860040 */
[----:B------:R-:W-:-:S03]  /*c700*/  IADD3 R58, P4, P5, R60, R58, R91 ;  /* 0x0000003a3c3a7210 */ /* 0x000fc60007d9e05b */
[----:B------:R-:W-:Y:S01]  /*c710*/  IMAD.IADD R28, R64, 0x1, R61 ;  /* 0x00000001401c7824 */ /* 0x000fe200078e023d */
[----:B------:R-:W-:Y:S01]  /*c720*/  SEL R61, RZ, 0x1, P2 ;  /* 0x00000001ff3d7807 */ /* 0x000fe20001000000 */
[----:B------:R-:W-:Y:S01]  /*c730*/  IMAD.X R69, RZ, RZ, RZ, P3 ;  /* 0x000000ffff457224 */ /* 0x000fe200018e06ff */
[----:B------:R-:W-:Y:S01]  /*c740*/  ISETP.GE.U32.AND P2, PT, R26, R72, PT ;  /* 0x000000481a00720c */ /* 0x000fe20003f46070 */
[----:B------:R-:W-:Y:S01]  /*c750*/  IMAD.MOV.U32 R68, RZ, RZ, R65 ;  /* 0x000000ffff447224 */ /* 0x000fe200078e0041 */
[----:B------:R-:W-:Y:S01]  /*c760*/  IADD3.X R59, PT, PT, R28, R59, RZ, P4, P5 ;  /* 0x0000003b1c3b7210 */ /* 0x000fe200027ea4ff */
[----:B------:R-:W-:Y:S01]  /*c770*/  IMAD.WIDE.U32 R118, R74, UR18, RZ ;  /* 0x000000124a767c25 */ /* 0x000fe2000f8e00ff */
[----:B------:R-:W-:-:S03]  /*c780*/  ISETP.GE.U32.AND.EX P2, PT, R27, R73, PT, P2 ;  /* 0x000000491b00720c */ /* 0x000fc60003f46120 */
[----:B------:R-:W-:Y:S01]  /*c790*/  IMAD.WIDE.U32 R72, R106, R106, RZ ;  /* 0x0000006a6a487225 */ /* 0x000fe200078e00ff */
[----:B------:R-:W-:-:S03]  /*c7a0*/  SEL R91, RZ, 0x1, P2 ;  /* 0x00000001ff5b7807 */ /* 0x000fc60001000000 */
[----:B------:R-:W-:Y:S01]  /*c7b0*/  IMAD.WIDE.U32 R120, R105, R101, RZ ;  /* 0x0000006569787225 */ /* 0x000fe200078e00ff */
[----:B------:R-:W-:-:S04]  /*c7c0*/  IADD3 R91, P2, P4, R91, R110, R61 ;  /* 0x0000006e5b5b7210 */ /* 0x000fc80007c5e03d */
[----:B------:R-:W-:Y:S02]  /*c7d0*/  IADD3.X R66, PT, PT, RZ, R111, RZ, P2, P4 ;  /* 0x0000006fff427210 */ /* 0x000fe400017e84ff */
[----:B------:R-:W-:-:S05]  /*c7e0*/  IADD3 RZ, P2, PT, R73, R64, RZ ;  /* 0x0000004049ff7210 */ /* 0x000fca0007f5e0ff */
[----:B------:R-:W-:Y:S01]  /*c7f0*/  IMAD.WIDE.U32.X R68, R105, R105, R68, P2 ;  /* 0x0000006969447225 */ /* 0x000fe200010e0444 */
[----:B------:R-:W-:-:S04]  /*c800*/  ISETP.GE.U32.AND P2, PT, R60, R26, PT ;  /* 0x0000001a3c00720c */ /* 0x000fc80003f46070 */
[----:B------:R-:W-:-:S04]  /*c810*/  ISETP.GE.U32.AND.EX P2, PT, R28, R27, PT, P2 ;  /* 0x0000001b1c00720c */ /* 0x000fc80003f46120 */
[----:B------:R-:W-:Y:S02]  /*c820*/  SEL R62, RZ, 0x1, P2 ;  /* 0x00000001ff3e7807 */ /* 0x000fe40001000000 */
[----:B------:R-:W-:Y:S01]  /*c830*/  ISETP.GE.U32.AND P2, PT, R58, R60, PT ;  /* 0x0000003c3a00720c */ /* 0x000fe20003f46070 */
[----:B------:R-:W-:Y:S01]  /*c840*/  IMAD R60, R70, UR20, RZ ;  /* 0x00000014463c7c24 */ /* 0x000fe2000f8e02ff */
[----:B------:R-:W-:Y:S02]  /*c850*/  LOP3.LUT R70, RZ, R70, RZ, 0x33, !PT ;  /* 0x00000046ff467212 */ /* 0x000fe400078e33ff */
[----:B------:R-:W-:Y:S01]  /*c860*/  ISETP.GE.U32.AND.EX P2, PT, R59, R28, PT, P2 ;  /* 0x0000001c3b00720c */ /* 0x000fe20003f46120 */
[----:B------:R-:W-:-:S03]  /*c870*/  IMAD R61, R99, UR21, R60 ;  /* 0x00000015633d7c24 */ /* 0x000fc6000f8e023c */
[----:B------:R-:W-:-:S04]  /*c880*/  SEL R27, RZ, 0x1, P2 ;  /* 0x00000001ff1b7807 */ /* 0x000fc80001000000 */
[----:B------:R-:W-:Y:S01]  /*c890*/  IADD3 R62, P2, P3, R27, R68, R62 ;  /* 0x000000441b3e7210 */ /* 0x000fe20007b5e03e */
[----:B------:R-:W-:Y:S01]  /*c8a0*/  IMAD.WIDE.U32 R26, R99, UR20, RZ ;  /* 0x00000014631a7c25 */ /* 0x000fe2000f8e00ff */
[----:B------:R-:W-:Y:S02]  /*c8b0*/  LOP3.LUT R99, RZ, R99, RZ, 0x33, !PT ;  /* 0x00000063ff637212 */ /* 0x000fe400078e33ff */
[----:B------:R-:W-:Y:S01]  /*c8c0*/  IADD3.X R28, PT, PT, RZ, R69, RZ, P2, P3 ;  /* 0x00000045ff1c7210 */ /* 0x000fe200017e64ff */
[----:B------:R-:W-:Y:S02]  /*c8d0*/  IMAD.IADD R64, R27, 0x1, R61 ;  /* 0x000000011b407824 */ /* 0x000fe400078e023d */
[----:B------:R-:W-:-:S04]  /*c8e0*/  IMAD.WIDE.U32 R60, R26, R52, RZ ;  /* 0x000000341a3c7225 */ /* 0x000fc800078e00ff */
[----:B------:R-:W-:-:S04]  /*c8f0*/  IMAD.WIDE.U32 R68, R64, R52, RZ ;  /* 0x0000003440447225 */ /* 0x000fc800078e00ff */
[----:B------:R-:W-:-:S04]  /*c900*/  IMAD.WIDE.U32 R68, P2, R26, R53, R68 ;  /* 0x000000351a447225 */ /* 0x000fc80007840044 */
[----:B------:R-:W-:Y:S01]  /*c910*/  IMAD.X R73, RZ, RZ, RZ, P2 ;  /* 0x000000ffff497224 */ /* 0x000fe200010e06ff */
[----:B------:R-:W-:Y:S01]  /*c920*/  IADD3 R27, P2, PT, R61, R68, RZ ;  /* 0x000000443d1b7210 */ /* 0x000fe20007f5e0ff */
[----:B------:R-:W-:Y:S02]  /*c930*/  IMAD.MOV.U32 R72, RZ, RZ, R69 ;  /* 0x000000ffff487224 */ /* 0x000fe400078e0045 */
[----:B------:R-:W-:-:S04]  /*c940*/  IMAD.WIDE.U32 R68, R64, R50, RZ ;  /* 0x0000003240447225 */ /* 0x000fc800078e00ff */
[----:B------:R-:W-:Y:S01]  /*c950*/  IMAD.WIDE.U32.X R72, R64, R53, R72, P2 ;  /* 0x0000003540487225 */ /* 0x000fe200010e0448 */
[----:B------:R-:W-:-:S03]  /*c960*/  ISETP.GT.U32.AND P2, PT, R60, R99, PT ;  /* 0x000000633c00720c */ /* 0x000fc60003f44070 */
[----:B------:R-:W-:Y:S01]  /*c970*/  IMAD.WIDE.U32 R60, R26, R50, R58 ;  /* 0x000000321a3c7225 */ /* 0x000fe200078e003a */
[----:B------:R-:W-:-:S04]  /*c980*/  ISETP.GT.U32.AND.EX P2, PT, R27, R70, PT, P2 ;  /* 0x000000461b00720c */ /* 0x000fc80003f44120 */
[----:B------:R-:W-:Y:S01]  /*c990*/  SEL R65, RZ, 0x1, !P2 ;  /* 0x00000001ff417807 */ /* 0x000fe20005000000 */
[----:B------:R-:W-:-:S03]  /*c9a0*/  IMAD.WIDE.U32 R68, P2, R26, R51, R68 ;  /* 0x000000331a447225 */ /* 0x000fc60007840044 */
[----:B------:R-:W-:Y:S01]  /*c9b0*/  IADD3 R65, P3, P4, R60, R72, R65 ;  /* 0x000000483c417210 */ /* 0x000fe20007c7e041 */
[----:B------:R-:W-:-:S05]  /*c9c0*/  IMAD.IADD R27, R68, 0x1, R61 ;  /* 0x00000001441b7824 */ /* 0x000fca00078e023d */
[----:B------:R-:W-:Y:S01]  /*c9d0*/  IADD3.X R70, PT, PT, R27, R73, RZ, P3, P4 ;  /* 0x000000491b467210 */ /* 0x000fe20001fe84ff */
[----:B------:R-:W-:-:S04]  /*c9e0*/  IMAD.WIDE.U32 R72, R75, UR18, RZ ;  /* 0x000000124b487c25 */ /* 0x000fc8000f8e00ff */
[----:B------:R-:W-:-:S04]  /*c9f0*/  IMAD.WIDE.U32 R72, P3, R74, UR19, R72 ;  /* 0x000000134a487c25 */ /* 0x000fc8000f860048 */
[----:B------:R-:W-:Y:S01]  /*ca00*/  IMAD.X R111, RZ, RZ, RZ, P3 ;  /* 0x000000ffff6f7224 */ /* 0x000fe200018e06ff */
[----:B------:R-:W-:Y:S01]  /*ca10*/  IADD3 RZ, P3, PT, R119, R72, RZ ;  /* 0x0000004877ff7210 */ /* 0x000fe20007f7e0ff */
[----:B------:R-:W-:Y:S02]  /*ca20*/  IMAD.MOV.U32 R110, RZ, RZ, R73 ;  /* 0x000000ffff6e7224 */ /* 0x000fe400078e0049 */
[----:B------:R-:W-:-:S04]  /*ca30*/  IMAD.WIDE.U32 R118, R71, R94, RZ ;  /* 0x0000005e47767225 */ /* 0x000fc800078e00ff */
[----:B------:R-:W-:-:S04]  /*ca40*/  IMAD.WIDE.U32.X R110, R75, UR19, R110, P3 ;  /* 0x000000134b6e7c25 */ /* 0x000fc800098e046e */
[----:B------:R-:W-:-:S04]  /*ca50*/  IMAD.WIDE.U32 R74, R74, UR18, R56 ;  /* 0x000000124a4a7c25 */ /* 0x000fc8000f8e0038 */
[----:B------:R-:W-:Y:S01]  /*ca60*/  IMAD.IADD R61, R72, 0x1, R75 ;  /* 0x00000001483d7824 */ /* 0x000fe200078e024b */
[----:B------:R-:W-:-:S04]  /*ca70*/  ISETP.GE.U32.AND P3, PT, R74, R56, PT ;  /* 0x000000384a00720c */ /* 0x000fc80003f66070 */
[----:B------:R-:W-:-:S04]  /*ca80*/  ISETP.GE.U32.AND.EX P3, PT, R61, R57, PT, P3 ;  /* 0x000000393d00720c */ /* 0x000fc80003f66130 */
[----:B------:R-:W-:Y:S02]  /*ca90*/  SEL R75, RZ, 0x1, P3 ;  /* 0x00000001ff4b7807 */ /* 0x000fe40001800000 */
[----:B------:R-:W-:-:S05]  /*caa0*/  IADD3 R72, P3, PT, R91, R74, RZ ;  /* 0x0000004a5b487210 */ /* 0x000fca0007f7e0ff */
[----:B------:R-:W-:Y:S01]  /*cab0*/  IMAD.X R73, R61, 0x1, R66, P3 ;  /* 0x000000013d497824 */ /* 0x000fe200018e0642 */
[----:B------:R-:W-:-:S04]  /*cac0*/  ISETP.GE.U32.AND P3, PT, R72, R74, PT ;  /* 0x0000004a4800720c */ /* 0x000fc80003f66070 */
[----:B------:R-:W-:-:S04]  /*cad0*/  ISETP.GE.U32.AND.EX P3, PT, R73, R61, PT, P3 ;  /* 0x0000003d4900720c */ /* 0x000fc80003f66130 */
[----:B------:R-:W-:-:S04]  /*cae0*/  SEL R61, RZ, 0x1, P3 ;  /* 0x00000001ff3d7807 */ /* 0x000fc80001800000 */
[----:B------:R-:W-:-:S04]  /*caf0*/  IADD3 R61, P3, P4, R61, R110, R75 ;  /* 0x0000006e3d3d7210 */ /* 0x000fc80007c7e04b */
[----:B------:R-:W-:Y:S01]  /*cb00*/  IADD3.X R91, PT, PT, RZ, R111, RZ, P3, P4 ;  /* 0x0000006fff5b7210 */ /* 0x000fe20001fe84ff */
[----:B------:R-:W-:-:S04]  /*cb10*/  IMAD.WIDE.U32 R110, R30, R94, RZ ;  /* 0x0000005e1e6e7225 */ /* 0x000fc800078e00ff */
        /* <DEDUP_REMOVED lines=8> */
[----:B------:R-:W-:-:S04]  /*cba0*/  SEL R56, RZ, 0x1, P3 ;  /* 0x00000001ff387807 */ /* 0x000fc80001800000 */
[----:B------:R-:W-:Y:S01]  /*cbb0*/  IADD3 R56, P3, P4, R61, R74, R56 ;  /* 0x0000004a3d387210 */ /* 0x000fe20007c7e038 */
[----:B------:R-:W-:Y:S02]  /*cbc0*/  IMAD.MOV.U32 R74, RZ, RZ, R69 ;  /* 0x000000ffff4a7224 */ /* 0x000fe400078e0045 */
[----:B------:R-:W-:Y:S01]  /*cbd0*/  IMAD.X R61, RZ, RZ, RZ, P0 ;  /* 0x000000ffff3d7224 */ /* 0x000fe200000e06ff */
[----:B------:R-:W-:Y:S01]  /*cbe0*/  IADD3.X R57, PT, PT, R91, R75, RZ, P3, P4 ;  /* 0x0000004b5b397210 */ /* 0x000fe20001fe84ff */
[----:B------:R-:W-:Y:S01]  /*cbf0*/  IMAD.X R75, RZ, RZ, RZ, P2 ;  /* 0x000000ffff4b7224 */ /* 0x000fe200010e06ff */
[----:B------:R-:W-:Y:S01]  /*cc00*/  IADD3 RZ, P2, PT, R111, R68, RZ ;  /* 0x000000446fff7210 */ /* 0x000fe20007f5e0ff */
[----:B------:R-:W-:-:S04]  /*cc10*/  IMAD.WIDE.U32 R110, R101, R106, R72 ;  /* 0x0000006a656e7225 */ /* 0x000fc800078e0048 */
[----:B------:R-:W-:Y:S01]  /*cc20*/  IMAD.WIDE.U32.X R74, R64, R51, R74, P2 ;  /* 0x00000033404a7225 */ /* 0x000fe200010e044a */
[----:B------:R-:W-:-:S03]  /*cc30*/  ISETP.GE.U32.AND P2, PT, R60, R58, PT ;  /* 0x0000003a3c00720c */ /* 0x000fc60003f46070 */
[----:B------:R-:W-:Y:S01]  /*cc40*/  IMAD.WIDE.U32 R68, R64, UR16, RZ ;  /* 0x0000001040447c25 */ /* 0x000fe2000f8e00ff */
[----:B------:R-:W-:-:S04]  /*cc50*/  ISETP.GE.U32.AND.EX P2, PT, R27, R59, PT, P2 ;  /* 0x0000003b1b00720c */ /* 0x000fc80003f46120 */
[----:B------:R-:W-:Y:S02]  /*cc60*/  SEL R58, RZ, 0x1, P2 ;  /* 0x00000001ff3a7807 */ /* 0x000fe40001000000 */
[----:B------:R-:W-:Y:S01]  /*cc70*/  ISETP.GE.U32.AND P2, PT, R65, R60, PT ;  /* 0x0000003c4100720c */ /* 0x000fe20003f46070 */
[----:B------:R-:W-:-:S03]  /*cc80*/  IMAD.MOV.U32 R60, RZ, RZ, R29 ;  /* 0x000000ffff3c7224 */ /* 0x000fc600078e001d */
[----:B------:R-:W-:-:S04]  /*cc90*/  ISETP.GE.U32.AND.EX P2, PT, R70, R27, PT, P2 ;  /* 0x0000001b4600720c */ /* 0x000fc80003f46120 */
[----:B------:R-:W-:-:S04]  /*cca0*/  SEL R91, RZ, 0x1, P2 ;  /* 0x00000001ff5b7807 */ /* 0x000fc80001000000 */
[----:B------:R-:W-:Y:S02]  /*ccb0*/  IADD3 R91, P2, P3, R91, R74, R58 ;  /* 0x0000004a5b5b7210 */ /* 0x000fe40007b5e03a */
[----:B------:R-:W-:Y:S02]  /*ccc0*/  IADD3 R58, P0, PT, R62, R110, RZ ;  /* 0x0000006e3e3a7210 */ /* 0x000fe40007f1e0ff */
[----:B------:R-:W-:Y:S01]  /*ccd0*/  IADD3.X R71, PT, PT, RZ, R75, RZ, P2, P3 ;  /* 0x0000004bff477210 */ /* 0x000fe200017e64ff */
[----:B------:R-:W-:-:S04]  /*cce0*/  IMAD.WIDE.U32 R74, R93, R106, RZ ;  /* 0x0000006a5d4a7225 */ /* 0x000fc800078e00ff */
[----:B------:R-:W-:-:S04]  /*ccf0*/  IMAD.WIDE.U32 R74, P2, R101, R105, R74 ;  /* 0x00000069654a7225 */ /* 0x000fc8000784004a */
[----:B------:R-:W-:Y:S02]  /*cd00*/  IMAD.IADD R66, R111, 0x1, R74 ;  /* 0x000000016f427824 */ /* 0x000fe400078e024a */
[----:B------:R-:W-:Y:S01]  /*cd10*/  IMAD.X R111, RZ, RZ, RZ, P2 ;  /* 0x000000ffff6f7224 */ /* 0x000fe200010e06ff */
[----:B------:R-:W-:Y:S01]  /*cd20*/  ISETP.GE.U32.AND P2, PT, R58, R110, PT ;  /* 0x0000006e3a00720c */ /* 0x000fe20003f46070 */
[----:B------:R-:W-:Y:S02]  /*cd30*/  IMAD.X R59, R66, 0x1, R28, P0 ;  /* 0x00000001423b7824 */ /* 0x000fe400000e061c */
[----:B------:R-:W-:Y:S01]  /*cd40*/  IMAD.WIDE.U32.X R28, R93, R30, R60, P1 ;  /* 0x0000001e5d1c7225 */ /* 0x000fe200008e043c */
[----:B------:R-:W-:Y:S02]  /*cd50*/  IADD3 R27, P1, PT, R65, R54, RZ ;  /* 0x00000036411b7210 */ /* 0x000fe40007f3e0ff */
[----:B------:R-:W-:Y:S01]  /*cd60*/  ISETP.GE.U32.AND.EX P2, PT, R59, R66, PT, P2 ;  /* 0x000000423b00720c */ /* 0x000fe20003f46120 */
[----:B------:R-:W-:-:S04]  /*cd70*/  IMAD.WIDE.U32 R60, R26, UR16, R58 ;  /* 0x000000101a3c7c25 */ /* 0x000fc8000f8e003a */
[----:B------:R-:W-:-:S04]  /*cd80*/  IMAD.WIDE.U32 R68, P0, R26, UR17, R68 ;  /* 0x000000111a447c25 */ /* 0x000fc8000f800044 */
[----:B------:R-:W-:Y:S01]  /*cd90*/  IMAD.X R62, R70, 0x1, R55, P1 ;  /* 0x00000001463e7824 */ /* 0x000fe200008e0637 */
[----:B------:R-:W-:Y:S01]  /*cda0*/  IADD3 R54, P1, PT, R91, R60, RZ ;  /* 0x0000003c5b367210 */ /* 0x000fe20007f3e0ff */
[----:B------:R-:W-:-:S04]  /*cdb0*/  IMAD.IADD R61, R68, 0x1, R61 ;  /* 0x00000001443d7824 */ /* 0x000fc800078e023d */
[----:B------:R-:W-:Y:S01]  /*cdc0*/  IMAD.X R55, R61, 0x1, R71, P1 ;  /* 0x000000013d377824 */ /* 0x000fe200008e0647 */
[----:B------:R-:W-:-:S04]  /*cdd0*/  ISETP.GE.U32.AND P1, PT, R27, R65, PT ;  /* 0x000000411b00720c */ /* 0x000fc80003f26070 */
[----:B------:R-:W-:Y:S01]  /*cde0*/  ISETP.GE.U32.AND.EX P1, PT, R62, R70, PT, P1 ;  /* 0x000000463e00720c */ /* 0x000fe20003f26110 */
[----:B------:R-:W-:-:S03]  /*cdf0*/  IMAD.WIDE.U32 R70, R101, R106, R54 ;  /* 0x0000006a65467225 */ /* 0x000fc600078e0036 */
[----:B------:R-:W-:Y:S01]  /*ce00*/  SEL R91, RZ, 0x1, P1 ;  /* 0x00000001ff5b7807 */ /* 0x000fe20000800000 */
[----:B------:R-:W-:Y:S01]  /*ce10*/  IMAD.IADD R65, R74, 0x1, R71 ;  /* 0x000000014a417824 */ /* 0x000fe200078e0247 */
[----:B------:R-:W-:Y:S02]  /*ce20*/  SEL R71, RZ, 0x1, P2 ;  /* 0x00000001ff477807 */ /* 0x000fe40001000000 */
[----:B------:R-:W-:-:S04]  /*ce30*/  IADD3 R28, P1, P3, R70, R28, R91 ;  /* 0x0000001c461c7210 */ /* 0x000fc80007b3e05b */
[----:B------:R-:W-:Y:S01]  /*ce40*/  IADD3.X R29, PT, PT, R65, R29, RZ, P1, P3 ;  /* 0x0000001d411d7210 */ /* 0x000fe20000fe64ff */
[----:B------:R-:W-:Y:S01]  /*ce50*/  IMAD.WIDE.U32 R120, P1, R93, R106, R120 ;  /* 0x0000006a5d787225 */ /* 0x000fe20007820078 */
[----:B------:R-:W-:-:S03]  /*ce60*/  ISETP.GE.U32.AND P2, PT, R28, R70, PT ;  /* 0x000000461c00720c */ /* 0x000fc60003f46070 */
[----:B------:R-:W-:Y:S01]  /*ce70*/  IMAD.X R119, RZ, RZ, RZ, P1 ;  /* 0x000000ffff777224 */ /* 0x000fe200008e06ff */
[----:B------:R-:W-:Y:S01]  /*ce80*/  IADD3 RZ, P1, PT, R123, R120, RZ ;  /* 0x000000787bff7210 */ /* 0x000fe20007f3e0ff */
[----:B------:R-:W-:Y:S01]  /*ce90*/  IMAD.MOV.U32 R118, RZ, RZ, R121 ;  /* 0x000000ffff767224 */ /* 0x000fe200078e0079 */
[----:B------:R-:W-:Y:S01]  /*cea0*/  ISETP.GE.U32.AND.EX P2, PT, R29, R65, PT, P2 ;  /* 0x000000411d00720c */ /* 0x000fe20003f46120 */
[----:B------:R-:W-:-:S03]  /*ceb0*/  IMAD.WIDE.U32 R120, R67, R67, RZ ;  /* 0x0000004343787225 */ /* 0x000fc600078e00ff */
[----:B------:R-:W-:Y:S01]  /*cec0*/  SEL R99, RZ, 0x1, P2 ;  /* 0x00000001ff637807 */ /* 0x000fe20001000000 */
[----:B------:R-:W-:Y:S01]  /*ced0*/  IMAD.WIDE.U32.X R118, R93, R105, R118, P1 ;  /* 0x000000695d767225 */ /* 0x000fe200008e0476 */
[----:B------:R-:W-:-:S03]  /*cee0*/  ISETP.GE.U32.AND P1, PT, R110, R72, PT ;  /* 0x000000486e00720c */ /* 0x000fc60003f26070 */
[----:B------:R-:W-:Y:S01]  /*cef0*/  IMAD.MOV.U32 R110, RZ, RZ, R75 ;  /* 0x000000ffff6e7224 */ /* 0x000fe200078e004b */
[----:B------:R-:W-:Y:S01]  /*cf00*/  ISETP.GE.U32.AND.EX P1, PT, R66, R73, PT, P1 ;  /* 0x000000494200720c */ /* 0x000fe20003f26110 */
[----:B------:R-:W-:-:S03]  /*cf10*/  IMAD.WIDE.U32 R72, R101, R106, RZ ;  /* 0x0000006a65487225 */ /* 0x000fc600078e00ff */
[----:B------:R-:W-:Y:S02]  /*cf20*/  SEL R72, RZ, 0x1, P1 ;  /* 0x00000001ff487807 */ /* 0x000fe40000800000 */
[----:B------:R-:W-:-:S05]  /*cf30*/  IADD3 RZ, P1, PT, R74, R73, RZ ;  /* 0x000000494aff7210 */ /* 0x000fca0007f3e0ff */
[----:B------:R-:W-:Y:S01]  /*cf40*/  IMAD.WIDE.U32.X R110, R93, R105, R110, P1 ;  /* 0x000000695d6e7225 */ /* 0x000fe200008e046e */
[----:B------:R-:W-:-:S03]  /*cf50*/  ISETP.GE.U32.AND P1, PT, R70, R54, PT ;  /* 0x000000364600720c */ /* 0x000fc60003f26070 */
[----:B------:R-:W-:Y:S01]  /*cf60*/  IMAD.MOV.U32 R70, RZ, RZ, R69 ;  /* 0x000000ffff467224 */ /* 0x000fe200078e0045 */
[----:B------:R-:W-:-:S04]  /*cf70*/  ISETP.GE.U32.AND.EX P1, PT, R65, R55, PT, P1 ;  /* 0x000000374100720c */ /* 0x000fc80003f26110 */
[----:B------:R-:W-:Y:S02]  /*cf80*/  SEL R66, RZ, 0x1, P1 ;  /* 0x00000001ff427807 */ /* 0x000fe40000800000 */
[----:B------:R-:W-:Y:S01]  /*cf90*/  IADD3 R65, P1, P2, R71, R118, R72 ;  /* 0x0000007647417210 */ /* 0x000fe20007a3e048 */
[----:B------:R-:W-:-:S03]  /*cfa0*/  IMAD.WIDE.U32 R72, R26, UR16, RZ ;  /* 0x000000101a487c25 */ /* 0x000fc6000f8e00ff */
[----:B------:R-:W-:Y:S01]  /*cfb0*/  IADD3.X R118, PT, PT, RZ, R119, RZ, P1, P2 ;  /* 0x00000077ff767210 */ /* 0x000fe20000fe44ff */
[----:B------:R-:W-:Y:S01]  /*cfc0*/  IMAD.X R71, RZ, RZ, RZ, P0 ;  /* 0x000000ffff477224 */ /* 0x000fe200000e06ff */
[----:B------:R-:W-:Y:S02]  /*cfd0*/  IADD3 R99, P1, P2, R99, R110, R66 ;  /* 0x0000006e63637210 */ /* 0x000fe40007a3e042 */
[----:B------:R-:W-:Y:S01]  /*cfe0*/  IADD3 RZ, P0, PT, R73, R68, RZ ;  /* 0x0000004449ff7210 */ /* 0x000fe20007f1e0ff */
[----:B------:R-:W-:Y:S01]  /*cff0*/  IMAD.WIDE.U32 R68, R94, R106, R56 ;  /* 0x0000006a5e447225 */ /* 0x000fe200078e0038 */
[----:B------:R-:W-:Y:S02]  /*d000*/  IADD3.X R100, PT, PT, RZ, R111, RZ, P1, P2 ;  /* 0x0000006fff647210 */ /* 0x000fe40000fe44ff */
[----:B------:R-:W-:Y:S01]  /*d010*/  ISETP.GE.U32.AND P2, PT, R60, R58, PT ;  /* 0x0000003a3c00720c */ /* 0x000fe20003f46070 */
[----:B------:R-:W-:Y:S01]  /*d020*/  IMAD.WIDE.U32 R110, R102, R106, RZ ;  /* 0x0000006a666e7225 */ /* 0x000fe200078e00ff */
[----:B------:R-:W-:-:S02]  /*d030*/  ISETP.GE.U32.AND P1, PT, R54, R60, PT ;  /* 0x0000003c3600720c */ /* 0x000fc40003f26070 */
[----:B------:R-:W-:Y:S01]  /*d040*/  ISETP.GE.U32.AND.EX P2, PT, R61, R59, PT, P2 ;  /* 0x0000003b3d00720c */ /* 0x000fe20003f46120 */
[----:B------:R-:W-:Y:S01]  /*d050*/  IMAD.WIDE.U32.X R58, R64, UR17, R70, P0 ;  /* 0x00000011403a7c25 */ /* 0x000fe200080e0446 */
[----:B------:R-:W-:Y:S02]  /*d060*/  ISETP.GE.U32.AND.EX P1, PT, R55, R61, PT, P1 ;  /* 0x0000003d3700720c */ /* 0x000fe40003f26110 */
[----:B------:R-:W-:Y:S01]  /*d070*/  SEL R72, RZ, 0x1, P2 ;  /* 0x00000001ff487807 */ /* 0x000fe20001000000 */
[----:B------:R-:W-:Y:S01]  /*d080*/  IMAD.WIDE.U32 R110, P0, R94, R105, R110 ;  /* 0x000000695e6e7225 */ /* 0x000fe2000780006e */
[----:B------:R-:W-:-:S03]  /*d090*/  ISETP.GE.U32.AND P2, PT, R68, R56, PT ;  /* 0x000000384400720c */ /* 0x000fc60003f46070 */
[----:B------:R-:W-:Y:S01]  /*d0a0*/  IMAD.IADD R73, R69, 0x1, R110 ;  /* 0x0000000145497824 */ /* 0x000fe200078e026e */
[----:B------:R-:W-:Y:S01]  /*d0b0*/  SEL R69, RZ, 0x1, P1 ;  /* 0x00000001ff457807 */ /* 0x000fe20000800000 */
[----:B------:R-:W-:Y:S01]  /*d0c0*/  IMAD.WIDE.U32 R54, R105, R94, RZ ;  /* 0x0000005e69367225 */ /* 0x000fe200078e00ff */
[----:B------:R-:W-:Y:S02]  /*d0d0*/  IADD3 R56, P1, PT, R65, R68, RZ ;  /* 0x0000004441387210 */ /* 0x000fe40007f3e0ff */
[----:B------:R-:W-:Y:S01]  /*d0e0*/  ISETP.GE.U32.AND.EX P2, PT, R73, R57, PT, P2 ;  /* 0x000000394900720c */ /* 0x000fe20003f46120 */
[----:B------:R-:W-:-:S03]  /*d0f0*/  IMAD.WIDE.U32 R70, R106, R94, RZ ;  /* 0x0000005e6a467225 */ /* 0x000fc600078e00ff */
[----:B------:R-:W-:Y:S01]  /*d100*/  SEL R66, RZ, 0x1, P2 ;  /* 0x00000001ff427807 */ /* 0x000fe20001000000 */
[----:B------:R-:W-:Y:S01]  /*d110*/  IMAD.X R57, R73, 0x1, R118, P1 ;  /* 0x0000000149397824 */ /* 0x000fe200008e0676 */
[----:B------:R-:W-:Y:S01]  /*d120*/  ISETP.GE.U32.AND P2, PT, R56, R68, PT ;  /* 0x000000443800720c */ /* 0x000fe20003f46070 */
[----:B------:R-:W-:-:S03]  /*d130*/  IMAD.WIDE.U32 R54, P1, R102, R106, R54 ;  /* 0x0000006a66367225 */ /* 0x000fc60007820036 */
[----:B------:R-:W-:Y:S01]  /*d140*/  ISETP.GE.U32.AND.EX P2, PT, R57, R73, PT, P2 ;  /* 0x000000493900720c */ /* 0x000fe20003f46120 */
[----:B------:R-:W-:Y:S01]  /*d150*/  IMAD R60, R62, UR20, RZ ;  /* 0x000000143e3c7c24 */ /* 0x000fe2000f8e02ff */
[----:B------:R-:W-:Y:S01]  /*d160*/  LOP3.LUT R62, RZ, R62, RZ, 0x33, !PT ;  /* 0x0000003eff3e7212 */ /* 0x000fe200078e33ff */
[----:B------:R-:W-:Y:S01]  /*d170*/  IMAD.X R61, RZ, RZ, RZ, P1 ;  /* 0x000000ffff3d7224 */ /* 0x000fe200008e06ff */
[----:B------:R-:W-:Y:S01]  /*d180*/  IADD3 RZ, P1, PT, R71, R54, RZ ;  /* 0x0000003647ff7210 */ /* 0x000fe20007f3e0ff */
[C---:B------:R-:W-:Y:S01]  /*d190*/  IMAD R65, R27.reuse, UR21, R60 ;  /* 0x000000151b417c24 */ /* 0x040fe2000f8e023c */
[----:B------:R-:W-:Y:S01]  /*d1a0*/  SEL R91, RZ, 0x1, P2 ;  /* 0x00000001ff5b7807 */ /* 0x000fe20001000000 */
[----:B------:R-:W-:Y:S02]  /*d1b0*/  IMAD.MOV.U32 R60, RZ, RZ, R55 ;  /* 0x000000ffff3c7224 */ /* 0x000fe400078e0037 */
[----:B------:R-:W-:Y:S01]  /*d1c0*/  IMAD.WIDE.U32 R70, R27, UR20, RZ ;  /* 0x000000141b467c25 */ /* 0x000fe2000f8e00ff */
[----:B------:R-:W-:-:S03]  /*d1d0*/  LOP3.LUT R27, RZ, R27, RZ, 0x33, !PT ;  /* 0x0000001bff1b7212 */ /* 0x000fc600078e33ff */
[----:B------:R-:W-:Y:S01]  /*d1e0*/  IMAD.WIDE.U32.X R54, R102, R105, R60, P1 ;  /* 0x0000006966367225 */ /* 0x000fe200008e043c */
[----:B------:R-:W-:-:S03]  /*d1f0*/  IADD3 R72, P1, P2, R69, R58, R72 ;  /* 0x0000003a45487210 */ /* 0x000fc60007a3e048 */
[----:B------:R-:W-:Y:S01]  /*d200*/  IMAD.IADD R71, R71, 0x1, R65 ;  /* 0x0000000147477824 */ /* 0x000fe200078e0241 */
[----:B------:R-:W-:Y:S01]  /*d210*/  IADD3.X R65, PT, PT, RZ, R59, RZ, P1, P2 ;  /* 0x0000003bff417210 */ /* 0x000fe20000fe44ff */
[----:B------:R-:W-:Y:S01]  /*d220*/  IMAD.WIDE.U32 R60, R70, R52, RZ ;  /* 0x00000034463c7225 */ /* 0x000fe200078e00ff */
[----:B------:R-:W-:-:S03]  /*d230*/  IADD3 R91, P1, P2, R91, R54, R66 ;  /* 0x000000365b5b7210 */ /* 0x000fc60007a3e042 */
[C---:B------:R-:W-:Y:S01]  /*d240*/  IMAD.WIDE.U32 R58, R71.reuse, R52, RZ ;  /* 0x00000034473a7225 */ /* 0x040fe200078e00ff */
[----:B------:R-:W-:Y:S02]  /*d250*/  IADD3.X R103, PT, PT, RZ, R55, RZ, P1, P2 ;  /* 0x00000037ff677210 */ /* 0x000fe40000fe44ff */
[----:B------:R-:W-:Y:S01]  /*d260*/  ISETP.GT.U32.AND P1, PT, R60, R27, PT ;  /* 0x0000001b3c00720c */ /* 0x000fe20003f24070 */
[----:B------:R-:W-:-:S04]  /*d270*/  IMAD.WIDE.U32 R68, R71, R50, RZ ;  /* 0x0000003247447225 */ /* 0x000fc800078e00ff */
[----:B------:R-:W-:-:S04]  /*d280*/  IMAD.WIDE.U32 R58, P2, R70, R53, R58 ;  /* 0x00000035463a7225 */ /* 0x000fc8000784003a */
[----:B------:R-:W-:Y:S01]  /*d290*/  IMAD.X R55, RZ, RZ, RZ, P2 ;  /* 0x000000ffff377224 */ /* 0x000fe200010e06ff */
[----:B------:R-:W-:Y:S01]  /*d2a0*/  IADD3 R61, P2, PT, R61, R58, RZ ;  /* 0x0000003a3d3d7210 */ /* 0x000fe20007f5e0ff */
[----:B------:R-:W-:Y:S02]  /*d2b0*/  IMAD.MOV.U32 R54, RZ, RZ, R59 ;  /* 0x000000ffff367224 */ /* 0x000fe400078e003b */
[----:B------:R-:W-:Y:S01]  /*d2c0*/  IMAD.WIDE.U32 R58, R64, UR18, RZ ;  /* 0x00000012403a7c25 */ /* 0x000fe2000f8e00ff */
[----:B------:R-:W-:-:S03]  /*d2d0*/  ISETP.GT.U32.AND.EX P1, PT, R61, R62, PT, P1 ;  /* 0x0000003e3d00720c */ /* 0x000fc60003f24110 */
[----:B------:R-:W-:Y:S01]  /*d2e0*/  IMAD.WIDE.U32.X R54, R71, R53, R54, P2 ;  /* 0x0000003547367225 */ /* 0x000fe200010e0436 */
[----:B------:R-:W-:-:S03]  /*d2f0*/  SEL R27, RZ, 0x1, !P1 ;  /* 0x00000001ff1b7807 */ /* 0x000fc60004800000 */
[----:B------:R-:W-:-:S04]  /*d300*/  IMAD.WIDE.U32 R68, P2, R70, R51, R68 ;  /* 0x0000003346447225 */ /* 0x000fc80007840044 */
[----:B------:R-:W-:-:S04]  /*d310*/  IMAD.WIDE.U32 R60, R70, R50, R28 ;  /* 0x00000032463c7225 */ /* 0x000fc800078e001c */
[----:B------:R-:W-:Y:S01]  /*d320*/  IMAD.IADD R61, R68, 0x1, R61 ;  /* 0x00000001443d7824 */ /* 0x000fe200078e023d */
[----:B------:R-:W-:-:S04]  /*d330*/  IADD3 R62, P1, P3, R60, R54, R27 ;  /* 0x000000363c3e7210 */ /* 0x000fc80007b3e01b */
[----:B------:R-:W-:Y:S01]  /*d340*/  IADD3.X R66, PT, PT, R61, R55, RZ, P1, P3 ;  /* 0x000000373d427210 */ /* 0x000fe20000fe64ff */
[----:B------:R-:W-:-:S04]  /*d350*/  IMAD.WIDE.U32 R58, P1, R26, UR19, R58 ;  /* 0x000000131a3a7c25 */ /* 0x000fc8000f82003a */
[----:B------:R-:W-:-:S04]  /*d360*/  IMAD.WIDE.U32 R54, R26, UR18, RZ ;  /* 0x000000121a367c25 */ /* 0x000fc8000f8e00ff */
[----:B------:R-:W-:Y:S01]  /*d370*/  IMAD.X R27, RZ, RZ, RZ, P1 ;  /* 0x000000ffff1b7224 */ /* 0x000fe200008e06ff */
[----:B------:R-:W-:Y:S01]  /*d380*/  IADD3 RZ, P1, PT, R55, R58, RZ ;  /* 0x0000003a37ff7210 */ /* 0x000fe20007f3e0ff */
[----:B------:R-:W-:-:S04]  /*d390*/  IMAD.WIDE.U32 R54, R26, UR18, R56 ;  /* 0x000000121a367c25 */ /* 0x000fc8000f8e0038 */
[----:B------:R-:W-:Y:S02]  /*d3a0*/  IMAD.MOV.U32 R26, RZ, RZ, R59 ;  /* 0x000000ffff1a7224 */ /* 0x000fe400078e003b */
[----:B------:R-:W-:Y:S02]  /*d3b0*/  IMAD.IADD R59, R58, 0x1, R55 ;  /* 0x000000013a3b7824 */ /* 0x000fe400078e0237 */
[----:B------:R-:W-:Y:S01]  /*d3c0*/  IMAD.WIDE.U32.X R26, R64, UR19, R26, P1 ;  /* 0x00000013401a7c25 */ /* 0x000fe200088e041a */
[----:B------:R-:W-:-:S04]  /*d3d0*/  ISETP.GE.U32.AND P1, PT, R54, R56, PT ;  /* 0x000000383600720c */ /* 0x000fc80003f26070 */
[----:B------:R-:W-:-:S04]  /*d3e0*/  ISETP.GE.U32.AND.EX P1, PT, R59, R57, PT, P1 ;  /* 0x000000393b00720c */ /* 0x000fc80003f26110 */
[----:B------:R-:W-:Y:S02]  /*d3f0*/  SEL R104, RZ, 0x1, P1 ;  /* 0x00000001ff687807 */ /* 0x000fe40000800000 */
[----:B------:R-:W-:-:S05]  /*d400*/  IADD3 R72, P1, PT, R72, R54, RZ ;  /* 0x0000003648487210 */ /* 0x000fca0007f3e0ff */
[----:B------:R-:W-:Y:S01]  /*d410*/  IMAD.X R73, R59, 0x1, R65, P1 ;  /* 0x000000013b497824 */ /* 0x000fe200008e0641 */
[----:B------:R-:W-:Y:S01]  /*d420*/  ISETP.GE.U32.AND P1, PT, R72, R54, PT ;  /* 0x000000364800720c */ /* 0x000fe20003f26070 */
[----:B------:R-:W-:-:S03]  /*d430*/  IMAD.WIDE.U32 R64, R120, UR20, RZ ;  /* 0x0000001478407c25 */ /* 0x000fc6000f8e00ff */
[----:B------:R-:W-:Y:S01]  /*d440*/  ISETP.GE.U32.AND.EX P1, PT, R73, R59, PT, P1 ;  /* 0x0000003b4900720c */ /* 0x000fe20003f26110 */
[----:B------:R-:W-:-:S03]  /*d450*/  IMAD.WIDE.U32 R58, R109, R67, RZ ;  /* 0x000000436d3a7225 */ /* 0x000fc600078e00ff */
[----:B------:R-:W-:Y:S01]  /*d460*/  SEL R55, RZ, 0x1, P1 ;  /* 0x00000001ff377807 */ /* 0x000fe20000800000 */
[----:B------:R-:W-:-:S03]  /*d470*/  IMAD.WIDE.U32 R58, P5, R112, R96, R58 ;  /* 0x00000060703a7225 */ /* 0x000fc600078a003a */
[----:B------:R-:W-:-:S04]  /*d480*/  IADD3 R104, P1, P3, R55, R26, R104 ;  /* 0x0000001a37687210 */ /* 0x000fc80007b3e068 */
[----:B------:R-:W-:Y:S01]  /*d490*/  IADD3.X R113, PT, PT, RZ, R27, RZ, P1, P3 ;  /* 0x0000001bff717210 */ /* 0x000fe20000fe64ff */
[----:B------:R-:W-:-:S04]  /*d4a0*/  IMAD.WIDE.U32 R26, R112, R67, RZ ;  /* 0x00000043701a7225 */ /* 0x000fc800078e00ff */
[----:B------:R-:W-:-:S04]  /*d4b0*/  IMAD.WIDE.U32 R26, P1, R67, R112, R26 ;  /* 0x00000070431a7225 */ /* 0x000fc8000782001a */
[----:B------:R-:W-:Y:S01]  /*d4c0*/  IMAD.X R55, RZ, RZ, RZ, P1 ;  /* 0x000000ffff377224 */ /* 0x000fe200008e06ff */
[----:B------:R-:W-:Y:S01]  /*d4d0*/  IADD3 R74, P1, PT, R121, R26, RZ ;  /* 0x0000001a794a7210 */ /* 0x000fe20007f3e0ff */
[----:B------:R-:W-:Y:S01]  /*d4e0*/  IMAD.MOV.U32 R54, RZ, RZ, R27 ;  /* 0x000000ffff367224 */ /* 0x000fe200078e001b */
[----:B------:R-:W-:Y:S01]  /*d4f0*/  LOP3.LUT R121, RZ, R120, RZ, 0x33, !PT ;  /* 0x00000078ff797212 */ /* 0x000fe200078e33ff */
[----:B------:R-:W-:-:S04]  /*d500*/  IMAD.WIDE.U32 R26, R64, R52, RZ ;  /* 0x00000034401a7225 */ /* 0x000fc800078e00ff */
[----:B------:R-:W-:Y:S01]  /*d510*/  IMAD R57, R74, UR20, RZ ;  /* 0x000000144a397c24 */ /* 0x000fe2000f8e02ff */
[----:B------:R-:W-:Y:S01]  /*d520*/  LOP3.LUT R74, RZ, R74, RZ, 0x33, !PT ;  /* 0x0000004aff4a7212 */ /* 0x000fe200078e33ff */
[----:B------:R-:W-:-:S04]  /*d530*/  IMAD.WIDE.U32.X R54, R112, R112, R54, P1 ;  /* 0x0000007070367225 */ /* 0x000fc800008e0436 */
[----:B------:R-:W-:-:S04]  /*d540*/  IMAD R57, R120, UR21, R57 ;  /* 0x0000001578397c24 */ /* 0x000fc8000f8e0239 */
[----:B------:R-:W-:Y:S01]  /*d550*/  IMAD.IADD R108, R65, 0x1, R57 ;  /* 0x00000001416c7824 */ /* 0x000fe200078e0239 */
[----:B------:R-:W-:-:S03]  /*d560*/  P2R R65, PR, RZ, 0x20 ;  /* 0x00000020ff417803 */ /* 0x000fc60000000000 */
[----:B------:R-:W-:-:S04]  /*d570*/  IMAD.WIDE.U32 R56, R108, R52, RZ ;  /* 0x000000346c387225 */ /* 0x000fc800078e00ff */
[----:B------:R-:W-:-:S04]  /*d580*/  IMAD.WIDE.U32 R122, R108, UR16, RZ ;  /* 0x000000106c7a7c25 */ /* 0x000fc8000f8e00ff */
[----:B------:R-:W-:-:S04]  /*d590*/  IMAD.WIDE.U32 R56, P1, R64, R53, R56 ;  /* 0x0000003540387225 */ /* 0x000fc80007820038 */
[----:B------:R-:W-:Y:S01]  /*d5a0*/  IMAD.X R119, RZ, RZ, RZ, P1 ;  /* 0x000000ffff777224 */ /* 0x000fe200008e06ff */
[----:B------:R-:W-:Y:S01]  /*d5b0*/  IADD3 R27, P3, PT, R27, R56, RZ ;  /* 0x000000381b1b7210 */ /* 0x000fe20007f7e0ff */
[----:B------:R-:W-:Y:S02]  /*d5c0*/  IMAD.MOV.U32 R118, RZ, RZ, R57 ;  /* 0x000000ffff767224 */ /* 0x000fe400078e0039 */
[----:B------:R-:W-:-:S04]  /*d5d0*/  IMAD.WIDE.U32 R56, R96, R67, RZ ;  /* 0x0000004360387225 */ /* 0x000fc800078e00ff */
[----:B------:R-:W-:Y:S01]  /*d5e0*/  IMAD.WIDE.U32.X R118, R108, R53, R118, P3 ;  /* 0x000000356c767225 */ /* 0x000fe200018e0476 */
[----:B------:R-:W-:Y:S02]  /*d5f0*/  ISETP.GT.U32.AND P3, PT, R26, R121, PT ;  /* 0x000000791a00720c */ /* 0x000fe40003f64070 */
[----:B------:R-:W-:Y:S01]  /*d600*/  IADD3 R116, P1, PT, R57, R58, RZ ;  /* 0x0000003a39747210 */ /* 0x000fe20007f3e0ff */
[----:B------:R-:W-:Y:S01]  /*d610*/  IMAD.WIDE.U32 R120, R64, UR16, RZ ;  /* 0x0000001040787c25 */ /* 0x000fe2000f8e00ff */
[----:B------:R-:W-:Y:S02]  /*d620*/  ISETP.GT.U32.AND.EX P3, PT, R27, R74, PT, P3 ;  /* 0x0000004a1b00720c */ /* 0x000fe40003f64130 */
[----:B------:R-:W-:Y:S01]  /*d630*/  IADD3 R54, P4, PT, R54, R56, RZ ;  /* 0x0000003836367210 */ /* 0x000fe20007f9e0ff */
[----:B------:R-:W-:Y:S01]  /*d640*/  IMAD.WIDE.U32 R74, R108, R50, RZ ;  /* 0x000000326c4a7225 */ /* 0x000fe200078e00ff */
[----:B------:R-:W-:-:S03]  /*d650*/  SEL R57, RZ, 0x1, !P3 ;  /* 0x00000001ff397807 */ /* 0x000fc60005800000 */
[----:B------:R-:W-:-:S04]  /*d660*/  IMAD.WIDE.U32 R26, R64, R50, RZ ;  /* 0x00000032401a7225 */ /* 0x000fc800078e00ff */
[----:B------:R-:W-:-:S04]  /*d670*/  IMAD.WIDE.U32 R74, P3, R64, R51, R74 ;  /* 0x00000033404a7225 */ /* 0x000fc8000786004a */
[----:B------:R-:W-:Y:S01]  /*d680*/  IMAD.X R55, R116, 0x1, R55, P4 ;  /* 0x0000000174377824 */ /* 0x000fe200020e0637 */
[----:B------:R-:W-:Y:S01]  /*d690*/  IADD3 RZ, P4, PT, R27, R74, RZ ;  /* 0x0000004a1bff7210 */ /* 0x000fe20007f9e0ff */
[----:B------:R-:W-:-:S04]  /*d6a0*/  IMAD.WIDE.U32 R26, R64, R50, R54 ;  /* 0x00000032401a7225 */ /* 0x000fc800078e0036 */
[----:B------:R-:W-:Y:S01]  /*d6b0*/  IMAD.IADD R27, R74, 0x1, R27 ;  /* 0x000000014a1b7824 */ /* 0x000fe200078e021b */
[----:B------:R-:W-:-:S04]  /*d6c0*/  IADD3 R57, P5, P6, R26, R118, R57 ;  /* 0x000000761a397210 */ /* 0x000fc80007ebe039 */
[----:B------:R-:W-:Y:S02]  /*d6d0*/  IADD3.X R58, PT, PT, R27, R119, RZ, P5, P6 ;  /* 0x000000771b3a7210 */ /* 0x000fe40002fec4ff */
[----:B------:R-:W-:Y:S01]  /*d6e0*/  ISETP.NE.AND P6, PT, R115, RZ, PT ;  /* 0x000000ff7300720c */ /* 0x000fe20003fc5270 */
[----:B------:R-:W-:Y:S01]  /*d6f0*/  IMAD.X R115, RZ, RZ, RZ, P3 ;  /* 0x000000ffff737224 */ /* 0x000fe200018e06ff */
[----:B------:R-:W-:Y:S02]  /*d700*/  ISETP.GE.U32.AND P3, PT, R26, R54, PT ;  /* 0x000000361a00720c */ /* 0x000fe40003f66070 */
[----:B------:R-:W-:Y:S01]  /*d710*/  ISETP.NE.AND P5, PT, R114, RZ, PT ;  /* 0x000000ff7200720c */ /* 0x000fe20003fa5270 */
[----:B------:R-:W-:Y:S01]  /*d720*/  IMAD.MOV.U32 R114, RZ, RZ, R75 ;  /* 0x000000ffff727224 */ /* 0x000fe200078e004b */
[----:B------:R-:W-:Y:S01]  /*d730*/  ISETP.GE.U32.AND.EX P3, PT, R27, R55, PT, P3 ;  /* 0x000000371b00720c */ /* 0x000fe20003f66130 */
[----:B------:R-:W-:Y:S02]  /*d740*/  IMAD.X R75, RZ, RZ, RZ, P2 ;  /* 0x000000ffff4b7224 */ /* 0x000fe400010e06ff */
[----:B------:R-:W-:Y:S01]  /*d750*/  IMAD.WIDE.U32.X R114, R108, R51, R114, P4 ;  /* 0x000000336c727225 */ /* 0x000fe200020e0472 */
[----:B------:R-:W-:-:S02]  /*d760*/  SEL R74, RZ, 0x1, P3 ;  /* 0x00000001ff4a7807 */ /* 0x000fc40001800000 */
[----:B------:R-:W-:-:S04]  /*d770*/  ISETP.GE.U32.AND P3, PT, R57, R26, PT ;  /* 0x0000001a3900720c */ /* 0x000fc80003f66070 */
[----:B------:R-:W-:-:S04]  /*d780*/  ISETP.GE.U32.AND.EX P3, PT, R58, R27, PT, P3 ;  /* 0x0000001b3a00720c */ /* 0x000fc80003f66130 */
[----:B------:R-:W-:-:S04]  /*d790*/  SEL R27, RZ, 0x1, P3 ;  /* 0x00000001ff1b7807 */ /* 0x000fc80001800000 */
[----:B------:R-:W-:Y:S01]  /*d7a0*/  IADD3 R26, P3, P4, R27, R114, R74 ;  /* 0x000000721b1a7210 */ /* 0x000fe20007c7e04a */
[----:B------:R-:W-:-:S03]  /*d7b0*/  IMAD.MOV.U32 R74, RZ, RZ, R69 ;  /* 0x000000ffff4a7224 */ /* 0x000fc600078e0045 */
[----:B------:R-:W-:Y:S01]  /*d7c0*/  IADD3.X R27, PT, PT, RZ, R115, RZ, P3, P4 ;  /* 0x00000073ff1b7210 */ /* 0x000fe20001fe84ff */
[----:B------:R-:W-:-:S05]  /*d7d0*/  IMAD.WIDE.U32 R114, R70, R50, RZ ;  /* 0x0000003246727225 */ /* 0x000fca00078e00ff */
[----:B------:R-:W-:Y:S01]  /*d7e0*/  IADD3 RZ, P2, PT, R115, R68, RZ ;  /* 0x0000004473ff7210 */ /* 0x000fe20007f5e0ff */
[----:B------:R-:W-:-:S04]  /*d7f0*/  IMAD.WIDE.U32 R114, R71, UR16, RZ ;  /* 0x0000001047727c25 */ /* 0x000fc8000f8e00ff */
[----:B------:R-:W-:Y:S01]  /*d800*/  IMAD.WIDE.U32.X R74, R71, R51, R74, P2 ;  /* 0x00000033474a7225 */ /* 0x000fe200010e044a */
[----:B------:R-:W-:-:S04]  /*d810*/  ISETP.GE.U32.AND P2, PT, R60, R28, PT ;  /* 0x0000001c3c00720c */ /* 0x000fc80003f46070 */
[----:B------:R-:W-:-:S04]  /*d820*/  ISETP.GE.U32.AND.EX P2, PT, R61, R29, PT, P2 ;  /* 0x0000001d3d00720c */ /* 0x000fc80003f46120 */
[----:B------:R-:W-:Y:S02]  /*d830*/  SEL R28, RZ, 0x1, P2 ;  /* 0x00000001ff1c7807 */ /* 0x000fe40001000000 */
[----:B------:R-:W-:-:S04]  /*d840*/  ISETP.GE.U32.AND P2, PT, R62, R60, PT ;  /* 0x0000003c3e00720c */ /* 0x000fc80003f46070 */
[----:B------:R-:W-:-:S04]  /*d850*/  ISETP.GE.U32.AND.EX P2, PT, R66, R61, PT, P2 ;  /* 0x0000003d4200720c */ /* 0x000fc80003f46120 */
[----:B------:R-:W-:-:S04]  /*d860*/  SEL R29, RZ, 0x1, P2 ;  /* 0x00000001ff1d7807 */ /* 0x000fc80001000000 */
[----:B------:R-:W-:Y:S01]  /*d870*/  IADD3 R60, P2, P3, R29, R74, R28 ;  /* 0x0000004a1d3c7210 */ /* 0x000fe20007b5e01c */
[----:B------:R-:W-:-:S03]  /*d880*/  IMAD.WIDE.U32 R28, R93, R101, RZ ;  /* 0x000000655d1c7225 */ /* 0x000fc600078e00ff */
[----:B------:R-:W-:Y:S01]  /*d890*/  IADD3.X R61, PT, PT, RZ, R75, RZ, P2, P3 ;  /* 0x0000004bff3d7210 */ /* 0x000fe200017e64ff */
[----:B------:R-:W-:-:S04]  /*d8a0*/  IMAD.WIDE.U32 R74, R101, R101, RZ ;  /* 0x00000065654a7225 */ /* 0x000fc800078e00ff */
[----:B------:R-:W-:-:S04]  /*d8b0*/  IMAD.WIDE.U32 R28, P2, R101, R93, R28 ;  /* 0x0000005d651c7225 */ /* 0x000fc8000784001c */
[----:B------:R-:W-:Y:S01]  /*d8c0*/  IMAD.X R69, RZ, RZ, RZ, P2 ;  /* 0x000000ffff457224 */ /* 0x000fe200010e06ff */
[----:B------:R-:W-:Y:S01]  /*d8d0*/  IADD3 RZ, P2, PT, R75, R28, RZ ;  /* 0x0000001c4bff7210 */ /* 0x000fe20007f5e0ff */
[----:B------:R-:W-:Y:S02]  /*d8e0*/  IMAD.MOV.U32 R68, RZ, RZ, R29 ;  /* 0x000000ffff447224 */ /* 0x000fe400078e001d */
[----:B------:R-:W-:-:S04]  /*d8f0*/  IMAD.WIDE.U32 R74, R101, R101, R72 ;  /* 0x00000065654a7225 */ /* 0x000fc800078e0048 */
[----:B------:R-:W-:-:S04]  /*d900*/  IMAD.WIDE.U32.X R68, R93, R93, R68, P2 ;  /* 0x0000005d5d447225 */ /* 0x000fc800010e0444 */
[----:B------:R-:W-:Y:S01]  /*d910*/  IMAD.IADD R75, R28, 0x1, R75 ;  /* 0x000000011c4b7824 */ /* 0x000fe200078e024b */
[----:B------:R-:W-:-:S05]  /*d920*/  IADD3 R28, P2, PT, R99, R74, RZ ;  /* 0x0000004a631c7210 */ /* 0x000fca0007f5e0ff */
[----:B------:R-:W-:Y:S01]  /*d930*/  IMAD.X R29, R75, 0x1, R100, P2 ;  /* 0x000000014b1d7824 */ /* 0x000fe200010e0664 */
[----:B------:R-:W-:-:S04]  /*d940*/  ISETP.GE.U32.AND P2, PT, R74, R72, PT ;  /* 0x000000484a00720c */ /* 0x000fc80003f46070 */
[----:B------:R-:W-:-:S04]  /*d950*/  ISETP.GE.U32.AND.EX P2, PT, R75, R73, PT, P2 ;  /* 0x000000494b00720c */ /* 0x000fc80003f46120 */
[----:B------:R-:W-:Y:S02]  /*d960*/  SEL R72, RZ, 0x1, P2 ;  /* 0x00000001ff487807 */ /* 0x000fe40001000000 */
[----:B------:R-:W-:-:S04]  /*d970*/  ISETP.GE.U32.AND P2, PT, R28, R74, PT ;  /* 0x0000004a1c00720c */ /* 0x000fc80003f46070 */
[----:B------:R-:W-:-:S04]  /*d980*/  ISETP.GE.U32.AND.EX P2, PT, R29, R75, PT, P2 ;  /* 0x0000004b1d00720c */ /* 0x000fc80003f46120 */
[----:B------:R-:W-:-:S04]  /*d990*/  SEL R75, RZ, 0x1, P2 ;  /* 0x00000001ff4b7807 */ /* 0x000fc80001000000 */
[----:B------:R-:W-:Y:S01]  /*d9a0*/  IADD3 R75, P2, P3, R75, R68, R72 ;  /* 0x000000444b4b7210 */ /* 0x000fe20007b5e048 */
[----:B------:R-:W-:-:S03]  /*d9b0*/  IMAD.WIDE.U32 R72, R70, UR16, RZ ;  /* 0x0000001046487c25 */ /* 0x000fc6000f8e00ff */
[----:B------:R-:W-:Y:S01]  /*d9c0*/  IADD3.X R74, PT, PT, RZ, R69, RZ, P2, P3 ;  /* 0x00000045ff4a7210 */ /* 0x000fe200017e64ff */
[----:B------:R-:W-:-:S04]  /*d9d0*/  IMAD.WIDE.U32 R114, P2, R70, UR17, R114 ;  /* 0x0000001146727c25 */ /* 0x000fc8000f840072 */
[----:B------:R-:W-:Y:S01]  /*d9e0*/  IMAD.X R69, RZ, RZ, RZ, P2 ;  /* 0x000000ffff457224 */ /* 0x000fe200010e06ff */
[----:B------:R-:W-:Y:S01]  /*d9f0*/  IADD3 RZ, P2, PT, R73, R114, RZ ;  /* 0x0000007249ff7210 */ /* 0x000fe20007f5e0ff */
[----:B------:R-:W-:Y:S02]  /*da00*/  IMAD.MOV.U32 R68, RZ, RZ, R115 ;  /* 0x000000ffff447224 */ /* 0x000fe400078e0073 */
[----:B------:R-:W-:-:S04]  /*da10*/  IMAD.WIDE.U32 R72, R70, UR16, R28 ;  /* 0x0000001046487c25 */ /* 0x000fc8000f8e001c */
[----:B------:R-:W-:Y:S01]  /*da20*/  IMAD.WIDE.U32.X R68, R71, UR17, R68, P2 ;  /* 0x0000001147447c25 */ /* 0x000fe200090e0444 */
[----:B------:R-:W-:-:S03]  /*da30*/  IADD3 R60, P2, PT, R60, R72, RZ ;  /* 0x000000483c3c7210 */ /* 0x000fc60007f5e0ff */
[----:B------:R-:W-:-:S04]  /*da40*/  IMAD.IADD R115, R114, 0x1, R73 ;  /* 0x0000000172737824 */ /* 0x000fc800078e0249 */
        /* <DEDUP_REMOVED lines=10> */
[----:B------:R-:W-:Y:S01]  /*daf0*/  IMAD.WIDE.U32 R68, R101, R94, RZ ;  /* 0x0000005e65447225 */ /* 0x000fe200078e00ff */
[----:B------:R-:W-:-:S05]  /*db00*/  IADD3 R72, P2, PT, R104, R91, RZ ;  /* 0x0000005b68487210 */ /* 0x000fca0007f5e0ff */
[----:B------:R-:W-:Y:S02]  /*db10*/  IMAD.X R73, R113, 0x1, R103, P2 ;  /* 0x0000000171497824 */ /* 0x000fe400010e0667 */
[----:B------:R-:W-:-:S04]  /*db20*/  IMAD.WIDE.U32 R28, P2, R102, R101, R28 ;  /* 0x00000065661c7225 */ /* 0x000fc8000784001c */
[----:B------:R-:W-:Y:S01]  /*db30*/  IMAD.X R115, RZ, RZ, RZ, P2 ;  /* 0x000000ffff737224 */ /* 0x000fe200010e06ff */
[----:B------:R-:W-:Y:S01]  /*db40*/  IADD3 RZ, P2, PT, R69, R28, RZ ;  /* 0x0000001c45ff7210 */ /* 0x000fe20007f5e0ff */
[----:B------:R-:W-:Y:S02]  /*db50*/  IMAD.MOV.U32 R114, RZ, RZ, R29 ;  /* 0x000000ffff727224 */ /* 0x000fe400078e001d */
[----:B------:R-:W-:-:S04]  /*db60*/  IMAD.WIDE.U32 R28, R102, R101, RZ ;  /* 0x00000065661c7225 */ /* 0x000fc800078e00ff */
[----:B------:R-:W-:-:S04]  /*db70*/  IMAD.WIDE.U32 R118, R94, R101, R72 ;  /* 0x000000655e767225 */ /* 0x000fc800078e0048 */
[----:B------:R-:W-:-:S04]  /*db80*/  IMAD.WIDE.U32 R28, P3, R94, R93, R28 ;  /* 0x0000005d5e1c7225 */ /* 0x000fc8000786001c */
[----:B------:R-:W-:Y:S01]  /*db90*/  IMAD.WIDE.U32.X R114, R102, R93, R114, P2 ;  /* 0x0000005d66727225 */ /* 0x000fe200010e0472 */
[----:B------:R-:W-:-:S03]  /*dba0*/  IADD3 R68, P2, PT, R75, R118, RZ ;  /* 0x000000764b447210 */ /* 0x000fc60007f5e0ff */
[----:B------:R-:W-:-:S04]  /*dbb0*/  IMAD.IADD R91, R119, 0x1, R28 ;  /* 0x00000001775b7824 */ /* 0x000fc800078e021c */
[----:B------:R-:W-:Y:S01]  /*dbc0*/  IMAD.X R69, R91, 0x1, R74, P2 ;  /* 0x000000015b457824 */ /* 0x000fe200010e064a */
[----:B------:R-:W-:Y:S01]  /*dbd0*/  ISETP.GE.U32.AND P2, PT, R118, R72, PT ;  /* 0x000000487600720c */ /* 0x000fe20003f46070 */
[----:B------:R-:W-:-:S03]  /*dbe0*/  IMAD.WIDE.U32 R74, R67, R96, RZ ;  /* 0x00000060434a7225 */ /* 0x000fc600078e00ff */
        /* <DEDUP_REMOVED lines=8> */
[----:B------:R-:W-:-:S04]  /*dc70*/  IMAD.WIDE.U32 R72, P2, R67, R109, R72 ;  /* 0x0000006d43487225 */ /* 0x000fc80007840048 */
[----:B------:R-:W-:Y:S01]  /*dc80*/  IMAD.X R119, RZ, RZ, RZ, P2 ;  /* 0x000000ffff777224 */ /* 0x000fe200010e06ff */
[----:B------:R-:W-:Y:S01]  /*dc90*/  IADD3 RZ, P2, PT, R75, R72, RZ ;  /* 0x000000484bff7210 */ /* 0x000fe20007f5e0ff */
[----:B------:R-:W-:Y:S02]  /*dca0*/  IMAD.MOV.U32 R118, RZ, RZ, R73 ;  /* 0x000000ffff767224 */ /* 0x000fe400078e0049 */
[----:B------:R-:W-:-:S04]  /*dcb0*/  IMAD.WIDE.U32 R72, R98, R67, RZ ;  /* 0x0000004362487225 */ /* 0x000fc800078e00ff */
[----:B------:R-:W-:Y:S01]  /*dcc0*/  IMAD.WIDE.U32.X R118, R112, R109, R118, P2 ;  /* 0x0000006d70767225 */ /* 0x000fe200010e0476 */
[----:B------:R-:W-:-:S03]  /*dcd0*/  ISETP.GE.U32.AND P2, PT, R54, R56, PT ;  /* 0x000000383600720c */ /* 0x000fc60003f46070 */
[----:B------:R-:W-:Y:S01]  /*dce0*/  IMAD.WIDE.U32 R74, R107, R67, RZ ;  /* 0x000000436b4a7225 */ /* 0x000fe200078e00ff */
[----:B------:R-:W-:-:S04]  /*dcf0*/  ISETP.GE.U32.AND.EX P2, PT, R55, R116, PT, P2 ;  /* 0x000000743700720c */ /* 0x000fc80003f46120 */
[----:B------:R-:W-:Y:S01]  /*dd00*/  SEL R55, RZ, 0x1, P2 ;  /* 0x00000001ff377807 */ /* 0x000fe20001000000 */
[----:B------:R-:W-:-:S03]  /*dd10*/  IMAD.WIDE.U32 R72, P2, R112, R107, R72 ;  /* 0x0000006b70487225 */ /* 0x000fc60007840048 */
[----:B------:R-:W-:Y:S02]  /*dd20*/  IADD3 R72, P4, PT, R75, R72, RZ ;  /* 0x000000484b487210 */ /* 0x000fe40007f9e0ff */
[----:B------:R-:W-:Y:S02]  /*dd30*/  P2R R75, PR, RZ, 0x4 ;  /* 0x00000004ff4b7803 */ /* 0x000fe40000000000 */
[----:B------:R-:W-:Y:S02]  /*dd40*/  P2R R114, PR, RZ, 0x10 ;  /* 0x00000010ff727803 */ /* 0x000fe40000000000 */
[----:B------:R-:W-:Y:S01]  /*dd50*/  IADD3 R54, P2, P4, R74, R118, R55 ;  /* 0x000000764a367210 */ /* 0x000fe20007c5e037 */
[----:B------:R-:W-:-:S03]  /*dd60*/  IMAD.MOV.U32 R118, RZ, RZ, R63 ;  /* 0x000000ffff767224 */ /* 0x000fc600078e003f */
[----:B------:R-:W-:Y:S01]  /*dd70*/  IADD3.X R55, PT, PT, R72, R119, RZ, P2, P4 ;  /* 0x0000007748377210 */ /* 0x000fe200017e84ff */
[----:B------:R-:W-:Y:S02]  /*dd80*/  IMAD.X R119, RZ, RZ, RZ, P5 ;  /* 0x000000ffff777224 */ /* 0x000fe400028e06ff */
[----:B------:R-:W-:Y:S01]  /*dd90*/  IMAD.WIDE.U32.X R118, R102, R30, R118, P6 ;  /* 0x0000001e66767225 */ /* 0x000fe200030e0476 */
[----:B------:R-:W-:Y:S02]  /*dda0*/  IADD3 R30, P2, PT, R62, R90, RZ ;  /* 0x0000005a3e1e7210 */ /* 0x000fe40007f5e0ff */
[----:B------:R-:W-:-:S03]  /*ddb0*/  ISETP.NE.AND P6, PT, R65, RZ, PT ;  /* 0x000000ff4100720c */ /* 0x000fc60003fc5270 */
[----:B------:R-:W-:Y:S01]  /*ddc0*/  IMAD.X R92, R66, 0x1, R92, P2 ;  /* 0x00000001425c7824 */ /* 0x000fe200010e065c */
[----:B------:R-:W-:Y:S01]  /*ddd0*/  ISETP.GE.U32.AND P2, PT, R30, R62, PT ;  /* 0x0000003e1e00720c */ /* 0x000fe20003f46070 */
[----:B------:R-:W-:-:S03]  /*dde0*/  IMAD.WIDE.U32 R62, R94, R106, R60 ;  /* 0x0000006a5e3e7225 */ /* 0x000fc600078e003c */
[----:B------:R-:W-:Y:S01]  /*ddf0*/  ISETP.GE.U32.AND.EX P2, PT, R92, R66, PT, P2 ;  /* 0x000000425c00720c */ /* 0x000fe20003f46120 */
[----:B------:R-:W-:-:S03]  /*de00*/  IMAD.IADD R63, R110, 0x1, R63 ;  /* 0x000000016e3f7824 */ /* 0x000fc600078e023f */
[----:B------:R-:W-:-:S04]  /*de10*/  SEL R91, RZ, 0x1, P2 ;  /* 0x00000001ff5b7807 */ /* 0x000fc80001000000 */
[----:B------:R-:W-:-:S04]  /*de20*/  IADD3 R90, P2, P4, R62, R118, R91 ;  /* 0x000000763e5a7210 */ /* 0x000fc80007c5e05b */
[----:B------:R-:W-:Y:S01]  /*de30*/  IADD3.X R91, PT, PT, R63, R119, RZ, P2, P4 ;  /* 0x000000773f5b7210 */ /* 0x000fe200017e84ff */
[----:B------:R-:W-:-:S04]  /*de40*/  IMAD.WIDE.U32 R122, P2, R64, UR17, R122 ;  /* 0x00000011407a7c25 */ /* 0x000fc8000f84007a */
[----:B------:R-:W-:Y:S01]  /*de50*/  IMAD.X R119, RZ, RZ, RZ, P2 ;  /* 0x000000ffff777224 */ /* 0x000fe200010e06ff */
[----:B------:R-:W-:Y:S01]  /*de60*/  IADD3 RZ, P2, PT, R121, R122, RZ ;  /* 0x0000007a79ff7210 */ /* 0x000fe20007f5e0ff */
[----:B------:R-:W-:Y:S02]  /*de70*/  IMAD.MOV.U32 R118, RZ, RZ, R123 ;  /* 0x000000ffff767224 */ /* 0x000fe400078e007b */
[----:B------:R-:W-:-:S04]  /*de80*/  IMAD.WIDE.U32 R120, R64, UR16, R54 ;  /* 0x0000001040787c25 */ /* 0x000fc8000f8e0036 */
[----:B------:R-:W-:Y:S01]  /*de90*/  IMAD.WIDE.U32.X R118, R108, UR17, R118, P2 ;  /* 0x000000116c767c25 */ /* 0x000fe200090e0476 */
[----:B------:R-:W-:-:S03]  /*dea0*/  IADD3 R26, P2, PT, R26, R120, RZ ;  /* 0x000000781a1a7210 */ /* 0x000fc60007f5e0ff */
[----:B------:R-:W-:Y:S02]  /*deb0*/  IMAD.IADD R65, R122, 0x1, R121 ;  /* 0x000000017a417824 */ /* 0x000fe400078e0279 */
[----:B------:R-:W-:-:S04]  /*dec0*/  IMAD.WIDE.U32 R122, R64, UR18, RZ ;  /* 0x00000012407a7c25 */ /* 0x000fc8000f8e00ff */
[----:B------:R-:W-:Y:S01]  /*ded0*/  IMAD.X R27, R65, 0x1, R27, P2 ;  /* 0x00000001411b7824 */ /* 0x000fe200010e061b */
[----:B------:R-:W-:-:S04]  /*dee0*/  ISETP.GE.U32.AND P2, PT, R120, R54, PT ;  /* 0x000000367800720c */ /* 0x000fc80003f46070 */
[----:B------:R-:W-:-:S04]  /*def0*/  ISETP.GE.U32.AND.EX P2, PT, R65, R55, PT, P2 ;  /* 0x000000374100720c */ /* 0x000fc80003f46120 */
[----:B------:R-:W-:Y:S02]  /*df00*/  SEL R66, RZ, 0x1, P2 ;  /* 0x00000001ff427807 */ /* 0x000fe40001000000 */
[----:B------:R-:W-:Y:S01]  /*df10*/  ISETP.GE.U32.AND P2, PT, R26, R120, PT ;  /* 0x000000781a00720c */ /* 0x000fe20003f46070 */
[----:B------:R-:W-:-:S03]  /*df20*/  IMAD.WIDE.U32 R120, R94, R106, RZ ;  /* 0x0000006a5e787225 */ /* 0x000fc600078e00ff */
[----:B------:R-:W-:-:S04]  /*df30*/  ISETP.GE.U32.AND.EX P2, PT, R27, R65, PT, P2 ;  /* 0x000000411b00720c */ /* 0x000fc80003f46120 */
[----:B------:R-:W-:-:S04]  /*df40*/  SEL R65, RZ, 0x1, P2 ;  /* 0x00000001ff417807 */ /* 0x000fc80001000000 */
[----:B------:R-:W-:Y:S01]  /*df50*/  IADD3 R65, P2, P4, R65, R118, R66 ;  /* 0x0000007641417210 */ /* 0x000fe20007c5e042 */
[----:B------:R-:W-:-:S03]  /*df60*/  IMAD.MOV.U32 R118, RZ, RZ, R111 ;  /* 0x000000ffff767224 */ /* 0x000fc600078e006f */
[----:B------:R-:W-:Y:S01]  /*df70*/  IADD3.X R66, PT, PT, RZ, R119, RZ, P2, P4 ;  /* 0x00000077ff427210 */ /* 0x000fe200017e84ff */
[----:B------:R-:W-:Y:S01]  /*df80*/  IMAD.X R119, RZ, RZ, RZ, P0 ;  /* 0x000000ffff777224 */ /* 0x000fe200000e06ff */
        /* <DEDUP_REMOVED lines=9> */
[----:B------:R-:W-:-:S04]  /*e020*/  IADD3 R61, P0, P2, R61, R118, R60 ;  /* 0x000000763d3d7210 */ /* 0x000fc80007a1e03c */
[----:B------:R-:W-:Y:S01]  /*e030*/  IADD3.X R60, PT, PT, RZ, R119, RZ, P0, P2 ;  /* 0x00000077ff3c7210 */ /* 0x000fe200007e44ff */
[----:B------:R-:W-:-:S04]  /*e040*/  IMAD.WIDE.U32 R110, P0, R70, UR19, R110 ;  /* 0x00000013466e7c25 */ /* 0x000fc8000f80006e */
[----:B------:R-:W-:-:S04]  /*e050*/  IMAD.WIDE.U32 R118, R70, UR18, RZ ;  /* 0x0000001246767c25 */ /* 0x000fc8000f8e00ff */
[----:B------:R-:W-:Y:S01]  /*e060*/  IMAD.X R63, RZ, RZ, RZ, P0 ;  /* 0x000000ffff3f7224 */ /* 0x000fe200000e06ff */
[----:B------:R-:W-:Y:S01]  /*e070*/  IADD3 RZ, P0, PT, R119, R110, RZ ;  /* 0x0000006e77ff7210 */ /* 0x000fe20007f1e0ff */
[----:B------:R-:W-:Y:S02]  /*e080*/  IMAD.MOV.U32 R62, RZ, RZ, R111 ;  /* 0x000000ffff3e7224 */ /* 0x000fe400078e006f */
[----:B------:R-:W-:Y:S02]  /*e090*/  IMAD.X R119, RZ, RZ, RZ, P3 ;  /* 0x000000ffff777224 */ /* 0x000fe400018e06ff */
[----:B------:R-:W-:-:S04]  /*e0a0*/  IMAD.WIDE.U32.X R62, R71, UR19, R62, P0 ;  /* 0x00000013473e7c25 */ /* 0x000fc800080e043e */
[----:B------:R-:W-:-:S04]  /*e0b0*/  IMAD.WIDE.U32 R70, R70, UR18, R68 ;  /* 0x0000001246467c25 */ /* 0x000fc8000f8e0044 */
[----:B------:R-:W-:Y:S01]  /*e0c0*/  IMAD.IADD R71, R110, 0x1, R71 ;  /* 0x000000016e477824 */ /* 0x000fe200078e0247 */
[----:B------:R-:W-:Y:S01]  /*e0d0*/  IADD3 R110, P0, PT, R99, R70, RZ ;  /* 0x00000046636e7210 */ /* 0x000fe20007f1e0ff */
[----:B------:R-:W-:-:S04]  /*e0e0*/  IMAD.MOV.U32 R118, RZ, RZ, R29 ;  /* 0x000000ffff767224 */ /* 0x000fc800078e001d */
[----:B------:R-:W-:Y:S01]  /*e0f0*/  IMAD.X R111, R71, 0x1, R100, P0 ;  /* 0x00000001476f7824 */ /* 0x000fe200000e0664 */
[----:B------:R-:W-:Y:S01]  /*e100*/  ISETP.GE.U32.AND P0, PT, R70, R68, PT ;  /* 0x000000444600720c */ /* 0x000fe20003f06070 */
[----:B------:R-:W-:-:S03]  /*e110*/  IMAD.WIDE.U32 R120, R94, R101, R110 ;  /* 0x000000655e787225 */ /* 0x000fc600078e006e */
[----:B------:R-:W-:Y:S01]  /*e120*/  ISETP.GE.U32.AND.EX P0, PT, R71, R69, PT, P0 ;  /* 0x000000454700720c */ /* 0x000fe20003f06100 */
[----:B------:R-:W-:-:S03]  /*e130*/  IMAD.IADD R29, R28, 0x1, R121 ;  /* 0x000000011c1d7824 */ /* 0x000fc600078e0279 */
[----:B------:R-:W-:Y:S01]  /*e140*/  SEL R100, RZ, 0x1, P0 ;  /* 0x00000001ff647807 */ /* 0x000fe20000000000 */
[----:B------:R-:W-:Y:S01]  /*e150*/  IMAD.X R121, RZ, RZ, RZ, P6 ;  /* 0x000000ffff797224 */ /* 0x000fe200030e06ff */
[----:B------:R-:W-:-:S04]  /*e160*/  ISETP.GE.U32.AND P0, PT, R110, R70, PT ;  /* 0x000000466e00720c */ /* 0x000fc80003f06070 */
[----:B------:R-:W-:Y:S01]  /*e170*/  ISETP.GE.U32.AND.EX P0, PT, R111, R71, PT, P0 ;  /* 0x000000476f00720c */ /* 0x000fe20003f06100 */
[----:B------:R-:W-:-:S03]  /*e180*/  IMAD.WIDE.U32 R70, R67, R107, RZ ;  /* 0x0000006b43467225 */ /* 0x000fc600078e00ff */
        /* <DEDUP_REMOVED lines=15> */
[----:B------:R-:W-:Y:S01]  /*e280*/  IADD3 R62, P4, P5, R70, R62, R55 ;  /* 0x0000003e463e7210 */ /* 0x000fe20007d9e037 */
[----:B------:R-:W-:Y:S01]  /*e290*/  IMAD.WIDE.U32 R54, R94, R101, RZ ;  /* 0x000000655e367225 */ /* 0x000fe200078e00ff */
[----:B------:R-:W-:Y:S02]  /*e2a0*/  IADD3 R71, P2, PT, R71, R68, RZ ;  /* 0x0000004447477210 */ /* 0x000fe40007f5e0ff */
[----:B------:R-:W-:Y:S02]  /*e2b0*/  P2R R99, PR, RZ, 0x1 ;  /* 0x00000001ff637803 */ /* 0x000fe40000000000 */
[----:B------:R-:W-:Y:S02]  /*e2c0*/  IADD3 RZ, P3, PT, R28, R55, RZ ;  /* 0x000000371cff7210 */ /* 0x000fe40007f7e0ff */
[----:B------:R-:W-:-:S03]  /*e2d0*/  IADD3.X R63, PT, PT, R71, R63, RZ, P4, P5 ;  /* 0x0000003f473f7210 */ /* 0x000fc600027ea4ff */
[----:B------:R-:W-:Y:S01]  /*e2e0*/  IMAD.WIDE.U32.X R118, R102, R93, R118, P3 ;  /* 0x0000005d66767225 */ /* 0x000fe200018e0476 */
[----:B------:R-:W-:Y:S02]  /*e2f0*/  IADD3 R54, P3, PT, R61, R120, RZ ;  /* 0x000000783d367210 */ /* 0x000fe40007f7e0ff */
[----:B------:R-:W-:Y:S01]  /*e300*/  LOP3.LUT R93, RZ, R92, RZ, 0x33, !PT ;  /* 0x0000005cff5d7212 */ /* 0x000fe200078e33ff */
[----:B------:R-:W-:Y:S02]  /*e310*/  IMAD R61, R92, UR20, RZ ;  /* 0x000000145c3d7c24 */ /* 0x000fe4000f8e02ff */
[----:B------:R-:W-:Y:S01]  /*e320*/  IMAD.X R55, R29, 0x1, R60, P3 ;  /* 0x000000011d377824 */ /* 0x000fe200018e063c */
[----:B------:R-:W-:Y:S01]  /*e330*/  ISETP.GE.U32.AND P3, PT, R120, R110, PT ;  /* 0x0000006e7800720c */ /* 0x000fe20003f66070 */
[----:B------:R-:W-:-:S03]  /*e340*/  IMAD R61, R30, UR21, R61 ;  /* 0x000000151e3d7c24 */ /* 0x000fc6000f8e023d */
[----:B------:R-:W-:-:S04]  /*e350*/  ISETP.GE.U32.AND.EX P3, PT, R29, R111, PT, P3 ;  /* 0x0000006f1d00720c */ /* 0x000fc80003f66130 */
[----:B------:R-:W-:Y:S02]  /*e360*/  SEL R28, RZ, 0x1, P3 ;  /* 0x00000001ff1c7807 */ /* 0x000fe40001800000 */
[----:B------:R-:W-:Y:S01]  /*e370*/  ISETP.GE.U32.AND P3, PT, R54, R120, PT ;  /* 0x000000783600720c */ /* 0x000fe20003f66070 */
[----:B------:R-:W-:-:S03]  /*e380*/  IMAD.MOV.U32 R120, RZ, RZ, R59 ;  /* 0x000000ffff787224 */ /* 0x000fc600078e003b */
[----:B------:R-:W-:Y:S01]  /*e390*/  ISETP.GE.U32.AND.EX P3, PT, R55, R29, PT, P3 ;  /* 0x0000001d3700720c */ /* 0x000fe20003f66130 */
[----:B------:R-:W-:Y:S01]  /*e3a0*/  IMAD.WIDE.U32.X R120, R112, R109, R120, P1 ;  /* 0x0000006d70787225 */ /* 0x000fe200008e0478 */
[----:B------:R-:W-:Y:S02]  /*e3b0*/  IADD3 R115, P1, PT, R57, R56, RZ ;  /* 0x0000003839737210 */ /* 0x000fe40007f3e0ff */
[----:B------:R-:W-:-:S03]  /*e3c0*/  SEL R105, RZ, 0x1, P3 ;  /* 0x00000001ff697807 */ /* 0x000fc60001800000 */
[----:B------:R-:W-:Y:S01]  /*e3d0*/  IMAD.X R116, R58, 0x1, R116, P1 ;  /* 0x000000013a747824 */ /* 0x000fe200008e0674 */
[----:B------:R-:W-:Y:S01]  /*e3e0*/  IADD3 R105, P3, P4, R105, R118, R28 ;  /* 0x0000007669697210 */ /* 0x000fe20007c7e01c */
[----:B------:R-:W-:Y:S01]  /*e3f0*/  IMAD.WIDE.U32 R28, R30, UR20, RZ ;  /* 0x000000141e1c7c25 */ /* 0x000fe2000f8e00ff */
[----:B------:R-:W-:Y:S02]  /*e400*/  ISETP.GE.U32.AND P1, PT, R115, R57, PT ;  /* 0x000000397300720c */ /* 0x000fe40003f26070 */
[----:B------:R-:W-:Y:S01]  /*e410*/  IADD3.X R101, PT, PT, RZ, R119, RZ, P3, P4 ;  /* 0x00000077ff657210 */ /* 0x000fe20001fe84ff */
[----:B------:R-:W-:Y:S01]  /*e420*/  IMAD.IADD R68, R29, 0x1, R61 ;  /* 0x000000011d447824 */ /* 0x000fe200078e023d */
[----:B------:R-:W-:Y:S01]  /*e430*/  LOP3.LUT R29, RZ, R30, RZ, 0x33, !PT ;  /* 0x0000001eff1d7212 */ /* 0x000fe200078e33ff */
[----:B------:R-:W-:Y:S01]  /*e440*/  IMAD.WIDE.U32 R110, R28, R52, RZ ;  /* 0x000000341c6e7225 */ /* 0x000fe200078e00ff */
[----:B------:R-:W-:-:S03]  /*e450*/  ISETP.GE.U32.AND.EX P1, PT, R116, R58, PT, P1 ;  /* 0x0000003a7400720c */ /* 0x000fc60003f26110 */
[----:B------:R-:W-:Y:S01]  /*e460*/  IMAD.WIDE.U32 R118, R68, R52, RZ ;  /* 0x0000003444767225 */ /* 0x000fe200078e00ff */
[----:B------:R-:W-:-:S03]  /*e470*/  SEL R58, RZ, 0x1, P1 ;  /* 0x00000001ff3a7807 */ /* 0x000fc60000800000 */
[----:B------:R-:W-:-:S04]  /*e480*/  IMAD.WIDE.U32 R56, R96, R96, R26 ;  /* 0x0000006060387225 */ /* 0x000fc800078e001a */
[----:B------:R-:W-:-:S04]  /*e490*/  IMAD.WIDE.U32 R118, P3, R28, R53, R118 ;  /* 0x000000351c767225 */ /* 0x000fc80007860076 */
[----:B------:R-:W-:Y:S01]  /*e4a0*/  IMAD.X R61, RZ, RZ, RZ, P3 ;  /* 0x000000ffff3d7224 */ /* 0x000fe200018e06ff */
[----:B------:R-:W-:Y:S01]  /*e4b0*/  IADD3 R118, P3, PT, R111, R118, RZ ;  /* 0x000000766f767210 */ /* 0x000fe20007f7e0ff */
[----:B------:R-:W-:-:S04]  /*e4c0*/  IMAD.MOV.U32 R60, RZ, RZ, R119 ;  /* 0x000000ffff3c7224 */ /* 0x000fc800078e0077 */
[----:B------:R-:W-:Y:S01]  /*e4d0*/  IMAD.WIDE.U32.X R60, R68, R53, R60, P3 ;  /* 0x00000035443c7225 */ /* 0x000fe200018e043c */
[----:B------:R-:W-:-:S04]  /*e4e0*/  ISETP.GT.U32.AND P3, PT, R110, R29, PT ;  /* 0x0000001d6e00720c */ /* 0x000fc80003f64070 */
[----:B------:R-:W-:Y:S01]  /*e4f0*/  ISETP.GT.U32.AND.EX P3, PT, R118, R93, PT, P3 ;  /* 0x0000005d7600720c */ /* 0x000fe20003f64130 */
[----:B------:R-:W-:-:S03]  /*e500*/  IMAD.WIDE.U32 R118, R68, R50, RZ ;  /* 0x0000003244767225 */ /* 0x000fc600078e00ff */
[----:B------:R-:W-:Y:S01]  /*e510*/  SEL R29, RZ, 0x1, !P3 ;  /* 0x00000001ff1d7807 */ /* 0x000fe20005800000 */
[----:B------:R-:W-:-:S04]  /*e520*/  IMAD.WIDE.U32 R92, R28, R50, R90 ;  /* 0x000000321c5c7225 */ /* 0x000fc800078e005a */
[----:B------:R-:W-:Y:S01]  /*e530*/  IMAD.WIDE.U32 R118, P0, R28, R51, R118 ;  /* 0x000000331c767225 */ /* 0x000fe20007800076 */
[----:B------:R-:W-:-:S03]  /*e540*/  IADD3 R30, P3, P4, R92, R60, R29 ;  /* 0x0000003c5c1e7210 */ /* 0x000fc60007c7e01d */
[----:B------:R-:W-:Y:S01]  /*e550*/  IMAD.IADD R93, R118, 0x1, R93 ;  /* 0x00000001765d7824 */ /* 0x000fe200078e025d */
[----:B------:R-:W-:-:S04]  /*e560*/  P2R R110, PR, RZ, 0x1 ;  /* 0x00000001ff6e7803 */ /* 0x000fc80000000000 */
[----:B------:R-:W-:Y:S01]  /*e570*/  IADD3.X R106, PT, PT, R93, R61, RZ, P3, P4 ;  /* 0x0000003d5d6a7210 */ /* 0x000fe20001fe84ff */
[----:B------:R-:W-:Y:S01]  /*e580*/  IMAD.WIDE.U32 R60, R109, R96, RZ ;  /* 0x000000606d3c7225 */ /* 0x000fe200078e00ff */
[----:B------:R-:W-:-:S03]  /*e590*/  IADD3 R58, P3, P4, R56, R120, R58 ;  /* 0x00000078383a7210 */ /* 0x000fc60007c7e03a */
[----:B------:R-:W-:-:S04]  /*e5a0*/  IMAD.WIDE.U32 R60, P1, R96, R109, R60 ;  /* 0x0000006d603c7225 */ /* 0x000fc8000782003c */
[----:B------:R-:W-:-:S05]  /*e5b0*/  IMAD.IADD R29, R60, 0x1, R57 ;  /* 0x000000013c1d7824 */ /* 0x000fca00078e0239 */
[----:B------:R-:W-:Y:S01]  /*e5c0*/  IADD3.X R59, PT, PT, R29, R121, RZ, P3, P4 ;  /* 0x000000791d3b7210 */ /* 0x000fe20001fe84ff */
[----:B------:R-:W-:-:S04]  /*e5d0*/  IMAD.WIDE.U32 R120, R96, R96, RZ ;  /* 0x0000006060787225 */ /* 0x000fc800078e00ff */
[----:B------:R-:W-:Y:S01]  /*e5e0*/  IMAD.MOV.U32 R120, RZ, RZ, R61 ;  /* 0x000000ffff787224 */ /* 0x000fe200078e003d */
[----:B------:R-:W-:Y:S01]  /*e5f0*/  IADD3 RZ, P3, PT, R121, R60, RZ ;  /* 0x0000003c79ff7210 */ /* 0x000fe20007f7e0ff */
[----:B------:R-:W-:Y:S01]  /*e600*/  IMAD.X R121, RZ, RZ, RZ, P1 ;  /* 0x000000ffff797224 */ /* 0x000fe200008e06ff */
[----:B------:R-:W-:Y:S01]  /*e610*/  ISETP.GE.U32.AND P1, PT, R56, R26, PT ;  /* 0x0000001a3800720c */ /* 0x000fe20003f26070 */
[----:B------:R-:W-:-:S03]  /*e620*/  IMAD.WIDE.U32 R60, R108, UR18, RZ ;  /* 0x000000126c3c7c25 */ /* 0x000fc6000f8e00ff */
[----:B------:R-:W-:Y:S01]  /*e630*/  ISETP.GE.U32.AND.EX P1, PT, R29, R27, PT, P1 ;  /* 0x0000001b1d00720c */ /* 0x000fe20003f26110 */
[----:B------:R-:W-:-:S03]  /*e640*/  IMAD.WIDE.U32.X R120, R109, R109, R120, P3 ;  /* 0x0000006d6d787225 */ /* 0x000fc600018e0478 */
[----:B------:R-:W-:Y:S02]  /*e650*/  SEL R26, RZ, 0x1, P1 ;  /* 0x00000001ff1a7807 */ /* 0x000fe40000800000 */
[----:B------:R-:W-:-:S04]  /*e660*/  ISETP.GE.U32.AND P1, PT, R58, R56, PT ;  /* 0x000000383a00720c */ /* 0x000fc80003f26070 */
[----:B------:R-:W-:-:S04]  /*e670*/  ISETP.GE.U32.AND.EX P1, PT, R59, R29, PT, P1 ;  /* 0x0000001d3b00720c */ /* 0x000fc80003f26110 */
[----:B------:R-:W-:-:S04]  /*e680*/  SEL R27, RZ, 0x1, P1 ;  /* 0x00000001ff1b7807 */ /* 0x000fc80000800000 */
[----:B------:R-:W-:-:S04]  /*e690*/  IADD3 R56, P1, P3, R27, R120, R26 ;  /* 0x000000781b387210 */ /* 0x000fc80007b3e01a */
[----:B------:R-:W-:Y:S01]  /*e6a0*/  IADD3.X R120, PT, PT, RZ, R121, RZ, P1, P3 ;  /* 0x00000079ff787210 */ /* 0x000fe20000fe64ff */
[----:B------:R-:W-:-:S04]  /*e6b0*/  IMAD.WIDE.U32 R60, P1, R64, UR19, R60 ;  /* 0x00000013403c7c25 */ /* 0x000fc8000f82003c */
[----:B------:R-:W-:Y:S01]  /*e6c0*/  IMAD.X R27, RZ, RZ, RZ, P1 ;  /* 0x000000ffff1b7224 */ /* 0x000fe200008e06ff */
[----:B------:R-:W-:Y:S01]  /*e6d0*/  IADD3 RZ, P1, PT, R123, R60, RZ ;  /* 0x0000003c7bff7210 */ /* 0x000fe20007f3e0ff */
[----:B------:R-:W-:Y:S02]  /*e6e0*/  IMAD.MOV.U32 R26, RZ, RZ, R61 ;  /* 0x000000ffff1a7224 */ /* 0x000fe400078e003d */
[----:B------:R-:W-:-:S04]  /*e6f0*/  IMAD.WIDE.U32 R122, R64, UR18, R62 ;  /* 0x00000012407a7c25 */ /* 0x000fc8000f8e003e */
[----:B------:R-:W-:-:S04]  /*e700*/  IMAD.WIDE.U32.X R26, R108, UR19, R26, P1 ;  /* 0x000000136c1a7c25 */ /* 0x000fc800088e041a */
[----:B------:R-:W-:Y:S01]  /*e710*/  IMAD.IADD R57, R60, 0x1, R123 ;  /* 0x000000013c397824 */ /* 0x000fe200078e027b */
[----:B------:R-:W-:Y:S01]  /*e720*/  IADD3 R60, P1, PT, R65, R122, RZ ;  /* 0x0000007a413c7210 */ /* 0x000fe20007f3e0ff */
[----:B------:R-:W-:-:S04]  /*e730*/  IMAD.WIDE.U32 R64, R112, R97, RZ ;  /* 0x0000006170407225 */ /* 0x000fc800078e00ff */
[----:B------:R-:W-:Y:S01]  /*e740*/  IMAD.X R61, R57, 0x1, R66, P1 ;  /* 0x00000001393d7824 */ /* 0x000fe200008e0642 */
        /* <DEDUP_REMOVED lines=8> */
[----:B------:R-:W-:-:S04]  /*e7d0*/  IMAD.WIDE.U32 R64, P1, R67, R95, R64 ;  /* 0x0000005f43407225 */ /* 0x000fc80007820040 */
[----:B------:R-:W-:-:S04]  /*e7e0*/  IMAD.WIDE.U32 R66, R67, R97, RZ ;  /* 0x0000006143427225 */ /* 0x000fc800078e00ff */
        /* <DEDUP_REMOVED lines=8> */
[----:B------:R-:W-:-:S04]  /*e870*/  SEL R62, RZ, 0x1, P1 ;  /* 0x00000001ff3e7807 */ /* 0x000fc80000800000 */
[----:B------:R-:W-:-:S04]  /*e880*/  IADD3 R62, P1, P3, R57, R26, R62 ;  /* 0x0000001a393e7210 */ /* 0x000fc80007b3e03e */
[----:B------:R-:W-:Y:S01]  /*e890*/  IADD3.X R63, PT, PT, R29, R27, RZ, P1, P3 ;  /* 0x0000001b1d3f7210 */ /* 0x000fe20000fe64ff */
[----:B------:R-:W-:-:S04]  /*e8a0*/  IMAD.WIDE.U32 R64, P1, R96, R98, R64 ;  /* 0x0000006260407225 */ /* 0x000fc80007820040 */
[----:B------:R-:W-:Y:S01]  /*e8b0*/  IMAD.X R27, RZ, RZ, RZ, P1 ;  /* 0x000000ffff1b7224 */ /* 0x000fe200008e06ff */
[----:B------:R-:W-:Y:S01]  /*e8c0*/  IADD3 RZ, P1, PT, R67, R64, RZ ;  /* 0x0000004043ff7210 */ /* 0x000fe20007f3e0ff */
[----:B------:R-:W-:-:S04]  /*e8d0*/  IMAD.WIDE.U32 R66, R98, R96, RZ ;  /* 0x0000006062427225 */ /* 0x000fc800078e00ff */
[----:B------:R-:W-:Y:S02]  /*e8e0*/  IMAD.MOV.U32 R26, RZ, RZ, R65 ;  /* 0x000000ffff1a7224 */ /* 0x000fe400078e0041 */
        /* <DEDUP_REMOVED lines=10> */
[----:B------:R-:W-:Y:S01]  /*e990*/  ISETP.GE.U32.AND P1, PT, R56, R64, PT ;  /* 0x000000403800720c */ /* 0x000fe20003f26070 */
[----:B------:R-:W-:-:S03]  /*e9a0*/  IMAD.WIDE.U32 R64, R109, R97, RZ ;  /* 0x000000616d407225 */ /* 0x000fc600078e00ff */
[----:B------:R-:W-:-:S04]  /*e9b0*/  ISETP.GE.U32.AND.EX P1, PT, R57, R29, PT, P1 ;  /* 0x0000001d3900720c */ /* 0x000fc80003f26110 */
[----:B------:R-:W-:-:S04]  /*e9c0*/  SEL R29, RZ, 0x1, P1 ;  /* 0x00000001ff1d7807 */ /* 0x000fc80000800000 */
[----:B------:R-:W-:-:S04]  /*e9d0*/  IADD3 R26, P1, P4, R29, R26, R60 ;  /* 0x0000001a1d1a7210 */ /* 0x000fc80007c3e03c */
[----:B------:R-:W-:Y:S01]  /*e9e0*/  IADD3.X R27, PT, PT, RZ, R27, RZ, P1, P4 ;  /* 0x0000001bff1b7210 */ /* 0x000fe20000fe84ff */
[----:B------:R-:W-:-:S04]  /*e9f0*/  IMAD.WIDE.U32 R64, P1, R96, R95, R64 ;  /* 0x0000005f60407225 */ /* 0x000fc80007820040 */
[----:B------:R-:W-:Y:S01]  /*ea00*/  IMAD.X R61, RZ, RZ, RZ, P1 ;  /* 0x000000ffff3d7224 */ /* 0x000fe200008e06ff */
[----:B------:R-:W-:Y:S01]  /*ea10*/  IADD3 RZ, P1, PT, R121, R64, RZ ;  /* 0x0000004079ff7210 */ /* 0x000fe20007f3e0ff */
[----:B------:R-:W-:Y:S02]  /*ea20*/  IMAD.MOV.U32 R60, RZ, RZ, R65 ;  /* 0x000000ffff3c7224 */ /* 0x000fe400078e0041 */
[----:B------:R-:W-:-:S04]  /*ea30*/  IMAD.WIDE.U32 R64, R95, R96, RZ ;  /* 0x000000605f407225 */ /* 0x000fc800078e00ff */
[----:B------:R-:W-:-:S04]  /*ea40*/  IMAD.WIDE.U32 R120, R96, R97, R62 ;  /* 0x0000006160787225 */ /* 0x000fc800078e003e */
[----:B------:R-:W-:Y:S01]  /*ea50*/  IMAD.WIDE.U32.X R60, R109, R95, R60, P1 ;  /* 0x0000005f6d3c7225 */ /* 0x000fe200008e043c */
[----:B------:R-:W-:-:S03]  /*ea60*/  IADD3 R26, P4, PT, R26, R120, RZ ;  /* 0x000000781a1a7210 */ /* 0x000fc60007f9e0ff */
[----:B------:R-:W-:-:S04]  /*ea70*/  IMAD.WIDE.U32 R64, P1, R109, R97, R64 ;  /* 0x000000616d407225 */ /* 0x000fc80007820040 */
        /* <DEDUP_REMOVED lines=9> */
[----:B------:R-:W-:Y:S01]  /*eb10*/  IMAD R60, R116, UR20, RZ ;  /* 0x00000014743c7c24 */ /* 0x000fe2000f8e02ff */
[----:B------:R-:W-:Y:S01]  /*eb20*/  LOP3.LUT R116, RZ, R116, RZ, 0x33, !PT ;  /* 0x00000074ff747212 */ /* 0x000fe200078e33ff */
[----:B------:R-:W-:Y:S01]  /*eb30*/  IMAD.WIDE.U32 R62, R115, UR20, RZ ;  /* 0x00000014733e7c25 */ /* 0x000fe2000f8e00ff */
[----:B------:R-:W-:-:S03]  /*eb40*/  IADD3.X R108, PT, PT, RZ, R61, RZ, P4, P5 ;  /* 0x0000003dff6c7210 */ /* 0x000fc600027ea4ff */
[----:B------:R-:W-:Y:S01]  /*eb50*/  IMAD R29, R115, UR21, R60 ;  /* 0x00000015731d7c24 */ /* 0x000fe2000f8e023c */
[----:B------:R-:W-:Y:S01]  /*eb60*/  LOP3.LUT R115, RZ, R115, RZ, 0x33, !PT ;  /* 0x00000073ff737212 */ /* 0x000fe200078e33ff */
[----:B------:R-:W-:-:S04]  /*eb70*/  IMAD.WIDE.U32 R120, R62, R52, RZ ;  /* 0x000000343e787225 */ /* 0x000fc800078e00ff */
[----:B------:R-:W-:-:S04]  /*eb80*/  IMAD.IADD R29, R63, 0x1, R29 ;  /* 0x000000013f1d7824 */ /* 0x000fc800078e021d */
[----:B------:R-:W-:-:S04]  /*eb90*/  IMAD.WIDE.U32 R122, R29, R52, RZ ;  /* 0x000000341d7a7225 */ /* 0x000fc800078e00ff */
[----:B------:R-:W-:-:S04]  /*eba0*/  IMAD.WIDE.U32 R124, R29, R50, RZ ;  /* 0x000000321d7c7225 */ /* 0x000fc800078e00ff */
[----:B------:R-:W-:-:S04]  /*ebb0*/  IMAD.WIDE.U32 R122, P4, R62, R53, R122 ;  /* 0x000000353e7a7225 */ /* 0x000fc8000788007a */
[----:B------:R-:W-:Y:S01]  /*ebc0*/  IMAD.X R61, RZ, RZ, RZ, P4 ;  /* 0x000000ffff3d7224 */ /* 0x000fe200020e06ff */
[----:B------:R-:W-:Y:S01]  /*ebd0*/  IADD3 R63, P4, PT, R121, R122, RZ ;  /* 0x0000007a793f7210 */ /* 0x000fe20007f9e0ff */
[----:B------:R-:W-:Y:S02]  /*ebe0*/  IMAD.MOV.U32 R60, RZ, RZ, R123 ;  /* 0x000000ffff3c7224 */ /* 0x000fe400078e007b */
[----:B------:R-:W-:-:S04]  /*ebf0*/  IMAD.WIDE.U32 R124, P5, R62, R51, R124 ;  /* 0x000000333e7c7225 */ /* 0x000fc800078a007c */
[----:B------:R-:W-:Y:S01]  /*ec00*/  IMAD.WIDE.U32.X R60, R29, R53, R60, P4 ;  /* 0x000000351d3c7225 */ /* 0x000fe200020e043c */
[----:B------:R-:W-:-:S03]  /*ec10*/  ISETP.GT.U32.AND P4, PT, R120, R115, PT ;  /* 0x000000737800720c */ /* 0x000fc60003f84070 */
[----:B------:R-:W-:Y:S01]  /*ec20*/  IMAD.WIDE.U32 R120, R62, R50, RZ ;  /* 0x000000323e787225 */ /* 0x000fe200078e00ff */
[----:B------:R-:W-:-:S03]  /*ec30*/  ISETP.GT.U32.AND.EX P4, PT, R63, R116, PT, P4 ;  /* 0x000000743f00720c */ /* 0x000fc60003f84140 */
[----:B------:R-:W-:Y:S01]  /*ec40*/  IMAD.X R123, RZ, RZ, RZ, P5 ;  /* 0x000000ffff7b7224 */ /* 0x000fe200028e06ff */
[----:B------:R-:W-:Y:S01]  /*ec50*/  IADD3 RZ, P0, PT, R121, R124, RZ ;  /* 0x0000007c79ff7210 */ /* 0x000fe20007f1e0ff */
[----:B------:R-:W-:Y:S01]  /*ec60*/  IMAD.WIDE.U32 R120, R62, R50, R58 ;  /* 0x000000323e787225 */ /* 0x000fe200078e003a */
[----:B------:R-:W-:-:S03]  /*ec70*/  SEL R115, RZ, 0x1, !P4 ;  /* 0x00000001ff737807 */ /* 0x000fc60006000000 */
[----:B------:R-:W-:Y:S01]  /*ec80*/  IMAD.IADD R63, R124, 0x1, R121 ;  /* 0x000000017c3f7824 */ /* 0x000fe200078e0279 */
[C---:B------:R-:W-:Y:S01]  /*ec90*/  ISETP.GE.U32.AND P4, PT, R120.reuse, R58, PT ;  /* 0x0000003a7800720c */ /* 0x040fe20003f86070 */
[----:B------:R-:W-:Y:S01]  /*eca0*/  IMAD.MOV.U32 R122, RZ, RZ, R125 ;  /* 0x000000ffff7a7224 */ /* 0x000fe200078e007d */
[----:B------:R-:W-:Y:S01]  /*ecb0*/  IADD3 R58, P5, P6, R120, R60, R115 ;  /* 0x0000003c783a7210 */ /* 0x000fe20007ebe073 */
[----:B------:R-:W-:Y:S01]  /*ecc0*/  IMAD.WIDE.U32 R124, R29, UR16, RZ ;  /* 0x000000101d7c7c25 */ /* 0x000fe2000f8e00ff */
[C---:B------:R-:W-:Y:S02]  /*ecd0*/  ISETP.GE.U32.AND.EX P4, PT, R63.reuse, R59, PT, P4 ;  /* 0x0000003b3f00720c */ /* 0x040fe40003f86140 */
[----:B------:R-:W-:Y:S01]  /*ece0*/  IADD3.X R60, PT, PT, R63, R61, RZ, P5, P6 ;  /* 0x0000003d3f3c7210 */ /* 0x000fe20002fec4ff */
[----:B------:R-:W-:Y:S01]  /*ecf0*/  IMAD.WIDE.U32.X R122, R29, R51, R122, P0 ;  /* 0x000000331d7a7225 */ /* 0x000fe200000e047a */
[----:B------:R-:W-:Y:S02]  /*ed00*/  SEL R59, RZ, 0x1, P4 ;  /* 0x00000001ff3b7807 */ /* 0x000fe40002000000 */
[----:B------:R-:W-:-:S02]  /*ed10*/  ISETP.GE.U32.AND P4, PT, R58, R120, PT ;  /* 0x000000783a00720c */ /* 0x000fc40003f86070 */
[----:B------:R-:W-:Y:S01]  /*ed20*/  ISETP.NE.AND P6, PT, R114, RZ, PT ;  /* 0x000000ff7200720c */ /* 0x000fe20003fc5270 */
[----:B------:R-:W-:Y:S01]  /*ed30*/  IMAD.WIDE.U32 R114, R62, UR16, RZ ;  /* 0x000000103e727c25 */ /* 0x000fe2000f8e00ff */
[----:B------:R-:W-:Y:S02]  /*ed40*/  ISETP.GE.U32.AND.EX P4, PT, R60, R63, PT, P4 ;  /* 0x0000003f3c00720c */ /* 0x000fe40003f86140 */
[----:B------:R-:W-:Y:S02]  /*ed50*/  ISETP.NE.AND P0, PT, R99, RZ, PT ;  /* 0x000000ff6300720c */ /* 0x000fe40003f05270 */
        /* <DEDUP_REMOVED lines=8> */
[----:B------:R-:W-:Y:S01]  /*ede0*/  IMAD.WIDE.U32.X R120, R29, UR17, R120, P4 ;  /* 0x000000111d787c25 */ /* 0x000fe2000a0e0478 */
[----:B------:R-:W-:-:S03]  /*edf0*/  ISETP.GE.U32.AND P4, PT, R114, R56, PT ;  /* 0x000000387200720c */ /* 0x000fc60003f86070 */
[----:B------:R-:W-:Y:S01]  /*ee00*/  IMAD.IADD R61, R124, 0x1, R115 ;  /* 0x000000017c3d7824 */ /* 0x000fe200078e0273 */
[----:B------:R-:W-:-:S04]  /*ee10*/  IADD3 R124, P5, PT, R59, R114, RZ ;  /* 0x000000723b7c7210 */ /* 0x000fc80007fbe0ff */
[C---:B------:R-:W-:Y:S01]  /*ee20*/  ISETP.GE.U32.AND.EX P4, PT, R61.reuse, R57, PT, P4 ;  /* 0x000000393d00720c */ /* 0x040fe20003f86140 */
[----:B------:R-:W-:Y:S02]  /*ee30*/  IMAD.X R125, R61, 0x1, R122, P5 ;  /* 0x000000013d7d7824 */ /* 0x000fe400028e067a */
[----:B------:R-:W-:Y:S01]  /*ee40*/  IMAD.WIDE.U32 R122, R94, R94, RZ ;  /* 0x0000005e5e7a7225 */ /* 0x000fe200078e00ff */
[----:B------:R-:W-:Y:S02]  /*ee50*/  SEL R59, RZ, 0x1, P4 ;  /* 0x00000001ff3b7807 */ /* 0x000fe40002000000 */
[----:B------:R-:W-:Y:S01]  /*ee60*/  ISETP.GE.U32.AND P4, PT, R124, R114, PT ;  /* 0x000000727c00720c */ /* 0x000fe20003f86070 */
[----:B------:R-:W-:-:S03]  /*ee70*/  IMAD.WIDE.U32 R114, R107, R96, RZ ;  /* 0x000000606b727225 */ /* 0x000fc600078e00ff */
[----:B------:R-:W-:-:S04]  /*ee80*/  ISETP.GE.U32.AND.EX P4, PT, R125, R61, PT, P4 ;  /* 0x0000003d7d00720c */ /* 0x000fc80003f86140 */
[----:B------:R-:W-:-:S04]  /*ee90*/  SEL R56, RZ, 0x1, P4 ;  /* 0x00000001ff387807 */ /* 0x000fc80002000000 */
[----:B------:R-:W-:Y:S01]  /*eea0*/  IADD3 R59, P4, P5, R56, R120, R59 ;  /* 0x00000078383b7210 */ /* 0x000fe20007d9e03b */
[----:B------:R-:W-:-:S03]  /*eeb0*/  IMAD.MOV.U32 R56, RZ, RZ, R73 ;  /* 0x000000ffff387224 */ /* 0x000fc600078e0049 */
[----:B------:R-:W-:Y:S02]  /*eec0*/  IADD3.X R120, PT, PT, RZ, R121, RZ, P4, P5 ;  /* 0x00000079ff787210 */ /* 0x000fe400027ea4ff */
[----:B------:R-:W-:Y:S02]  /*eed0*/  IADD3 R74, P4, PT, R58, R74, RZ ;  /* 0x0000004a3a4a7210 */ /* 0x000fe40007f9e0ff */
[----:B------:R-:W-:-:S03]  /*eee0*/  ISETP.NE.AND P5, PT, R75, RZ, PT ;  /* 0x000000ff4b00720c */ /* 0x000fc60003fa5270 */
[----:B------:R-:W-:Y:S01]  /*eef0*/  IMAD.X R63, R60, 0x1, R72, P4 ;  /* 0x000000013c3f7824 */ /* 0x000fe200020e0648 */
[----:B------:R-:W-:Y:S01]  /*ef00*/  ISETP.GE.U32.AND P4, PT, R74, R58, PT ;  /* 0x0000003a4a00720c */ /* 0x000fe20003f86070 */
[----:B------:R-:W-:Y:S02]  /*ef10*/  IMAD.X R57, RZ, RZ, RZ, P5 ;  /* 0x000000ffff397224 */ /* 0x000fe400028e06ff */
[----:B------:R-:W-:Y:S01]  /*ef20*/  IMAD.MOV.U32 R72, RZ, RZ, R67 ;  /* 0x000000ffff487224 */ /* 0x000fe200078e0043 */
[----:B------:R-:W-:Y:S01]  /*ef30*/  ISETP.GE.U32.AND.EX P4, PT, R63, R60, PT, P4 ;  /* 0x0000003c3f00720c */ /* 0x000fe20003f86140 */
[----:B------:R-:W-:Y:S01]  /*ef40*/  IMAD.WIDE.U32.X R56, R112, R98, R56, P6 ;  /* 0x0000006270387225 */ /* 0x000fe200030e0438 */
[----:B------:R-:W-:Y:S02]  /*ef50*/  ISETP.NE.AND P6, PT, R110, RZ, PT ;  /* 0x000000ff6e00720c */ /* 0x000fe40003fc5270 */
[----:B------:R-:W-:Y:S01]  /*ef60*/  SEL R73, RZ, 0x1, P4 ;  /* 0x00000001ff497807 */ /* 0x000fe20002000000 */
[----:B------:R-:W-:-:S04]  /*ef70*/  IMAD.WIDE.U32 R60, R96, R107, R124 ;  /* 0x0000006b603c7225 */ /* 0x000fc800078e007c */
[----:B------:R-:W-:Y:S01]  /*ef80*/  IMAD.IADD R58, R66, 0x1, R61 ;  /* 0x00000001423a7824 */ /* 0x000fe200078e023d */
[----:B------:R-:W-:Y:S01]  /*ef90*/  IADD3 R56, P4, P5, R60, R56, R73 ;  /* 0x000000383c387210 */ /* 0x000fe20007d9e049 */
[----:B------:R-:W-:Y:S01]  /*efa0*/  IMAD.X R73, RZ, RZ, RZ, P3 ;  /* 0x000000ffff497224 */ /* 0x000fe200018e06ff */
[----:B------:R-:W-:Y:S01]  /*efb0*/  IADD3 RZ, P3, PT, R66, R115, RZ ;  /* 0x0000007342ff7210 */ /* 0x000fe20007f7e0ff */
[----:B------:R-:W-:Y:S01]  /*efc0*/  IMAD.WIDE.U32 R114, R74, UR20, RZ ;  /* 0x000000144a727c25 */ /* 0x000fe2000f8e00ff */
[----:B------:R-:W-:-:S03]  /*efd0*/  IADD3.X R57, PT, PT, R58, R57, RZ, P4, P5 ;  /* 0x000000393a397210 */ /* 0x000fc600027ea4ff */
        /* <DEDUP_REMOVED lines=10> */
[----:B------:R-:W-:-:S04]  /*f080*/  IMAD.WIDE.U32 R72, R62, UR18, RZ ;  /* 0x000000123e487c25 */ /* 0x000fc8000f8e00ff */
[----:B------:R-:W-:-:S04]  /*f090*/  IMAD.WIDE.U32 R66, P3, R62, UR19, R66 ;  /* 0x000000133e427c25 */ /* 0x000fc8000f860042 */
[----:B------:R-:W-:Y:S01]  /*f0a0*/  IMAD.X R61, RZ, RZ, RZ, P3 ;  /* 0x000000ffff3d7224 */ /* 0x000fe200018e06ff */
[----:B------:R-:W-:Y:S01]  /*f0b0*/  IADD3 RZ, P3, PT, R73, R66, RZ ;  /* 0x0000004249ff7210 */ /* 0x000fe20007f7e0ff */
[----:B------:R-:W-:Y:S02]  /*f0c0*/  IMAD.MOV.U32 R60, RZ, RZ, R67 ;  /* 0x000000ffff3c7224 */ /* 0x000fe400078e0043 */
[----:B------:R-:W-:-:S04]  /*f0d0*/  IMAD.WIDE.U32 R72, R62, UR18, R26 ;  /* 0x000000123e487c25 */ /* 0x000fc8000f8e001a */
[----:B------:R-:W-:Y:S01]  /*f0e0*/  IMAD.WIDE.U32.X R60, R29, UR19, R60, P3 ;  /* 0x000000131d3c7c25 */ /* 0x000fe200098e043c */
[----:B------:R-:W-:-:S03]  /*f0f0*/  ISETP.GE.U32.AND P3, PT, R72, R26, PT ;  /* 0x0000001a4800720c */ /* 0x000fc60003f66070 */
[----:B------:R-:W-:-:S05]  /*f100*/  IMAD.IADD R67, R66, 0x1, R73 ;  /* 0x0000000142437824 */ /* 0x000fca00078e0249 */
[----:B------:R-:W-:-:S04]  /*f110*/  ISETP.GE.U32.AND.EX P3, PT, R67, R27, PT, P3 ;  /* 0x0000001b4300720c */ /* 0x000fc80003f66130 */
[----:B------:R-:W-:Y:S02]  /*f120*/  SEL R62, RZ, 0x1, P3 ;  /* 0x00000001ff3e7807 */ /* 0x000fe40001800000 */
[----:B------:R-:W-:Y:S01]  /*f130*/  IADD3 R26, P3, PT, R59, R72, RZ ;  /* 0x000000483b1a7210 */ /* 0x000fe20007f7e0ff */
[----:B------:R-:W-:Y:S01]  /*f140*/  IMAD R59, R63, UR20, RZ ;  /* 0x000000143f3b7c24 */ /* 0x000fe2000f8e02ff */
[----:B------:R-:W-:-:S03]  /*f150*/  LOP3.LUT R63, RZ, R63, RZ, 0x33, !PT ;  /* 0x0000003fff3f7212 */ /* 0x000fc600078e33ff */
[----:B------:R-:W-:Y:S01]  /*f160*/  IMAD.X R27, R67, 0x1, R120, P3 ;  /* 0x00000001431b7824 */ /* 0x000fe200018e0678 */
[----:B------:R-:W-:Y:S01]  /*f170*/  ISETP.GE.U32.AND P3, PT, R26, R72, PT ;  /* 0x000000481a00720c */ /* 0x000fe20003f66070 */
[----:B------:R-:W-:Y:S02]  /*f180*/  IMAD R59, R74, UR21, R59 ;  /* 0x000000154a3b7c24 */ /* 0x000fe4000f8e023b */
[----:B------:R-:W-:Y:S01]  /*f190*/  IMAD.WIDE.U32 R72, R114, R52, RZ ;  /* 0x0000003472487225 */ /* 0x000fe200078e00ff */
[----:B------:R-:W-:-:S03]  /*f1a0*/  ISETP.GE.U32.AND.EX P3, PT, R27, R67, PT, P3 ;  /* 0x000000431b00720c */ /* 0x000fc60003f66130 */
[----:B------:R-:W-:Y:S01]  /*f1b0*/  IMAD.IADD R59, R115, 0x1, R59 ;  /* 0x00000001733b7824 */ /* 0x000fe200078e023b */
[----:B------:R-:W-:Y:S01]  /*f1c0*/  SEL R29, RZ, 0x1, P3 ;  /* 0x00000001ff1d7807 */ /* 0x000fe20001800000 */
[----:B------:R-:W-:-:S03]  /*f1d0*/  IMAD.WIDE.U32 R120, R107, R97, RZ ;  /* 0x000000616b787225 */ /* 0x000fc600078e00ff */
[----:B------:R-:W-:Y:S01]  /*f1e0*/  IADD3 R29, P3, P4, R29, R60, R62 ;  /* 0x0000003c1d1d7210 */ /* 0x000fe20007c7e03e */
[----:B------:R-:W-:-:S03]  /*f1f0*/  IMAD.WIDE.U32 R66, R59, R52, RZ ;  /* 0x000000343b427225 */ /* 0x000fc600078e00ff */
[----:B------:R-:W-:Y:S01]  /*f200*/  IADD3.X R99, PT, PT, RZ, R61, RZ, P3, P4 ;  /* 0x0000003dff637210 */ /* 0x000fe20001fe84ff */
[----:B------:R-:W-:-:S04]  /*f210*/  IMAD.WIDE.U32 R124, R59, UR16, RZ ;  /* 0x000000103b7c7c25 */ /* 0x000fc8000f8e00ff */
[----:B------:R-:W-:-:S04]  /*f220*/  IMAD.WIDE.U32 R66, P3, R114, R53, R66 ;  /* 0x0000003572427225 */ /* 0x000fc80007860042 */
[----:B------:R-:W-:Y:S01]  /*f230*/  IMAD.X R61, RZ, RZ, RZ, P3 ;  /* 0x000000ffff3d7224 */ /* 0x000fe200018e06ff */
[----:B------:R-:W-:Y:S01]  /*f240*/  IADD3 R62, P3, PT, R73, R66, RZ ;  /* 0x00000042493e7210 */ /* 0x000fe20007f7e0ff */
[----:B------:R-:W-:Y:S01]  /*f250*/  IMAD.MOV.U32 R60, RZ, RZ, R67 ;  /* 0x000000ffff3c7224 */ /* 0x000fe200078e0043 */
[----:B------:R-:W-:Y:S01]  /*f260*/  LOP3.LUT R73, RZ, R74, RZ, 0x33, !PT ;  /* 0x0000004aff497212 */ /* 0x000fe200078e33ff */
[----:B------:R-:W-:-:S04]  /*f270*/  IMAD.WIDE.U32 R66, R59, R50, RZ ;  /* 0x000000323b427225 */ /* 0x000fc800078e00ff */
[----:B------:R-:W-:Y:S01]  /*f280*/  IMAD.WIDE.U32.X R60, R59, R53, R60, P3 ;  /* 0x000000353b3c7225 */ /* 0x000fe200018e043c */
[----:B------:R-:W-:-:S04]  /*f290*/  ISETP.GT.U32.AND P3, PT, R72, R73, PT ;  /* 0x000000494800720c */ /* 0x000fc80003f64070 */
[----:B------:R-:W-:Y:S01]  /*f2a0*/  ISETP.GT.U32.AND.EX P3, PT, R62, R63, PT, P3 ;  /* 0x0000003f3e00720c */ /* 0x000fe20003f64130 */
[----:B------:R-:W-:-:S03]  /*f2b0*/  IMAD.WIDE.U32 R62, R114, R50, R56 ;  /* 0x00000032723e7225 */ /* 0x000fc600078e0038 */
[----:B------:R-:W-:Y:S01]  /*f2c0*/  SEL R73, RZ, 0x1, !P3 ;  /* 0x00000001ff497807 */ /* 0x000fe20005800000 */
[----:B------:R-:W-:-:S04]  /*f2d0*/  IMAD.WIDE.U32 R66, P3, R114, R51, R66 ;  /* 0x0000003372427225 */ /* 0x000fc80007860042 */
[----:B------:R-:W-:Y:S01]  /*f2e0*/  IMAD.IADD R74, R66, 0x1, R63 ;  /* 0x00000001424a7824 */ /* 0x000fe200078e023f */
[----:B------:R-:W-:Y:S01]  /*f2f0*/  IADD3 R63, P4, P5, R62, R60, R73 ;  /* 0x0000003c3e3f7210 */ /* 0x000fe20007d9e049 */
[----:B------:R-:W-:-:S03]  /*f300*/  IMAD.WIDE.U32 R72, R114, R50, RZ ;  /* 0x0000003272487225 */ /* 0x000fc600078e00ff */
[----:B------:R-:W-:Y:S01]  /*f310*/  IADD3.X R110, PT, PT, R74, R61, RZ, P4, P5 ;  /* 0x0000003d4a6e7210 */ /* 0x000fe200027ea4ff */
[----:B------:R-:W-:Y:S01]  /*f320*/  IMAD.X R61, RZ, RZ, RZ, P3 ;  /* 0x000000ffff3d7224 */ /* 0x000fe200018e06ff */
[----:B------:R-:W-:Y:S01]  /*f330*/  IADD3 RZ, P3, PT, R73, R66, RZ ;  /* 0x0000004249ff7210 */ /* 0x000fe20007f7e0ff */
[----:B------:R-:W-:Y:S02]  /*f340*/  IMAD.MOV.U32 R60, RZ, RZ, R67 ;  /* 0x000000ffff3c7224 */ /* 0x000fe400078e0043 */
[----:B------:R-:W-:-:S04]  /*f350*/  IMAD.WIDE.U32 R66, R98, R107, RZ ;  /* 0x0000006b62427225 */ /* 0x000fc800078e00ff */
[----:B------:R-:W-:Y:S01]  /*f360*/  IMAD.WIDE.U32.X R60, R59, R51, R60, P3 ;  /* 0x000000333b3c7225 */ /* 0x000fe200018e043c */
[----:B------:R-:W-:-:S03]  /*f370*/  ISETP.GE.U32.AND P3, PT, R62, R56, PT ;  /* 0x000000383e00720c */ /* 0x000fc60003f66070 */
[----:B------:R-:W-:Y:S01]  /*f380*/  IMAD.X R73, RZ, RZ, RZ, P6 ;  /* 0x000000ffff497224 */ /* 0x000fe200030e06ff */
        /* <DEDUP_REMOVED lines=11> */
[----:B------:R-:W-:-:S04]  /*f440*/  IMAD.WIDE.U32 R56, R107, R107, R26 ;  /* 0x0000006b6b387225 */ /* 0x000fc800078e001a */
[----:B------:R-:W-:Y:S02]  /*f450*/  IMAD.MOV.U32 R60, RZ, RZ, R67 ;  /* 0x000000ffff3c7224 */ /* 0x000fe400078e0043 */
[----:B------:R-:W-:Y:S02]  /*f460*/  IMAD.IADD R67, R66, 0x1, R57 ;  /* 0x0000000142437824 */ /* 0x000fe400078e0239 */
[----:B------:R-:W-:Y:S01]  /*f470*/  IMAD.WIDE.U32.X R60, R98, R98, R60, P3 ;  /* 0x00000062623c7225 */ /* 0x000fe200018e043c */
        /* <DEDUP_REMOVED lines=10> */
[----:B------:R-:W-:Y:S01]  /*f520*/  IMAD.WIDE.U32 R60, R98, R97, RZ ;  /* 0x00000061623c7225 */ /* 0x000fe200078e00ff */
[----:B------:R-:W-:-:S03]  /*f530*/  IADD3 R66, P3, PT, R29, R111, RZ ;  /* 0x0000006f1d427210 */ /* 0x000fc60007f7e0ff */
[----:B------:R-:W-:Y:S02]  /*f540*/  IMAD.X R111, RZ, RZ, RZ, P0 ;  /* 0x000000ffff6f7224 */ /* 0x000fe400000e06ff */
[----:B------:R-:W-:Y:S02]  /*f550*/  IMAD.X R67, R99, 0x1, R108, P3 ;  /* 0x0000000163437824 */ /* 0x000fe400018e066c */
        /* <DEDUP_REMOVED lines=26> */
[----:B------:R-:W-:Y:S01]  /*f700*/  IMAD.WIDE.U32 R126, R94, R94, R66 ;  /* 0x0000005e5e7e7225 */ /* 0x000fe200078e0042 */
[----:B------:R-:W-:-:S03]  /*f710*/  IADD3 R94, P0, PT, R63, R70, RZ ;  /* 0x000000463f5e7210 */ /* 0x000fc60007f1e0ff */
[----:B------:R-:W-:-:S04]  /*f720*/  IMAD.WIDE.U32.X R102, R102, R102, R120, P4 ;  /* 0x0000006666667225 */ /* 0x000fc800020e0478 */
        /* <DEDUP_REMOVED lines=8> */
[----:B------:R-:W-:-:S03]  /*f7b0*/  ISETP.GE.U32.AND P4, PT, R120, R26, PT ;  /* 0x0000001a7800720c */ /* 0x000fc60003f86070 */
[----:B------:R-:W-:Y:S01]  /*f7c0*/  IMAD.X R99, R110, 0x1, R71, P0 ;  /* 0x000000016e637824 */ /* 0x000fe200000e0647 */
[----:B------:R-:W-:Y:S02]  /*f7d0*/  ISETP.GE.U32.AND.EX P4, PT, R124, R27, PT, P4 ;  /* 0x0000001b7c00720c */ /* 0x000fe40003f86140 */
[----:B------:R-:W-:Y:S02]  /*f7e0*/  ISETP.GE.U32.AND P0, PT, R94, R63, PT ;  /* 0x0000003f5e00720c */ /* 0x000fe40003f06070 */
[----:B------:R-:W-:Y:S02]  /*f7f0*/  SEL R75, RZ, 0x1, P4 ;  /* 0x00000001ff4b7807 */ /* 0x000fe40002000000 */
[----:B------:R-:W-:Y:S02]  /*f800*/  IADD3 R26, P4, PT, R62, R120, RZ ;  /* 0x000000783e1a7210 */ /* 0x000fe40007f9e0ff */
[----:B------:R-:W-:Y:S01]  /*f810*/  ISETP.GE.U32.AND.EX P0, PT, R99, R110, PT, P0 ;  /* 0x0000006e6300720c */ /* 0x000fe20003f06100 */
[----:B------:R-:W-:-:S02]  /*f820*/  IMAD.MOV.U32 R110, RZ, RZ, R69 ;  /* 0x000000ffff6e7224 */ /* 0x000fc400078e0045 */
[----:B------:R-:W-:Y:S01]  /*f830*/  IMAD.X R27, R124, 0x1, R72, P4 ;  /* 0x000000017c1b7824 */ /* 0x000fe200020e0648 */
[----:B------:R-:W-:Y:S01]  /*f840*/  ISETP.GE.U32.AND P4, PT, R26, R120, PT ;  /* 0x000000781a00720c */ /* 0x000fe20003f86070 */
[----:B------:R-:W-:Y:S01]  /*f850*/  IMAD.WIDE.U32.X R110, R112, R95, R110, P2 ;  /* 0x0000005f706e7225 */ /* 0x000fe200010e046e */
[----:B------:R-:W-:Y:S02]  /*f860*/  SEL R71, RZ, 0x1, P0 ;  /* 0x00000001ff477807 */ /* 0x000fe40000000000 */
[----:B------:R-:W-:Y:S01]  /*f870*/  ISETP.GE.U32.AND.EX P4, PT, R27, R124, PT, P4 ;  /* 0x0000007c1b00720c */ /* 0x000fe20003f86140 */
[----:B------:R-:W-:-:S03]  /*f880*/  IMAD.WIDE.U32 R120, R28, R50, RZ ;  /* 0x000000321c787225 */ /* 0x000fc600078e00ff */
[----:B------:R-:W-:Y:S01]  /*f890*/  SEL R62, RZ, 0x1, P4 ;  /* 0x00000001ff3e7807 */ /* 0x000fe20002000000 */
[----:B------:R-:W-:Y:S01]  /*f8a0*/  IMAD.MOV.U32 R72, RZ, RZ, R119 ;  /* 0x000000ffff487224 */ /* 0x000fe200078e0077 */
[----:B------:R-:W-:Y:S02]  /*f8b0*/  IADD3 RZ, P4, PT, R121, R118, RZ ;  /* 0x0000007679ff7210 */ /* 0x000fe40007f9e0ff */
[----:B------:R-:W-:Y:S01]  /*f8c0*/  IADD3 R75, P0, P2, R62, R122, R75 ;  /* 0x0000007a3e4b7210 */ /* 0x000fe20007a1e04b */
[----:B------:R-:W-:-:S03]  /*f8d0*/  IMAD.WIDE.U32 R62, R96, R97, R26 ;  /* 0x00000061603e7225 */ /* 0x000fc600078e001a */
[----:B------:R-:W-:Y:S01]  /*f8e0*/  IADD3.X R122, PT, PT, RZ, R123, RZ, P0, P2 ;  /* 0x0000007bff7a7210 */ /* 0x000fe200007e44ff */
[----:B------:R-:W-:Y:S01]  /*f8f0*/  IMAD.IADD R63, R64, 0x1, R63 ;  /* 0x00000001403f7824 */ /* 0x000fe200078e023f */
[----:B------:R-:W-:-:S04]  /*f900*/  IADD3 R70, P0, P2, R62, R110, R71 ;  /* 0x0000006e3e467210 */ /* 0x000fc80007a1e047 */
[----:B------:R-:W-:Y:S01]  /*f910*/  IADD3.X R71, PT, PT, R63, R111, RZ, P0, P2 ;  /* 0x0000006f3f477210 */ /* 0x000fe200007e44ff */
[----:B------:R-:W-:Y:S01]  /*f920*/  IMAD.WIDE.U32 R110, R114, UR18, RZ ;  /* 0x00000012726e7c25 */ /* 0x000fe2000f8e00ff */
[----:B------:R-:W-:-:S03]  /*f930*/  ISETP.GE.U32.AND P0, PT, R92, R90, PT ;  /* 0x0000005a5c00720c */ /* 0x000fc60003f06070 */
[----:B------:R-:W-:Y:S01]  /*f940*/  IMAD.MOV.U32 R110, RZ, RZ, R65 ;  /* 0x000000ffff6e7224 */ /* 0x000fe200078e0041 */
[----:B------:R-:W-:Y:S01]  /*f950*/  ISETP.GE.U32.AND.EX P0, PT, R93, R91, PT, P0 ;  /* 0x0000005b5d00720c */ /* 0x000fe20003f06100 */
        /* <DEDUP_REMOVED lines=8> */
[----:B------:R-:W-:Y:S02]  /*f9e0*/  IMAD.IADD R59, R90, 0x1, R115 ;  /* 0x000000015a3b7824 */ /* 0x000fe400078e0273 */
[----:B------:R-:W-:-:S03]  /*f9f0*/  IMAD.WIDE.U32 R90, R97, R96, RZ ;  /* 0x00000060615a7225 */ /* 0x000fc600078e00ff */
[----:B------:R-:W-:Y:S01]  /*fa00*/  ISETP.GE.U32.AND.EX P2, PT, R59, R57, PT, P2 ;  /* 0x000000393b00720c */ /* 0x000fe20003f46120 */
[----:B------:R-:W-:Y:S01]  /*fa10*/  IMAD.X R111, RZ, RZ, RZ, P1 ;  /* 0x000000ffff6f7224 */ /* 0x000fe200008e06ff */
[----:B------:R-:W-:Y:S01]  /*fa20*/  IADD3 RZ, P1, PT, R64, R91, RZ ;  /* 0x0000005b40ff7210 */ /* 0x000fe20007f3e0ff */
[----:B------:R-:W-:Y:S01]  /*fa30*/  IMAD.WIDE.U32 R64, R97, R107, RZ ;  /* 0x0000006b61407225 */ /* 0x000fe200078e00ff */
[----:B------:R-:W-:Y:S02]  /*fa40*/  SEL R69, RZ, 0x1, P2 ;  /* 0x00000001ff457807 */ /* 0x000fe40001000000 */
[----:B------:R-:W-:Y:S01]  /*fa50*/  IADD3 R56, P2, PT, R75, R114, RZ ;  /* 0x000000724b387210 */ /* 0x000fe20007f5e0ff */
[----:B------:R-:W-:Y:S01]  /*fa60*/  IMAD.WIDE.U32.X R110, R109, R95, R110, P1 ;  /* 0x0000005f6d6e7225 */ /* 0x000fe200008e046e */
[----:B------:R-:W-:Y:S02]  /*fa70*/  ISETP.GE.U32.AND P1, PT, R62, R26, PT ;  /* 0x0000001a3e00720c */ /* 0x000fe40003f26070 */
[----:B------:R-:W-:Y:S01]  /*fa80*/  LOP3.LUT R91, RZ, R94, RZ, 0x33, !PT ;  /* 0x0000005eff5b7212 */ /* 0x000fe200078e33ff */
[----:B------:R-:W-:Y:S01]  /*fa90*/  IMAD.X R57, R59, 0x1, R122, P2 ;  /* 0x000000013b397824 */ /* 0x000fe200010e067a */
[----:B------:R-:W-:-:S02]  /*faa0*/  ISETP.GE.U32.AND P2, PT, R56, R114, PT ;  /* 0x000000723800720c */ /* 0x000fc40003f46070 */
[----:B------:R-:W-:Y:S02]  /*fab0*/  ISETP.GE.U32.AND.EX P1, PT, R63, R27, PT, P1 ;  /* 0x0000001b3f00720c */ /* 0x000fe40003f26110 */
[----:B------:R-:W-:Y:S02]  /*fac0*/  ISETP.GE.U32.AND.EX P2, PT, R57, R59, PT, P2 ;  /* 0x0000003b3900720c */ /* 0x000fe40003f46120 */
[----:B------:R-:W-:Y:S02]  /*fad0*/  SEL R26, RZ, 0x1, P1 ;  /* 0x00000001ff1a7807 */ /* 0x000fe40000800000 */
[----:B------:R-:W-:Y:S02]  /*fae0*/  SEL R75, RZ, 0x1, P2 ;  /* 0x00000001ff4b7807 */ /* 0x000fe40001000000 */
[----:B------:R-:W-:-:S04]  /*faf0*/  ISETP.GE.U32.AND P2, PT, R70, R62, PT ;  /* 0x0000003e4600720c */ /* 0x000fc80003f46070 */
[----:B------:R-:W-:Y:S01]  /*fb00*/  ISETP.GE.U32.AND.EX P2, PT, R71, R63, PT, P2 ;  /* 0x0000003f4700720c */ /* 0x000fe20003f46120 */
[----:B------:R-:W-:-:S03]  /*fb10*/  IMAD R63, R99, UR20, RZ ;  /* 0x00000014633f7c24 */ /* 0x000fc6000f8e02ff */
[----:B------:R-:W-:Y:S01]  /*fb20*/  SEL R59, RZ, 0x1, P2 ;  /* 0x00000001ff3b7807 */ /* 0x000fe20001000000 */
[----:B------:R-:W-:Y:S01]  /*fb30*/  IMAD R63, R94, UR21, R63 ;  /* 0x000000155e3f7c24 */ /* 0x000fe2000f8e023f */
[----:B------:R-:W-:-:S04]  /*fb40*/  IADD3 R75, P1, P2, R75, R112, R69 ;  /* 0x000000704b4b7210 */ /* 0x000fc80007a3e045 */
[----:B------:R-:W-:Y:S02]  /*fb50*/  IADD3.X R112, PT, PT, RZ, R113, RZ, P1, P2 ;  /* 0x00000071ff707210 */ /* 0x000fe40000fe44ff */
[----:B------:R-:W-:Y:S01]  /*fb60*/  IADD3 R59, P1, P2, R59, R110, R26 ;  /* 0x0000006e3b3b7210 */ /* 0x000fe20007a3e01a */
[----:B------:R-:W-:-:S03]  /*fb70*/  IMAD.WIDE.U32 R26, R94, UR20, RZ ;  /* 0x000000145e1a7c25 */ /* 0x000fc6000f8e00ff */
[----:B------:R-:W-:Y:S01]  /*fb80*/  IADD3.X R69, PT, PT, RZ, R111, RZ, P1, P2 ;  /* 0x0000006fff457210 */ /* 0x000fe20000fe44ff */
[----:B------:R-:W-:Y:S01]  /*fb90*/  IMAD.IADD R27, R27, 0x1, R63 ;  /* 0x000000011b1b7824 */ /* 0x000fe200078e023f */
[----:B------:R-:W-:Y:S01]  /*fba0*/  ISETP.GE.U32.AND P1, PT, R30, R92, PT ;  /* 0x0000005c1e00720c */ /* 0x000fe20003f26070 */
[----:B------:R-:W-:Y:S01]  /*fbb0*/  IMAD.MOV.U32 R92, RZ, RZ, R61 ;  /* 0x000000ffff5c7224 */ /* 0x000fe200078e003d */
[----:B------:R-:W-:Y:S01]  /*fbc0*/  IADD3 RZ, P2, PT, R60, R65, RZ ;  /* 0x000000413cff7210 */ /* 0x000fe20007f5e0ff */
[-C--:B------:R-:W-:Y:S01]  /*fbd0*/  IMAD.WIDE.U32 R62, R27, R52.reuse, RZ ;  /* 0x000000341b3e7225 */ /* 0x080fe200078e00ff */
[----:B------:R-:W-:Y:S02]  /*fbe0*/  ISETP.GE.U32.AND.EX P1, PT, R106, R93, PT, P1 ;  /* 0x0000005d6a00720c */ /* 0x000fe40003f26110 */
[----:B------:R-:W-:Y:S01]  /*fbf0*/  LOP3.LUT R61, RZ, R99, RZ, 0x33, !PT ;  /* 0x00000063ff3d7212 */ /* 0x000fe200078e33ff */
[----:B------:R-:W-:Y:S02]  /*fc00*/  IMAD.X R93, RZ, RZ, RZ, P3 ;  /* 0x000000ffff5d7224 */ /* 0x000fe400018e06ff */
[----:B------:R-:W-:-:S04]  /*fc10*/  IMAD.WIDE.U32 R64, R26, R52, RZ ;  /* 0x000000341a407225 */ /* 0x000fc800078e00ff */
[----:B------:R-:W-:-:S04]  /*fc20*/  IMAD.WIDE.U32 R62, P3, R26, R53, R62 ;  /* 0x000000351a3e7225 */ /* 0x000fc8000786003e */
[----:B------:R-:W-:Y:S01]  /*fc30*/  IMAD.WIDE.U32.X R92, R98, R95, R92, P2 ;  /* 0x0000005f625c7225 */ /* 0x000fe200010e045c */
[----:B------:R-:W-:-:S03]  /*fc40*/  ISETP.GT.U32.AND P2, PT, R64, R91, PT ;  /* 0x0000005b4000720c */ /* 0x000fc60003f44070 */
[----:B------:R-:W-:Y:S01]  /*fc50*/  IMAD.X R111, RZ, RZ, RZ, P3 ;  /* 0x000000ffff6f7224 */ /* 0x000fe200018e06ff */
[----:B------:R-:W-:Y:S01]  /*fc60*/  IADD3 R64, P3, PT, R65, R62, RZ ;  /* 0x0000003e41407210 */ /* 0x000fe20007f7e0ff */
[----:B------:R-:W-:-:S03]  /*fc70*/  IMAD.WIDE.U32 R98, R27, R50, RZ ;  /* 0x000000321b627225 */ /* 0x000fc600078e00ff */
[----:B------:R-:W-:Y:S01]  /*fc80*/  ISETP.GT.U32.AND.EX P2, PT, R64, R61, PT, P2 ;  /* 0x0000003d4000720c */ /* 0x000fe20003f44120 */
[----:B------:R-:W-:Y:S02]  /*fc90*/  IMAD.MOV.U32 R110, RZ, RZ, R63 ;  /* 0x000000ffff6e7224 */ /* 0x000fe400078e003f */
[----:B------:R-:W-:Y:S01]  /*fca0*/  IMAD.WIDE.U32 R64, R26, R50, R70 ;  /* 0x000000321a407225 */ /* 0x000fe200078e0046 */
[----:B------:R-:W-:-:S03]  /*fcb0*/  SEL R109, RZ, 0x1, !P2 ;  /* 0x00000001ff6d7807 */ /* 0x000fc60005000000 */
[----:B------:R-:W-:-:S04]  /*fcc0*/  IMAD.WIDE.U32.X R110, R27, R53, R110, P3 ;  /* 0x000000351b6e7225 */ /* 0x000fc800018e046e */
[----:B------:R-:W-:-:S04]  /*fcd0*/  IMAD.WIDE.U32 R98, P3, R26, R51, R98 ;  /* 0x000000331a627225 */ /* 0x000fc80007860062 */
[----:B------:R-:W-:Y:S01]  /*fce0*/  IMAD.X R91, RZ, RZ, RZ, P3 ;  /* 0x000000ffff5b7224 */ /* 0x000fe200018e06ff */
[----:B------:R-:W-:Y:S01]  /*fcf0*/  IADD3 R109, P2, P3, R64, R110, R109 ;  /* 0x0000006e406d7210 */ /* 0x000fe20007b5e06d */
[----:B------:R-:W-:Y:S02]  /*fd00*/  IMAD.IADD R61, R98, 0x1, R65 ;  /* 0x00000001623d7824 */ /* 0x000fe400078e0241 */
[----:B------:R-:W-:-:S03]  /*fd10*/  IMAD.WIDE.U32 R62, R26, R50, RZ ;  /* 0x000000321a3e7225 */ /* 0x000fc600078e00ff */
[----:B------:R-:W-:Y:S01]  /*fd20*/  IADD3.X R62, PT, PT, R61, R111, RZ, P2, P3 ;  /* 0x0000006f3d3e7210 */ /* 0x000fe200017e64ff */
[----:B------:R-:W-:Y:S01]  /*fd30*/  IMAD.MOV.U32 R90, RZ, RZ, R99 ;  /* 0x000000ffff5a7224 */ /* 0x000fe200078e0063 */
[----:B------:R-:W-:Y:S01]  /*fd40*/  IADD3 RZ, P3, PT, R63, R98, RZ ;  /* 0x000000623fff7210 */ /* 0x000fe20007f7e0ff */
[----:B------:R-:W-:Y:S01]  /*fd50*/  IMAD.WIDE.U32 R98, R107, R97, R56 ;  /* 0x000000616b627225 */ /* 0x000fe200078e0038 */
[----:B------:R-:W-:-:S03]  /*fd60*/  ISETP.GE.U32.AND P2, PT, R64, R70, PT ;  /* 0x000000464000720c */ /* 0x000fc60003f46070 */
[----:B------:R-:W-:Y:S01]  /*fd70*/  IMAD.WIDE.U32.X R90, R27, R51, R90, P3 ;  /* 0x000000331b5a7225 */ /* 0x000fe200018e045a */
[----:B------:R-:W-:Y:S02]  /*fd80*/  ISETP.GE.U32.AND P3, PT, R109, R64, PT ;  /* 0x000000406d00720c */ /* 0x000fe40003f66070 */
[----:B------:R-:W-:Y:S01]  /*fd90*/  ISETP.GE.U32.AND.EX P2, PT, R61, R71, PT, P2 ;  /* 0x000000473d00720c */ /* 0x000fe20003f46120 */
[----:B------:R-:W-:Y:S01]  /*fda0*/  IMAD.WIDE.U32 R110, R95, R97, RZ ;  /* 0x000000615f6e7225 */ /* 0x000fe200078e00ff */
[----:B------:R-:W-:Y:S02]  /*fdb0*/  ISETP.GE.U32.AND.EX P3, PT, R62, R61, PT, P3 ;  /* 0x0000003d3e00720c */ /* 0x000fe40003f66130 */
[----:B------:R-:W-:Y:S01]  /*fdc0*/  SEL R61, RZ, 0x1, P2 ;  /* 0x00000001ff3d7807 */ /* 0x000fe20001000000 */
[----:B------:R-:W-:Y:S01]  /*fdd0*/  IMAD.WIDE.U32 R70, R27, UR18, RZ ;  /* 0x000000121b467c25 */ /* 0x000fe2000f8e00ff */
[----:B------:R-:W-:Y:S02]  /*fde0*/  IADD3 R64, P2, PT, R75, R29, RZ ;  /* 0x0000001d4b407210 */ /* 0x000fe40007f5e0ff */
[----:B------:R-:W-:Y:S01]  /*fdf0*/  SEL R29, RZ, 0x1, P3 ;  /* 0x00000001ff1d7807 */ /* 0x000fe20001800000 */
[----:B------:R-:W-:-:S02]  /*fe00*/  IMAD.IADD R75, R60, 0x1, R99 ;  /* 0x000000013c4b7824 */ /* 0x000fc400078e0263 */
[----:B------:R-:W-:Y:S01]  /*fe10*/  IMAD.X R65, R112, 0x1, R58, P2 ;  /* 0x0000000170417824 */ /* 0x000fe200010e063a */
[----:B------:R-:W-:Y:S01]  /*fe20*/  IADD3 R29, P2, P3, R29, R90, R61 ;  /* 0x0000005a1d1d7210 */ /* 0x000fe20007b5e03d */
[----:B------:R-:W-:-:S03]  /*fe30*/  IMAD.WIDE.U32 R60, R97, R97, RZ ;  /* 0x00000061613c7225 */ /* 0x000fc600078e00ff */
[----:B------:R-:W-:Y:S01]  /*fe40*/  IADD3.X R63, PT, PT, RZ, R91, RZ, P2, P3 ;  /* 0x0000005bff3f7210 */ /* 0x000fe200017e64ff */
[----:B------:R-:W-:Y:S01]  /*fe50*/  IMAD.WIDE.U32 R110, P2, R97, R95, R110 ;  /* 0x0000005f616e7225 */ /* 0x000fe2000784006e */
[----:B------:R-:W-:-:S03]  /*fe60*/  IADD3 R90, P3, PT, R59, R98, RZ ;  /* 0x000000623b5a7210 */ /* 0x000fc60007f7e0ff */
[----:B------:R-:W-:Y:S01]  /*fe70*/  IMAD.X R59, RZ, RZ, RZ, P2 ;  /* 0x000000ffff3b7224 */ /* 0x000fe200010e06ff */
[----:B------:R-:W-:Y:S01]  /*fe80*/  ISETP.GE.U32.AND P2, PT, R98, R56, PT ;  /* 0x000000386200720c */ /* 0x000fe20003f46070 */
[----:B------:R-:W-:Y:S01]  /*fe90*/  IMAD.X R91, R75, 0x1, R69, P3 ;  /* 0x000000014b5b7824 */ /* 0x000fe200018e0645 */
[----:B------:R-:W-:Y:S01]  /*fea0*/  IADD3 RZ, P3, PT, R61, R110, RZ ;  /* 0x0000006e3dff7210 */ /* 0x000fe20007f7e0ff */
[----:B------:R-:W-:Y:S01]  /*feb0*/  IMAD.WIDE.U32 R112, R27, UR16, RZ ;  /* 0x000000101b707c25 */ /* 0x000fe2000f8e00ff */
[----:B------:R-:W-:-:S03]  /*fec0*/  ISETP.GE.U32.AND.EX P2, PT, R75, R57, PT, P2 ;  /* 0x000000394b00720c */ /* 0x000fc60003f46120 */
[----:B------:R-:W-:Y:S01]  /*fed0*/  IMAD.MOV.U32 R58, RZ, RZ, R111 ;  /* 0x000000ffff3a7224 */ /* 0x000fe200078e006f */
[----:B------:R-:W-:Y:S01]  /*fee0*/  SEL R69, RZ, 0x1, P2 ;  /* 0x00000001ff457807 */ /* 0x000fe20001000000 */
[----:B------:R-:W-:-:S04]  /*fef0*/  IMAD.WIDE.U32 R56, R26, UR16, RZ ;  /* 0x000000101a387c25 */ /* 0x000fc8000f8e00ff */
[----:B------:R-:W-:-:S04]  /*ff00*/  IMAD.WIDE.U32.X R58, R95, R95, R58, P3 ;  /* 0x0000005f5f3a7225 */ /* 0x000fc800018e043a */
[----:B------:R-:W-:-:S04]  /*ff10*/  IMAD.WIDE.U32 R112, P3, R26, UR17, R112 ;  /* 0x000000111a707c25 */ /* 0x000fc8000f860070 */
[----:B------:R-:W-:Y:S01]  /*ff20*/  IMAD.X R95, RZ, RZ, RZ, P3 ;  /* 0x000000ffff5f7224 */ /* 0x000fe200018e06ff */
[----:B------:R-:W-:Y:S01]  /*ff30*/  IADD3 RZ, P2, PT, R57, R112, RZ ;  /* 0x0000007039ff7210 */ /* 0x000fe20007f5e0ff */
[----:B------:R-:W-:Y:S02]  /*ff40*/  IMAD.MOV.U32 R94, RZ, RZ, R113 ;  /* 0x000000ffff5e7224 */ /* 0x000fe400078e0071 */
[----:B------:R-:W-:-:S04]  /*ff50*/  IMAD.WIDE.U32 R70, P3, R26, UR19, R70 ;  /* 0x000000131a467c25 */ /* 0x000fc8000f860046 */
[----:B------:R-:W-:Y:S01]  /*ff60*/  IMAD.WIDE.U32.X R94, R27, UR17, R94, P2 ;  /* 0x000000111b5e7c25 */ /* 0x000fe200090e045e */
[----:B------:R-:W-:-:S03]  /*ff70*/  ISETP.GE.U32.AND P2, PT, R90, R98, PT ;  /* 0x000000625a00720c */ /* 0x000fc60003f46070 */
[----:B------:R-:W-:Y:S01]  /*ff80*/  IMAD.WIDE.U32 R56, R26, UR18, RZ ;  /* 0x000000121a387c25 */ /* 0x000fe2000f8e00ff */
[----:B------:R-:W-:-:S03]  /*ff90*/  ISETP.GE.U32.AND.EX P2, PT, R91, R75, PT, P2 ;  /* 0x0000004b5b00720c */ /* 0x000fc60003f46120 */
[----:B------:R-:W-:Y:S01]  /*ffa0*/  IMAD.X R61, RZ, RZ, RZ, P3 ;  /* 0x000000ffff3d7224 */ /* 0x000fe200018e06ff */
[----:B------:R-:W-:Y:S01]  /*ffb0*/  IADD3 RZ, P3, PT, R57, R70, RZ ;  /* 0x0000004639ff7210 */ /* 0x000fe20007f7e0ff */
[----:B------:R-:W-:Y:S01]  /*ffc0*/  IMAD.MOV.U32 R60, RZ, RZ, R71 ;  /* 0x000000ffff3c7224 */ /* 0x000fe200078e0047 */
[----:B------:R-:W-:Y:S01]  /*ffd0*/  SEL R71, RZ, 0x1, P2 ;  /* 0x00000001ff477807 */ /* 0x000fe20001000000 */
[----:B------:R-:W-:Y:S01]  /*ffe0*/  IMAD.IADD R99, R74, 0x1, R127 ;  /* 0x000000014a637824 */ /* 0x000fe200078e027f */
[----:B------:R-:W-:Y:S01]  /*fff0*/  ISETP.GE.U32.AND P2, PT, R126, R66, PT ;  /* 0x000000427e00720c */ /* 0x000fe20003f46070 */
[----:B------:R-:W-:Y:S01]  /*10000*/  IMAD.WIDE.U32.X R56, R27, UR19, R60, P3 ;  /* 0x000000131b387c25 */ /* 0x000fe200098e043c */
[----:B------:R-:W-:Y:S02]  /*10010*/  SEL R66, RZ, 0x1, P0 ;  /* 0x00000001ff427807 */ /* 0x000fe40000000000 */
[----:B------:R-:W-:Y:S01]  /*10020*/  IADD3 R60, P0, PT, R105, R126, RZ ;  /* 0x0000007e693c7210 */ /* 0x000fe20007f1e0ff */
[----:B------:R-:W-:Y:S01]  /*10030*/  IMAD.WIDE.U32.X R74, R68, R51, R72, P4 ;  /* 0x00000033444a7225 */ /* 0x000fe200020e0448 */
[----:B------:R-:W-:-:S02]  /*10040*/  SEL R27, RZ, 0x1, P1 ;  /* 0x00000001ff1b7807 */ /* 0x000fc40000800000 */
[----:B------:R-:W-:Y:S01]  /*10050*/  IADD3 R71, P3, P1, R71, R92, R69 ;  /* 0x0000005c47477210 */ /* 0x000fe2000797e045 */
[C---:B------:R-:W-:Y:S01]  /*10060*/  IMAD.X R61, R99.reuse, 0x1, R101, P0 ;  /* 0x00000001633d7824 */ /* 0x040fe200000e0665 */
[----:B------:R-:W-:Y:S01]  /*10070*/  ISETP.GE.U32.AND P0, PT, R60, R126, PT ;  /* 0x0000007e3c00720c */ /* 0x000fe20003f06070 */
[----:B------:R-:W-:Y:S01]  /*10080*/  IMAD.WIDE.U32 R72, R26, UR16, R90 ;  /* 0x000000101a487c25 */ /* 0x000fe2000f8e005a */
[----:B------:R-:W-:Y:S02]  /*10090*/  ISETP.GE.U32.AND.EX P2, PT, R99, R67, PT, P2 ;  /* 0x000000436300720c */ /* 0x000fe40003f46120 */
[----:B------:R-:W-:Y:S01]  /*100a0*/  ISETP.GE.U32.AND.EX P0, PT, R61, R99, PT, P0 ;  /* 0x000000633d00720c */ /* 0x000fe20003f06100 */
[----:B------:R-:W-:Y:S01]  /*100b0*/  IMAD.IADD R69, R112, 0x1, R73 ;  /* 0x0000000170457824 */ /* 0x000fe200078e0249 */
[----:B------:R-:W-:Y:S01]  /*100c0*/  IADD3.X R100, PT, PT, RZ, R93, RZ, P3, P1 ;  /* 0x0000005dff647210 */ /* 0x000fe20001fe24ff */
[----:B------:R-:W-:Y:S01]  /*100d0*/  IMAD.WIDE.U32 R92, R68, UR16, RZ ;  /* 0x00000010445c7c25 */ /* 0x000fe2000f8e00ff */
[----:B------:R-:W-:-:S02]  /*100e0*/  IADD3 R73, P1, P3, R27, R74, R66 ;  /* 0x0000004a1b497210 */ /* 0x000fc40007b3e042 */
[----:B------:R-:W-:Y:S01]  /*100f0*/  SEL R114, RZ, 0x1, P2 ;  /* 0x00000001ff727807 */ /* 0x000fe20001000000 */
[----:B------:R-:W-:Y:S01]  /*10100*/  IMAD.WIDE.U32 R96, R97, R97, R64 ;  /* 0x0000006161607225 */ /* 0x000fe200078e0040 */
[----:B------:R-:W-:Y:S02]  /*10110*/  SEL R27, RZ, 0x1, P0 ;  /* 0x00000001ff1b7807 */ /* 0x000fe40000000000 */
[----:B------:R-:W-:Y:S01]  /*10120*/  ISETP.GE.U32.AND P2, PT, R72, R90, PT ;  /* 0x0000005a4800720c */ /* 0x000fe20003f46070 */
[C---:B------:R-:W-:Y:S01]  /*10130*/  IMAD.WIDE.U32 R98, R28.reuse, UR16, R54 ;  /* 0x000000101c627c25 */ /* 0x040fe2000f8e0036 */
[----:B------:R-:W-:Y:S02]  /*10140*/  IADD3.X R90, PT, PT, RZ, R75, RZ, P1, P3 ;  /* 0x0000004bff5a7210 */ /* 0x000fe40000fe64ff */
[----:B------:R-:W-:Y:S01]  /*10150*/  IADD3 R114, P0, P3, R27, R102, R114 ;  /* 0x000000661b727210 */ /* 0x000fe20007b1e072 */
[----:B------:R-:W-:Y:S01]  /*10160*/  IMAD.WIDE.U32 R66, R28, UR16, RZ ;  /* 0x000000101c427c25 */ /* 0x000fe2000f8e00ff */
[----:B------:R-:W-:-:S02]  /*10170*/  IADD3 R66, P4, PT, R71, R96, RZ ;  /* 0x0000006047427210 */ /* 0x000fc40007f9e0ff */
[----:B------:R-:W-:Y:S01]  /*10180*/  IADD3.X R113, PT, PT, RZ, R103, RZ, P0, P3 ;  /* 0x00000067ff717210 */ /* 0x000fe200007e64ff */
[----:B------:R-:W-:Y:S01]  /*10190*/  IMAD.WIDE.U32 R92, P1, R28, UR17, R92 ;  /* 0x000000111c5c7c25 */ /* 0x000fe2000f82005c */
[----:B------:R-:W-:Y:S02]  /*101a0*/  IADD3 R27, P3, PT, R29, R72, RZ ;  /* 0x000000481d1b7210 */ /* 0x000fe40007f7e0ff */
[----:B------:R-:W-:Y:S01]  /*101b0*/  ISETP.GE.U32.AND.EX P2, PT, R69, R91, PT, P2 ;  /* 0x0000005b4500720c */ /* 0x000fe20003f46120 */
[----:B------:R-:W-:Y:S01]  /*101c0*/  IMAD.IADD R111, R110, 0x1, R97 ;  /* 0x000000016e6f7824 */ /* 0x000fe200078e0261 */
[----:B------:R-:W-:Y:S01]  /*101d0*/  IADD3 RZ, P0, PT, R67, R92, RZ ;  /* 0x0000005c43ff7210 */ /* 0x000fe20007f1e0ff */
[----:B------:R-:W-:Y:S01]  /*101e0*/  IMAD.X R112, R69, 0x1, R63, P3 ;  /* 0x0000000145707824 */ /* 0x000fe200018e063f */
[----:B------:R-:W-:Y:S01]  /*101f0*/  IADD3 R74, P3, PT, R73, R98, RZ ;  /* 0x00000062494a7210 */ /* 0x000fe20007f7e0ff */
[----:B------:R-:W-:Y:S01]  /*10200*/  IMAD.IADD R29, R92, 0x1, R99 ;  /* 0x000000015c1d7824 */ /* 0x000fe200078e0263 */
[----:B------:R-:W-:Y:S01]  /*10210*/  SEL R63, RZ, 0x1, P2 ;  /* 0x00000001ff3f7807 */ /* 0x000fe20001000000 */
[----:B------:R-:W-:-:S02]  /*10220*/  IMAD.X R67, R111, 0x1, R100, P4 ;  /* 0x000000016f437824 */ /* 0x000fc400020e0664 */
[----:B------:R-:W-:Y:S02]  /*10230*/  IMAD.MOV.U32 R100, RZ, RZ, R93 ;  /* 0x000000ffff647224 */ /* 0x000fe400078e005d */
[----:B------:R-:W-:Y:S01]  /*10240*/  IMAD.X R101, RZ, RZ, RZ, P1 ;  /* 0x000000ffff657224 */ /* 0x000fe200008e06ff */
[----:B------:R-:W-:Y:S01]  /*10250*/  ISETP.GE.U32.AND P1, PT, R98, R54, PT ;  /* 0x000000366200720c */ /* 0x000fe20003f26070 */
[C---:B------:R-:W-:Y:S01]  /*10260*/  IMAD.X R93, R29.reuse, 0x1, R90, P3 ;  /* 0x000000011d5d7824 */ /* 0x040fe200018e065a */
[----:B------:R-:W-:Y:S01]  /*10270*/  ISETP.GE.U32.AND P3, PT, R74, R98, PT ;  /* 0x000000624a00720c */ /* 0x000fe20003f66070 */
[----:B------:R-:W-:Y:S01]  /*10280*/  IMAD.WIDE.U32.X R100, R68, UR17, R100, P0 ;  /* 0x0000001144647c25 */ /* 0x000fe200080e0464 */
[----:B------:R-:W-:Y:S02]  /*10290*/  ISETP.GE.U32.AND.EX P1, PT, R29, R55, PT, P1 ;  /* 0x000000371d00720c */ /* 0x000fe40003f26110 */
[----:B------:R-:W-:Y:S02]  /*102a0*/  ISETP.GE.U32.AND.EX P3, PT, R93, R29, PT, P3 ;  /* 0x0000001d5d00720c */ /* 0x000fe40003f66130 */
[----:B------:R-:W-:-:S02]  /*102b0*/  ISETP.GE.U32.AND P0, PT, R27, R72, PT ;  /* 0x000000481b00720c */ /* 0x000fc40003f06070 */
[----:B------:R-:W-:Y:S02]  /*102c0*/  SEL R54, RZ, 0x1, P1 ;  /* 0x00000001ff367807 */ /* 0x000fe40000800000 */
[----:B------:R-:W-:Y:S02]  /*102d0*/  SEL R91, RZ, 0x1, P3 ;  /* 0x00000001ff5b7807 */ /* 0x000fe40001800000 */
[----:B------:R-:W-:Y:S02]  /*102e0*/  ISETP.GE.U32.AND.EX P0, PT, R112, R69, PT, P0 ;  /* 0x000000457000720c */ /* 0x000fe40003f06100 */
[----:B------:R-:W-:Y:S01]  /*102f0*/  IADD3 R91, P2, P4, R91, R100, R54 ;  /* 0x000000645b5b7210 */ /* 0x000fe20007c5e036 */
[----:B------:R-:W-:Y:S01]  /*10300*/  IMAD.WIDE.U32 R54, R26, UR18, R66 ;  /* 0x000000121a367c25 */ /* 0x000fe2000f8e0042 */
[----:B------:R-:W-:Y:S02]  /*10310*/  SEL R29, RZ, 0x1, P0 ;  /* 0x00000001ff1d7807 */ /* 0x000fe40000000000 */
[----:B------:R-:W-:Y:S01]  /*10320*/  ISETP.GE.U32.AND P3, PT, R66, R96, PT ;  /* 0x000000604200720c */ /* 0x000fe20003f66070 */
[----:B------:R-:W-:Y:S01]  /*10330*/  IMAD.IADD R71, R70, 0x1, R55 ;  /* 0x0000000146477824 */ /* 0x000fe200078e0237 */
[----:B------:R-:W-:-:S02]  /*10340*/  ISETP.GE.U32.AND P0, PT, R109, R52, PT ;  /* 0x000000346d00720c */ /* 0x000fc40003f06070 */
[----:B------:R-:W-:Y:S02]  /*10350*/  IADD3.X R115, PT, PT, RZ, R101, RZ, P2, P4 ;  /* 0x00000065ff737210 */ /* 0x000fe400017e84ff */
[----:B------:R-:W-:Y:S02]  /*10360*/  IADD3 R29, P2, P4, R29, R94, R63 ;  /* 0x0000005e1d1d7210 */ /* 0x000fe40007c5e03f */
[----:B------:R-:W-:Y:S02]  /*10370*/  ISETP.GE.U32.AND P1, PT, R96, R64, PT ;  /* 0x000000406000720c */ /* 0x000fe40003f26070 */
[----:B------:R-:W-:Y:S02]  /*10380*/  ISETP.GE.U32.AND.EX P0, PT, R62, R53, PT, P0 ;  /* 0x000000353e00720c */ /* 0x000fe40003f06100 */
[----:B------:R-:W-:Y:S02]  /*10390*/  ISETP.GE.U32.AND.EX P3, PT, R67, R111, PT, P3 ;  /* 0x0000006f4300720c */ /* 0x000fe40003f66130 */
[----:B------:R-:W-:-:S02]  /*103a0*/  IADD3.X R94, PT, PT, RZ, R95, RZ, P2, P4 ;  /* 0x0000005fff5e7210 */ /* 0x000fc400017e84ff */
[----:B------:R-:W-:Y:S02]  /*103b0*/  ISETP.GE.U32.AND.EX P1, PT, R111, R65, PT, P1 ;  /* 0x000000416f00720c */ /* 0x000fe40003f26110 */
[----:B------:R-:W-:Y:S02]  /*103c0*/  SEL R26, RZ, 0x1, P0 ;  /* 0x00000001ff1a7807 */ /* 0x000fe40000000000 */
[----:B------:R-:W-:Y:S02]  /*103d0*/  IADD3 R101, P2, PT, R27, -R50, RZ ;  /* 0x800000321b657210 */ /* 0x000fe40007f5e0ff */
[----:B------:R-:W-:Y:S02]  /*103e0*/  SEL R63, RZ, 0x1, P3 ;  /* 0x00000001ff3f7807 */ /* 0x000fe40001800000 */
[----:B------:R-:W-:Y:S02]  /*103f0*/  IADD3 R111, P3, PT, R29, R54, RZ ;  /* 0x000000361d6f7210 */ /* 0x000fe40007f7e0ff */
[----:B------:R-:W-:Y:S01]  /*10400*/  ISETP.GE.U32.AND P4, PT, R101, R26, PT ;  /* 0x0000001a6500720c */ /* 0x000fe20003f86070 */
[----:B------:R-:W-:Y:S01]  /*10410*/  IMAD.X R26, R112, 0x1, ~R51, P2 ;  /* 0x00000001701a7824 */ /* 0x000fe200010e0e33 */
[----:B------:R-:W-:Y:S01]  /*10420*/  SEL R64, RZ, 0x1, P1 ;  /* 0x00000001ff407807 */ /* 0x000fe20000800000 */
[----:B------:R-:W-:Y:S01]  /*10430*/  IMAD.X R94, R71, 0x1, R94, P3 ;  /* 0x00000001475e7824 */ /* 0x000fe200018e065e */
[----:B------:R-:W-:-:S02]  /*10440*/  ISETP.GE.U32.AND P2, PT, R111, R54, PT ;  /* 0x000000366f00720c */ /* 0x000fc40003f46070 */
[----:B------:R-:W-:Y:S02]  /*10450*/  ISETP.GE.U32.AND P1, PT, R54, R66, PT ;  /* 0x000000423600720c */ /* 0x000fe40003f26070 */
[----:B------:R-:W-:Y:S02]  /*10460*/  ISETP.LT.U32.AND P3, PT, R27, R50, PT ;  /* 0x000000321b00720c */ /* 0x000fe40003f61070 */
[----:B------:R-:W-:Y:S02]  /*10470*/  ISETP.GE.U32.AND.EX P4, PT, R26, RZ, PT, P4 ;  /* 0x000000ff1a00720c */ /* 0x000fe40003f86140 */
[----:B------:R-:W-:Y:S02]  /*10480*/  ISETP.GE.U32.AND.EX P2, PT, R94, R71, PT, P2 ;  /* 0x000000475e00720c */ /* 0x000fe40003f46120 */
[----:B------:R-:W-:Y:S02]  /*10490*/  ISETP.GE.U32.AND.EX P1, PT, R71, R67, PT, P1 ;  /* 0x000000434700720c */ /* 0x000fe40003f26110 */
[----:B------:R-:W-:-:S02]  /*104a0*/  ISETP.LT.U32.OR.EX P5, PT, R112, R51, !P4, P3 ;  /* 0x000000337000720c */ /* 0x000fc400067a1530 */
[----:B------:R-:W-:Y:S02]  /*104b0*/  SEL R95, RZ, 0x1, P2 ;  /* 0x00000001ff5f7807 */ /* 0x000fe40001000000 */
[----:B------:R-:W-:Y:S02]  /*104c0*/  SEL R55, RZ, 0x1, P1 ;  /* 0x00000001ff377807 */ /* 0x000fe40000800000 */
[----:B------:R-:W-:Y:S02]  /*104d0*/  IADD3 R58, P2, P3, R63, R58, R64 ;  /* 0x0000003a3f3a7210 */ /* 0x000fe40007b5e040 */
[----:B------:R-:W-:Y:S02]  /*104e0*/  IADD3 R29, P1, PT, R111, -UR16, RZ ;  /* 0x800000106f1d7c10 */ /* 0x000fe4000ff3e0ff */
[----:B------:R-:W-:Y:S02]  /*104f0*/  SEL R54, RZ, 0x1, !P5 ;  /* 0x00000001ff367807 */ /* 0x000fe40006800000 */
[----:B------:R-:W-:-:S02]  /*10500*/  IADD3.X R64, PT, PT, RZ, R59, RZ, P2, P3 ;  /* 0x0000003bff407210 */ /* 0x000fc400017e64ff */
[----:B------:R-:W-:Y:S02]  /*10510*/  IADD3 R95, P2, P3, R95, R56, R55 ;  /* 0x000000385f5f7210 */ /* 0x000fe40007b5e037 */
[----:B------:R-:W-:Y:S02]  /*10520*/  IADD3.X R107, PT, PT, R94, ~UR17, RZ, P1, !PT ;  /* 0x800000115e6b7c10 */ /* 0x000fe40008ffe4ff */
[----:B------:R-:W-:Y:S02]  /*10530*/  ISETP.GE.U32.AND P1, PT, R29, R54, PT ;  /* 0x000000361d00720c */ /* 0x000fe40003f26070 */
[----:B------:R-:W-:Y:S02]  /*10540*/  IADD3.X R105, PT, PT, RZ, R57, RZ, P2, P3 ;  /* 0x00000039ff697210 */ /* 0x000fe400017e64ff */
[----:B------:R-:W-:Y:S02]  /*10550*/  ISETP.LT.U32.AND P3, PT, R111, UR16, PT ;  /* 0x000000106f007c0c */ /* 0x000fe4000bf61070 */
[----:B------:R-:W-:-:S02]  /*10560*/  ISETP.GE.U32.AND.EX P1, PT, R107, RZ, PT, P1 ;  /* 0x000000ff6b00720c */ /* 0x000fc40003f26110 */
[----:B------:R-:W-:Y:S02]  /*10570*/  P2R R104, PR, RZ, 0x20 ;  /* 0x00000020ff687803 */ /* 0x000fe40000000000 */
[----:B------:R-:W-:Y:S02]  /*10580*/  ISETP.LT.U32.OR.EX P3, PT, R94, UR17, !P1, P3 ;  /* 0x000000115e007c0c */ /* 0x000fe4000cf61530 */
[----:B------:R-:W-:Y:S02]  /*10590*/  IADD3 R95, P1, PT, R95, R58, RZ ;  /* 0x0000003a5f5f7210 */ /* 0x000fe40007f3e0ff */
[----:B------:R-:W-:Y:S02]  /*105a0*/  SEL R55, RZ, 0x1, !P3 ;  /* 0x00000001ff377807 */ /* 0x000fe40005800000 */
[----:B------:R-:W-:Y:S01]  /*105b0*/  IADD3 R116, P2, PT, R95, -UR18, RZ ;  /* 0x800000125f747c10 */ /* 0x000fe2000ff5e0ff */
[----:B------:R-:W-:Y:S01]  /*105c0*/  IMAD.X R105, R105, 0x1, R64, P1 ;  /* 0x0000000169697824 */ /* 0x000fe200008e0640 */
[----:B------:R-:W-:-:S02]  /*105d0*/  ISETP.LT.U32.AND P5, PT, R74, R50, PT ;  /* 0x000000324a00720c */ /* 0x000fc40003fa1070 */
[----:B------:R-:W-:Y:S02]  /*105e0*/  ISETP.GE.U32.AND P1, PT, R116, R55, PT ;  /* 0x000000377400720c */ /* 0x000fe40003f26070 */
[----:B------:R-:W-:Y:S02]  /*105f0*/  IADD3.X R98, PT, PT, R105, ~UR19, RZ, P2, !PT ;  /* 0x8000001369627c10 */ /* 0x000fe400097fe4ff */
[----:B------:R-:W-:Y:S02]  /*10600*/  ISETP.LT.U32.AND P2, PT, R95, UR18, PT ;  /* 0x000000125f007c0c */ /* 0x000fe4000bf41070 */
[----:B------:R-:W-:Y:S02]  /*10610*/  ISETP.GE.U32.AND.EX P1, PT, R98, RZ, PT, P1 ;  /* 0x000000ff6200720c */ /* 0x000fe40003f26110 */
[----:B------:R-:W-:Y:S02]  /*10620*/  P2R R103, PR, RZ, 0x8 ;  /* 0x00000008ff677803 */ /* 0x000fe40000000000 */
[----:B------:R-:W-:-:S02]  /*10630*/  ISETP.LT.U32.OR.EX P2, PT, R105, UR19, !P1, P2 ;  /* 0x0000001369007c0c */ /* 0x000fc4000cf41520 */
[----:B------:R-:W-:Y:S02]  /*10640*/  P2R R96, PR, RZ, 0x1 ;  /* 0x00000001ff607803 */ /* 0x000fe40000000000 */
[----:B------:R-:W-:Y:S02]  /*10650*/  SEL R54, R52, RZ, !P2 ;  /* 0x000000ff34367207 */ /* 0x000fe40005000000 */
[----:B------:R-:W-:Y:S02]  /*10660*/  SEL R55, R53, RZ, !P2 ;  /* 0x000000ff35377207 */ /* 0x000fe40005000000 */
[----:B------:R-:W-:Y:S02]  /*10670*/  IADD3 R109, P1, PT, -R54, R109, RZ ;  /* 0x0000006d366d7210 */ /* 0x000fe40007f3e1ff */
[----:B------:R-:W-:-:S03]  /*10680*/  P2R R118, PR, RZ, 0x4 ;  /* 0x00000004ff767803 */ /* 0x000fc60000000000 */
[----:B------:R-:W-:Y:S02]  /*10690*/  IMAD.X R102, R62, 0x1, ~R55, P1 ;  /* 0x000000013e667824 */ /* 0x000fe400008e0e37 */
[----:B------:R-:W-:-:S04]  /*106a0*/  IMAD.WIDE.U32 R58, R109, R14, RZ ;  /* 0x0000000e6d3a7225 */ /* 0x000fc800078e00ff */
[----:B------:R-:W-:-:S04]  /*106b0*/  IMAD.WIDE.U32 R56, R102, R14, RZ ;  /* 0x0000000e66387225 */ /* 0x000fc800078e00ff */
[----:B------:R-:W-:-:S04]  /*106c0*/  IMAD.WIDE.U32 R62, R109, R12, RZ ;  /* 0x0000000c6d3e7225 */ /* 0x000fc800078e00ff */
[----:B------:R-:W-:-:S04]  /*106d0*/  IMAD.WIDE.U32 R56, P1, R17, R109, R56 ;  /* 0x0000006d11387225 */ /* 0x000fc80007820038 */
[----:B------:R-:W-:Y:S01]  /*106e0*/  IMAD.X R55, RZ, RZ, RZ, P1 ;  /* 0x000000ffff377224 */ /* 0x000fe200008e06ff */
[----:B------:R-:W-:Y:S01]  /*106f0*/  IADD3 RZ, P1, PT, R59, R56, RZ ;  /* 0x000000383bff7210 */ /* 0x000fe20007f3e0ff */
[----:B------:R-:W-:Y:S02]  /*10700*/  IMAD.MOV.U32 R54, RZ, RZ, R57 ;  /* 0x000000ffff367224 */ /* 0x000fe400078e0039 */
[-C--:B------:R-:W-:Y:S02]  /*10710*/  IMAD R59, R13, R109.reuse, RZ ;  /* 0x0000006d0d3b7224 */ /* 0x080fe400078e02ff */
[----:B------:R-:W-:-:S04]  /*10720*/  IMAD.WIDE.U32 R56, R12, R109, RZ ;  /* 0x0000006d0c387225 */ /* 0x000fc800078e00ff */
[----:B------:R-:W-:-:S04]  /*10730*/  IMAD.WIDE.U32.X R54, R17, R102, R54, P1 ;  /* 0x0000006611367225 */ /* 0x000fc800008e0436 */
[----:B------:R-:W-:Y:S01]  /*10740*/  IMAD R59, R12, R102, R59 ;  /* 0x000000660c3b7224 */ /* 0x000fe200078e023b */
[----:B------:R-:W-:-:S03]  /*10750*/  IADD3 R54, P1, PT, R54, R56, RZ ;  /* 0x0000003836367210 */ /* 0x000fc60007f3e0ff */
[----:B------:R-:W-:-:S04]  /*10760*/  IMAD.IADD R59, R57, 0x1, R59 ;  /* 0x00000001393b7824 */ /* 0x000fc800078e023b */
[----:B------:R-:W-:Y:S01]  /*10770*/  IMAD.X R55, R59, 0x1, R55, P1 ;  /* 0x000000013b377824 */ /* 0x000fe200008e0637 */
[----:B------:R-:W-:Y:S01]  /*10780*/  ISETP.GE.U32.AND P1, PT, R54, R56, PT ;  /* 0x000000383600720c */ /* 0x000fe20003f26070 */
[----:B------:R-:W-:-:S03]  /*10790*/  IMAD.WIDE.U32 R56, R102, R12, RZ ;  /* 0x0000000c66387225 */ /* 0x000fc600078e00ff */
[----:B------:R-:W-:-:S04]  /*107a0*/  ISETP.GE.U32.AND.EX P1, PT, R55, R59, PT, P1 ;  /* 0x0000003b3700720c */ /* 0x000fc80003f26110 */
[----:B------:R-:W-:Y:S01]  /*107b0*/  SEL R65, RZ, 0x1, P1 ;  /* 0x00000001ff417807 */ /* 0x000fe20000800000 */
        /* <DEDUP_REMOVED lines=8> */
[----:B------:R-:W-:Y:S01]  /*10840*/  IADD3 R58, P1, P4, R56, R58, R65 ;  /* 0x0000003a383a7210 */ /* 0x000fe20007c3e041 */
[----:B------:R-:W-:-:S04]  /*10850*/  IMAD.WIDE.U32 R64, R68, UR18, RZ ;  /* 0x0000001244407c25 */ /* 0x000fc8000f8e00ff */
[----:B------:R-:W-:Y:S02]  /*10860*/  IMAD.IADD R100, R57, 0x1, R63 ;  /* 0x0000000139647824 */ /* 0x000fe400078e023f */
[----:B------:R-:W-:-:S03]  /*10870*/  IMAD.WIDE.U32 R62, R28, UR18, RZ ;  /* 0x000000121c3e7c25 */ /* 0x000fc6000f8e00ff */
[----:B------:R-:W-:Y:S01]  /*10880*/  IADD3.X R59, PT, PT, R100, R59, RZ, P1, P4 ;  /* 0x0000003b643b7210 */ /* 0x000fe20000fe84ff */
[----:B------:R-:W-:-:S04]  /*10890*/  IMAD.WIDE.U32 R64, P1, R28, UR19, R64 ;  /* 0x000000131c407c25 */ /* 0x000fc8000f820040 */
        /* <DEDUP_REMOVED lines=15> */
[----:B------:R-:W-:Y:S02]  /*10990*/  IADD3.X R68, PT, PT, RZ, R69, RZ, P1, P4 ;  /* 0x00000045ff447210 */ /* 0x000fe40000fe84ff */
[----:B------:R-:W-:Y:S02]  /*109a0*/  ISETP.GE.U32.AND P4, PT, R30, R52, PT ;  /* 0x000000341e00720c */ /* 0x000fe40003f86070 */
[----:B------:R-:W-:Y:S02]  /*109b0*/  IADD3 R75, P1, PT, R74, -R50, RZ ;  /* 0x800000324a4b7210 */ /* 0x000fe40007f3e0ff */
[----:B------:R-:W-:-:S03]  /*109c0*/  ISETP.GE.U32.AND.EX P4, PT, R106, R53, PT, P4 ;  /* 0x000000356a00720c */ /* 0x000fc60003f86140 */
[----:B------:R-:W-:Y:S01]  /*109d0*/  IMAD.X R119, R93, 0x1, ~R51, P1 ;  /* 0x000000015d777824 */ /* 0x000fe200008e0e33 */
[----:B------:R-:W-:-:S04]  /*109e0*/  SEL R28, RZ, 0x1, P4 ;  /* 0x00000001ff1c7807 */ /* 0x000fc80002000000 */
[----:B------:R-:W-:-:S04]  /*109f0*/  ISETP.GE.U32.AND P1, PT, R75, R28, PT ;  /* 0x0000001c4b00720c */ /* 0x000fc80003f26070 */
[----:B------:R-:W-:-:S04]  /*10a00*/  ISETP.GE.U32.AND.EX P1, PT, R119, RZ, PT, P1 ;  /* 0x000000ff7700720c */ /* 0x000fc80003f26110 */
[----:B------:R-:W-:Y:S02]  /*10a10*/  ISETP.LT.U32.OR.EX P3, PT, R93, R51, !P1, P5 ;  /* 0x000000335d00720c */ /* 0x000fe40004f61550 */
[----:B------:R-:W-:Y:S02]  /*10a20*/  IADD3 R90, P1, PT, R91, -UR16, RZ ;  /* 0x800000105b5a7c10 */ /* 0x000fe4000ff3e0ff */
[----:B------:R-:W-:Y:S02]  /*10a30*/  SEL R57, RZ, 0x1, !P3 ;  /* 0x00000001ff397807 */ /* 0x000fe40005800000 */
[----:B------:R-:W-:Y:S02]  /*10a40*/  IADD3.X R110, PT, PT, R115, ~UR17, RZ, P1, !PT ;  /* 0x80000011736e7c10 */ /* 0x000fe40008ffe4ff */
[----:B------:R-:W-:Y:S02]  /*10a50*/  ISETP.GE.U32.AND P1, PT, R90, R57, PT ;  /* 0x000000395a00720c */ /* 0x000fe40003f26070 */
[----:B------:R-:W-:-:S02]  /*10a60*/  ISETP.LT.U32.AND P5, PT, R91, UR16, PT ;  /* 0x000000105b007c0c */ /* 0x000fc4000bfa1070 */
[----:B------:R-:W-:-:S04]  /*10a70*/  ISETP.GE.U32.AND.EX P1, PT, R110, RZ, PT, P1 ;  /* 0x000000ff6e00720c */ /* 0x000fc80003f26110 */
[----:B------:R-:W-:Y:S02]  /*10a80*/  ISETP.LT.U32.OR.EX P2, PT, R115, UR17, !P1, P5 ;  /* 0x0000001173007c0c */ /* 0x000fe4000cf41550 */
[----:B------:R-:W-:Y:S02]  /*10a90*/  IADD3 R114, P1, PT, R61, R114, RZ ;  /* 0x000000723d727210 */ /* 0x000fe40007f3e0ff */
[----:B------:R-:W-:Y:S02]  /*10aa0*/  SEL R28, RZ, 0x1, !P2 ;  /* 0x00000001ff1c7807 */ /* 0x000fe40005000000 */
[----:B------:R-:W-:Y:S01]  /*10ab0*/  ISETP.LT.U32.AND P5, PT, R114, UR18, PT ;  /* 0x0000001272007c0c */ /* 0x000fe2000bfa1070 */
[----:B------:R-:W-:Y:S01]  /*10ac0*/  IMAD.X R113, R68, 0x1, R113, P1 ;  /* 0x0000000144717824 */ /* 0x000fe200008e0671 */
[----:B------:R-:W-:-:S04]  /*10ad0*/  IADD3 R57, P1, PT, R114, -UR18, RZ ;  /* 0x8000001272397c10 */ /* 0x000fc8000ff3e0ff */
[----:B------:R-:W-:Y:S02]  /*10ae0*/  IADD3.X R92, PT, PT, R113, ~UR19, RZ, P1, !PT ;  /* 0x80000013715c7c10 */ /* 0x000fe40008ffe4ff */
[----:B------:R-:W-:-:S04]  /*10af0*/  ISETP.GE.U32.AND P1, PT, R57, R28, PT ;  /* 0x0000001c3900720c */ /* 0x000fc80003f26070 */
        /* <DEDUP_REMOVED lines=8> */
[----:B------:R-:W-:-:S04]  /*10b80*/  IMAD.WIDE.U32 R62, R106, R22, RZ ;  /* 0x000000166a3e7225 */ /* 0x000fc800078e00ff */
[----:B------:R-:W-:-:S04]  /*10b90*/  IMAD.WIDE.U32 R66, P5, R25, R30, R66 ;  /* 0x0000001e19427225 */ /* 0x000fc800078a0042 */
[----:B------:R-:W-:Y:S02]  /*10ba0*/  IMAD.X R65, RZ, RZ, RZ, P5 ;  /* 0x000000ffff417224 */ /* 0x000fe400028e06ff */
[----:B------:R-:W-:-:S04]  /*10bb0*/  IMAD.WIDE.U32 R62, P5, R23, R30, R62 ;  /* 0x0000001e173e7225 */ /* 0x000fc800078a003e */
[----:B------:R-:W-:Y:S01]  /*10bc0*/  IMAD.X R61, RZ, RZ, RZ, P5 ;  /* 0x000000ffff3d7224 */ /* 0x000fe200028e06ff */
[----:B------:R-:W-:Y:S01]  /*10bd0*/  IADD3 RZ, P5, PT, R69, R66, RZ ;  /* 0x0000004245ff7210 */ /* 0x000fe20007fbe0ff */
[----:B------:R-:W-:Y:S02]  /*10be0*/  IMAD.MOV.U32 R64, RZ, RZ, R67 ;  /* 0x000000ffff407224 */ /* 0x000fe400078e0043 */
[----:B------:R-:W-:-:S04]  /*10bf0*/  IMAD.WIDE.U32 R66, R30, R22, RZ ;  /* 0x000000161e427225 */ /* 0x000fc800078e00ff */
[----:B------:R-:W-:Y:S01]  /*10c00*/  IMAD.WIDE.U32.X R64, R25, R106, R64, P5 ;  /* 0x0000006a19407225 */ /* 0x000fe200028e0440 */
[----:B------:R-:W-:-:S03]  /*10c10*/  IADD3 RZ, P5, PT, R67, R62, RZ ;  /* 0x0000003e43ff7210 */ /* 0x000fc60007fbe0ff */
[----:B------:R-:W-:Y:S02]  /*10c20*/  IMAD.MOV.U32 R60, RZ, RZ, R63 ;  /* 0x000000ffff3c7224 */ /* 0x000fe400078e003f */
[C---:B------:R-:W-:Y:S02]  /*10c30*/  IMAD R67, R23.reuse, R30, RZ ;  /* 0x0000001e17437224 */ /* 0x040fe400078e02ff */
[----:B------:R-:W-:-:S04]  /*10c40*/  IMAD.WIDE.U32.X R62, R23, R106, R60, P5 ;  /* 0x0000006a173e7225 */ /* 0x000fc800028e043c */
[----:B------:R-:W-:-:S04]  /*10c50*/  IMAD.WIDE.U32 R60, R22, R30, RZ ;  /* 0x0000001e163c7225 */ /* 0x000fc800078e00ff */
[----:B------:R-:W-:Y:S01]  /*10c60*/  IMAD R67, R22, R106, R67 ;  /* 0x0000006a16437224 */ /* 0x000fe200078e0243 */
[----:B------:R-:W-:Y:S01]  /*10c70*/  IADD3 R68, P5, PT, R64, R60, RZ ;  /* 0x0000003c40447210 */ /* 0x000fe20007fbe0ff */
[----:B------:R-:W-:-:S04]  /*10c80*/  IMAD.WIDE.U32 R70, R30, R20, RZ ;  /* 0x000000141e467225 */ /* 0x000fc800078e00ff */
[----:B------:R-:W-:Y:S02]  /*10c90*/  IMAD.IADD R61, R61, 0x1, R67 ;  /* 0x000000013d3d7824 */ /* 0x000fe400078e0243 */
[----:B------:R-:W-:-:S04]  /*10ca0*/  IMAD.WIDE.U32 R120, R24, R30, RZ ;  /* 0x0000001e18787225 */ /* 0x000fc800078e00ff */
[----:B------:R-:W-:Y:S01]  /*10cb0*/  IMAD.X R69, R61, 0x1, R65, P5 ;  /* 0x000000013d457824 */ /* 0x000fe200028e0641 */
[----:B------:R-:W-:Y:S01]  /*10cc0*/  ISETP.GE.U32.AND P5, PT, R68, R60, PT ;  /* 0x0000003c4400720c */ /* 0x000fe20003fa6070 */
[----:B------:R-:W-:-:S03]  /*10cd0*/  IMAD R65, R21, R30, RZ ;  /* 0x0000001e15417224 */ /* 0x000fc600078e02ff */
[----:B------:R-:W-:Y:S01]  /*10ce0*/  ISETP.GE.U32.AND.EX P5, PT, R69, R61, PT, P5 ;  /* 0x0000003d4500720c */ /* 0x000fe20003fa6150 */
[----:B------:R-:W-:-:S03]  /*10cf0*/  IMAD.WIDE.U32 R60, R20, R30, RZ ;  /* 0x0000001e143c7225 */ /* 0x000fc600078e00ff */
[----:B------:R-:W-:Y:S01]  /*10d00*/  SEL R67, RZ, 0x1, P5 ;  /* 0x00000001ff437807 */ /* 0x000fe20002800000 */
[----:B------:R-:W-:-:S03]  /*10d10*/  IMAD R65, R20, R106, R65 ;  /* 0x0000006a14417224 */ /* 0x000fc600078e0241 */
[----:B------:R-:W-:Y:S01]  /*10d20*/  IADD3 R66, P5, P6, R60, R62, R67 ;  /* 0x0000003e3c427210 */ /* 0x000fe20007ebe043 */
[----:B------:R-:W-:Y:S02]  /*10d30*/  IMAD.IADD R61, R61, 0x1, R65 ;  /* 0x000000013d3d7824 */ /* 0x000fe400078e0241 */
[----:B------:R-:W-:-:S03]  /*10d40*/  IMAD.WIDE.U32 R64, R106, R20, RZ ;  /* 0x000000146a407225 */ /* 0x000fc600078e00ff */
[----:B------:R-:W-:Y:S01]  /*10d50*/  IADD3.X R67, PT, PT, R61, R63, RZ, P5, P6 ;  /* 0x0000003f3d437210 */ /* 0x000fe20002fec4ff */
[----:B------:R-:W-:-:S04]  /*10d60*/  IMAD.WIDE.U32 R64, P5, R21, R30, R64 ;  /* 0x0000001e15407225 */ /* 0x000fc800078a0040 */
[----:B------:R-:W-:Y:S01]  /*10d70*/  IMAD.X R63, RZ, RZ, RZ, P5 ;  /* 0x000000ffff3f7224 */ /* 0x000fe200028e06ff */
[----:B------:R-:W-:Y:S01]  /*10d80*/  IADD3 RZ, P5, PT, R71, R64, RZ ;  /* 0x0000004047ff7210 */ /* 0x000fe20007fbe0ff */
[----:B------:R-:W-:Y:S02]  /*10d90*/  IMAD.MOV.U32 R62, RZ, RZ, R65 ;  /* 0x000000ffff3e7224 */ /* 0x000fe400078e0041 */
[----:B------:R-:W-:Y:S02]  /*10da0*/  IMAD R71, R19, R30, RZ ;  /* 0x0000001e13477224 */ /* 0x000fe400078e02ff */
[----:B------:R-:W-:Y:S01]  /*10db0*/  IMAD.WIDE.U32.X R62, R21, R106, R62, P5 ;  /* 0x0000006a153e7225 */ /* 0x000fe200028e043e */
[----:B------:R-:W-:-:S03]  /*10dc0*/  ISETP.GE.U32.AND P5, PT, R66, R60, PT ;  /* 0x0000003c4200720c */ /* 0x000fc60003fa6070 */
[C---:B------:R-:W-:Y:S01]  /*10dd0*/  IMAD R71, R18.reuse, R106, R71 ;  /* 0x0000006a12477224 */ /* 0x040fe200078e0247 */
[----:B------:R-:W-:Y:S01]  /*10de0*/  ISETP.GE.U32.AND.EX P5, PT, R67, R61, PT, P5 ;  /* 0x0000003d4300720c */ /* 0x000fe20003fa6150 */
[----:B------:R-:W-:-:S03]  /*10df0*/  IMAD.WIDE.U32 R60, R18, R30, RZ ;  /* 0x0000001e123c7225 */ /* 0x000fc600078e00ff */
[----:B------:R-:W-:Y:S01]  /*10e00*/  SEL R65, RZ, 0x1, P5 ;  /* 0x00000001ff417807 */ /* 0x000fe20002800000 */
[----:B------:R-:W-:Y:S02]  /*10e10*/  IMAD.IADD R108, R61, 0x1, R71 ;  /* 0x000000013d6c7824 */ /* 0x000fe400078e0247 */
[----:B------:R-:W-:Y:S01]  /*10e20*/  IMAD R61, R25, R30, RZ ;  /* 0x0000001e193d7224 */ /* 0x000fe200078e02ff */
[----:B------:R-:W-:Y:S01]  /*10e30*/  IADD3 R62, P5, P6, R60, R62, R65 ;  /* 0x0000003e3c3e7210 */ /* 0x000fe20007ebe041 */
[----:B------:R-:W-:-:S03]  /*10e40*/  IMAD.WIDE.U32 R64, R120, UR20, RZ ;  /* 0x0000001478407c25 */ /* 0x000fc6000f8e00ff */
[----:B------:R-:W-:Y:S01]  /*10e50*/  IADD3.X R63, PT, PT, R108, R63, RZ, P5, P6 ;  /* 0x0000003f6c3f7210 */ /* 0x000fe20002fec4ff */
[----:B------:R-:W-:Y:S02]  /*10e60*/  IMAD R61, R24, R106, R61 ;  /* 0x0000006a183d7224 */ /* 0x000fe400078e023d */
[----:B------:R-:W-:-:S04]  /*10e70*/  IMAD.WIDE.U32 R70, R64, R52, RZ ;  /* 0x0000003440467225 */ /* 0x000fc800078e00ff */
[----:B------:R-:W-:Y:S01]  /*10e80*/  IMAD.IADD R28, R121, 0x1, R61 ;  /* 0x00000001791c7824 */ /* 0x000fe200078e023d */
[----:B------:R-:W-:-:S03]  /*10e90*/  LOP3.LUT R121, RZ, R120, RZ, 0x33, !PT ;  /* 0x00000078ff797212 */ /* 0x000fc600078e33ff */
[----:B------:R-:W-:-:S04]  /*10ea0*/  IMAD R61, R28, UR20, RZ ;  /* 0x000000141c3d7c24 */ /* 0x000fc8000f8e02ff */
[----:B------:R-:W-:-:S04]  /*10eb0*/  IMAD R61, R120, UR21, R61 ;  /* 0x00000015783d7c24 */ /* 0x000fc8000f8e023d */
        /* <DEDUP_REMOVED lines=8> */
[----:B------:R-:W-:-:S03]  /*10f40*/  ISETP.GT.U32.AND P5, PT, R70, R121, PT ;  /* 0x000000794600720c */ /* 0x000fc60003fa4070 */
[----:B------:R-:W-:Y:S01]  /*10f50*/  IMAD.WIDE.U32 R120, R99, R50, RZ ;  /* 0x0000003263787225 */ /* 0x000fe200078e00ff */
[----:B------:R-:W-:-:S03]  /*10f60*/  ISETP.GT.U32.AND.EX P5, PT, R122, R61, PT, P5 ;  /* 0x0000003d7a00720c */ /* 0x000fc60003fa4150 */
[----:B------:R-:W-:Y:S01]  /*10f70*/  IMAD.WIDE.U32 R70, R64, R50, R68 ;  /* 0x0000003240467225 */ /* 0x000fe200078e0044 */
[----:B------:R-:W-:-:S03]  /*10f80*/  SEL R61, RZ, 0x1, !P5 ;  /* 0x00000001ff3d7807 */ /* 0x000fc60006800000 */
[----:B------:R-:W-:Y:S01]  /*10f90*/  IMAD.WIDE.U32 R120, P0, R64, R51, R120 ;  /* 0x0000003340787225 */ /* 0x000fe20007800078 */
[----:B------:R-:W-:-:S03]  /*10fa0*/  IADD3 R72, P5, P6, R70, R72, R61 ;  /* 0x0000004846487210 */ /* 0x000fc60007ebe03d */
[----:B------:R-:W-:Y:S02]  /*10fb0*/  IMAD.IADD R28, R120, 0x1, R71 ;  /* 0x00000001781c7824 */ /* 0x000fe400078e0247 */
[----:B------:R-:W-:-:S03]  /*10fc0*/  IMAD.WIDE.U32 R122, R64, R50, RZ ;  /* 0x00000032407a7225 */ /* 0x000fc600078e00ff */
[----:B------:R-:W-:Y:S01]  /*10fd0*/  IADD3.X R73, PT, PT, R28, R73, RZ, P5, P6 ;  /* 0x000000491c497210 */ /* 0x000fe20002fec4ff */
[----:B------:R-:W-:Y:S01]  /*10fe0*/  IMAD.X R97, RZ, RZ, RZ, P0 ;  /* 0x000000ffff617224 */ /* 0x000fe200000e06ff */
[----:B------:R-:W-:Y:S01]  /*10ff0*/  ISETP.NE.AND P0, PT, R96, RZ, PT ;  /* 0x000000ff6000720c */ /* 0x000fe20003f05270 */
[----:B------:R-:W-:Y:S01]  /*11000*/  IMAD.MOV.U32 R96, RZ, RZ, R121 ;  /* 0x000000ffff607224 */ /* 0x000fe200078e0079 */
[----:B------:R-:W-:-:S05]  /*11010*/  IADD3 RZ, P5, PT, R123, R120, RZ ;  /* 0x000000787bff7210 */ /* 0x000fca0007fbe0ff */
[----:B------:R-:W-:Y:S01]  /*11020*/  IMAD.WIDE.U32.X R96, R99, R51, R96, P5 ;  /* 0x0000003363607225 */ /* 0x000fe200028e0460 */
[----:B------:R-:W-:-:S04]  /*11030*/  ISETP.GE.U32.AND P5, PT, R70, R68, PT ;  /* 0x000000444600720c */ /* 0x000fc80003fa6070 */
[----:B------:R-:W-:-:S04]  /*11040*/  ISETP.GE.U32.AND.EX P5, PT, R28, R69, PT, P5 ;  /* 0x000000451c00720c */ /* 0x000fc80003fa6150 */
[----:B------:R-:W-:Y:S02]  /*11050*/  SEL R65, RZ, 0x1, P5 ;  /* 0x00000001ff417807 */ /* 0x000fe40002800000 */
[----:B------:R-:W-:Y:S01]  /*11060*/  ISETP.GE.U32.AND P5, PT, R72, R70, PT ;  /* 0x000000464800720c */ /* 0x000fe20003fa6070 */
[----:B------:R-:W-:-:S03]  /*11070*/  IMAD.WIDE.U32 R70, R99, UR16, RZ ;  /* 0x0000001063467c25 */ /* 0x000fc6000f8e00ff */
        /* <DEDUP_REMOVED lines=9> */
[----:B------:R-:W-:-:S04]  /*11110*/  IMAD.WIDE.U32 R96, R64, UR16, R66 ;  /* 0x0000001040607c25 */ /* 0x000fc8000f8e0042 */
[----:B------:R-:W-:-:S04]  /*11120*/  IMAD.WIDE.U32.X R68, R99, UR17, R68, P5 ;  /* 0x0000001163447c25 */ /* 0x000fc8000a8e0444 */
[----:B------:R-:W-:Y:S01]  /*11130*/  IMAD.IADD R65, R70, 0x1, R97 ;  /* 0x0000000146417824 */ /* 0x000fe200078e0261 */
[----:B------:R-:W-:-:S05]  /*11140*/  IADD3 R70, P5, PT, R61, R96, RZ ;  /* 0x000000603d467210 */ /* 0x000fca0007fbe0ff */
[C---:B------:R-:W-:Y:S01]  /*11150*/  IMAD.X R71, R65.reuse, 0x1, R28, P5 ;  /* 0x0000000141477824 */ /* 0x040fe200028e061c */
[----:B------:R-:W-:Y:S02]  /*11160*/  ISETP.GE.U32.AND P5, PT, R96, R66, PT ;  /* 0x000000426000720c */ /* 0x000fe40003fa6070 */
[----:B------:R-:W-:Y:S02]  /*11170*/  SEL R66, RZ, 0xffffffff, P4 ;  /* 0xffffffffff427807 */ /* 0x000fe40002000000 */
[----:B------:R-:W-:-:S04]  /*11180*/  ISETP.GE.U32.AND.EX P5, PT, R65, R67, PT, P5 ;  /* 0x000000434100720c */ /* 0x000fc80003fa6150 */
[----:B------:R-:W-:Y:S02]  /*11190*/  SEL R28, RZ, 0x1, P5 ;  /* 0x00000001ff1c7807 */ /* 0x000fe40002800000 */
[----:B------:R-:W-:-:S04]  /*111a0*/  ISETP.GE.U32.AND P5, PT, R70, R96, PT ;  /* 0x000000604600720c */ /* 0x000fc80003fa6070 */
[----:B------:R-:W-:-:S04]  /*111b0*/  ISETP.GE.U32.AND.EX P5, PT, R71, R65, PT, P5 ;  /* 0x000000414700720c */ /* 0x000fc80003fa6150 */
[----:B------:R-:W-:-:S04]  /*111c0*/  SEL R61, RZ, 0x1, P5 ;  /* 0x00000001ff3d7807 */ /* 0x000fc80002800000 */
[----:B------:R-:W-:Y:S02]  /*111d0*/  IADD3 R28, P5, P6, R61, R68, R28 ;  /* 0x000000443d1c7210 */ /* 0x000fe40007ebe01c */
[----:B------:R-:W-:Y:S02]  /*111e0*/  IADD3 R61, P4, PT, R66, R75, RZ ;  /* 0x0000004b423d7210 */ /* 0x000fe40007f9e0ff */
[----:B------:R-:W-:Y:S02]  /*111f0*/  IADD3.X R97, PT, PT, RZ, R69, RZ, P5, P6 ;  /* 0x00000045ff617210 */ /* 0x000fe40002fec4ff */
[----:B------:R-:W-:Y:S01]  /*11200*/  SEL R61, R74, R61, P1 ;  /* 0x0000003d4a3d7207 */ /* 0x000fe20000800000 */
[----:B------:R-:W-:-:S04]  /*11210*/  IMAD.X R66, R66, 0x1, R119, P4 ;  /* 0x0000000142427824 */ /* 0x000fc800020e0677 */
[----:B------:R-:W-:Y:S01]  /*11220*/  IMAD.WIDE.U32 R74, R61, R24, RZ ;  /* 0x000000183d4a7225 */ /* 0x000fe200078e00ff */
[----:B------:R-:W-:-:S03]  /*11230*/  SEL R93, R93, R66, P1 ;  /* 0x000000425d5d7207 */ /* 0x000fc60000800000 */
[----:B------:R-:W-:Y:S02]  /*11240*/  IMAD R65, R25, R61, RZ ;  /* 0x0000003d19417224 */ /* 0x000fe400078e02ff */
[----:B------:R-:W-:-:S04]  /*11250*/  IMAD.WIDE.U32 R66, R93, R24, RZ ;  /* 0x000000185d427225 */ /* 0x000fc800078e00ff */
[----:B------:R-:W-:Y:S02]  /*11260*/  IMAD R65, R24, R93, R65 ;  /* 0x0000005d18417224 */ /* 0x000fe400078e0241 */
[----:B------:R-:W-:-:S04]  /*11270*/  IMAD.WIDE.U32 R66, P4, R25, R61, R66 ;  /* 0x0000003d19427225 */ /* 0x000fc80007880042 */
[----:B------:R-:W-:Y:S01]  /*11280*/  IMAD.X R69, RZ, RZ, RZ, P4 ;  /* 0x000000ffff457224 */ /* 0x000fe200020e06ff */
[----:B------:R-:W-:Y:S01]  /*11290*/  IADD3 RZ, P4, PT, R75, R66, RZ ;  /* 0x000000424bff7210 */ /* 0x000fe20007f9e0ff */
[----:B------:R-:W-:Y:S02]  /*112a0*/  IMAD.MOV.U32 R68, RZ, RZ, R67 ;  /* 0x000000ffff447224 */ /* 0x000fe400078e0043 */
[----:B------:R-:W-:-:S04]  /*112b0*/  IMAD.WIDE.U32 R66, R24, R61, R72 ;  /* 0x0000003d18427225 */ /* 0x000fc800078e0048 */
[----:B------:R-:W-:Y:S01]  /*112c0*/  IMAD.WIDE.U32.X R68, R25, R93, R68, P4 ;  /* 0x0000005d19447225 */ /* 0x000fe200020e0444 */
[----:B------:R-:W-:-:S03]  /*112d0*/  ISETP.GE.U32.AND P4, PT, R66, R72, PT ;  /* 0x000000484200720c */ /* 0x000fc60003f86070 */
[----:B------:R-:W-:Y:S02]  /*112e0*/  IMAD.IADD R119, R67, 0x1, R65 ;  /* 0x0000000143777824 */ /* 0x000fe400078e0241 */
[----:B------:R-:W-:Y:S02]  /*112f0*/  IMAD R65, R23, R61, RZ ;  /* 0x0000003d17417224 */ /* 0x000fe400078e02ff */
[----:B------:R-:W-:Y:S01]  /*11300*/  IMAD.WIDE.U32 R120, R93, R22, RZ ;  /* 0x000000165d787225 */ /* 0x000fe200078e00ff */
[----:B------:R-:W-:-:S03]  /*11310*/  ISETP.GE.U32.AND.EX P4, PT, R119, R73, PT, P4 ;  /* 0x000000497700720c */ /* 0x000fc60003f86140 */
[C---:B------:R-:W-:Y:S01]  /*11320*/  IMAD R65, R22.reuse, R93, R65 ;  /* 0x0000005d16417224 */ /* 0x040fe200078e0241 */
[----:B------:R-:W-:Y:S01]  /*11330*/  SEL R67, RZ, 0x1, P4 ;  /* 0x00000001ff437807 */ /* 0x000fe20002000000 */
[----:B------:R-:W-:-:S04]  /*11340*/  IMAD.WIDE.U32 R72, R22, R61, R70 ;  /* 0x0000003d16487225 */ /* 0x000fc800078e0046 */
[----:B------:R-:W-:Y:S01]  /*11350*/  IMAD.IADD R65, R73, 0x1, R65 ;  /* 0x0000000149417824 */ /* 0x000fe200078e0241 */
[----:B------:R-:W-:Y:S01]  /*11360*/  IADD3 R68, P4, P5, R72, R68, R67 ;  /* 0x0000004448447210 */ /* 0x000fe20007d9e043 */
[----:B------:R-:W-:-:S03]  /*11370*/  IMAD.WIDE.U32 R122, R61, R22, RZ ;  /* 0x000000163d7a7225 */ /* 0x000fc600078e00ff */
[----:B------:R-:W-:Y:S01]  /*11380*/  IADD3.X R69, PT, PT, R65, R69, RZ, P4, P5 ;  /* 0x0000004541457210 */ /* 0x000fe200027ea4ff */
[----:B------:R-:W-:-:S04]  /*11390*/  IMAD.WIDE.U32 R120, P4, R23, R61, R120 ;  /* 0x0000003d17787225 */ /* 0x000fc80007880078 */
[----:B------:R-:W-:Y:S01]  /*113a0*/  IMAD.X R75, RZ, RZ, RZ, P4 ;  /* 0x000000ffff4b7224 */ /* 0x000fe200020e06ff */
[----:B------:R-:W-:Y:S01]  /*113b0*/  IADD3 RZ, P4, PT, R123, R120, RZ ;  /* 0x000000787bff7210 */ /* 0x000fe20007f9e0ff */
[----:B------:R-:W-:-:S04]  /*113c0*/  IMAD.MOV.U32 R74, RZ, RZ, R121 ;  /* 0x000000ffff4a7224 */ /* 0x000fc800078e0079 */
[----:B------:R-:W-:Y:S01]  /*113d0*/  IMAD.WIDE.U32.X R74, R23, R93, R74, P4 ;  /* 0x0000005d174a7225 */ /* 0x000fe200020e044a */
[----:B------:R-:W-:-:S04]  /*113e0*/  ISETP.GE.U32.AND P4, PT, R72, R70, PT ;  /* 0x000000464800720c */ /* 0x000fc80003f86070 */
[----:B------:R-:W-:-:S04]  /*113f0*/  ISETP.GE.U32.AND.EX P4, PT, R65, R71, PT, P4 ;  /* 0x000000474100720c */ /* 0x000fc80003f86140 */
[----:B------:R-:W-:Y:S02]  /*11400*/  SEL R70, RZ, 0x1, P4 ;  /* 0x00000001ff467807 */ /* 0x000fe40002000000 */
[----:B------:R-:W-:-:S04]  /*11410*/  ISETP.GE.U32.AND P4, PT, R68, R72, PT ;  /* 0x000000484400720c */ /* 0x000fc80003f86070 */
[----:B------:R-:W-:Y:S01]  /*11420*/  ISETP.GE.U32.AND.EX P4, PT, R69, R65, PT, P4 ;  /* 0x000000414500720c */ /* 0x000fe20003f86140 */
[----:B------:R-:W-:-:S03]  /*11430*/  IMAD R65, R119, UR20, RZ ;  /* 0x0000001477417c24 */ /* 0x000fc6000f8e02ff */
[----:B------:R-:W-:Y:S01]  /*11440*/  SEL R67, RZ, 0x1, P4 ;  /* 0x00000001ff437807 */ /* 0x000fe20002000000 */
[----:B------:R-:W-:-:S03]  /*11450*/  IMAD R65, R66, UR21, R65 ;  /* 0x0000001542417c24 */ /* 0x000fc6000f8e0241 */
[----:B------:R-:W-:Y:S01]  /*11460*/  IADD3 R67, P4, P5, R67, R74, R70 ;  /* 0x0000004a43437210 */ /* 0x000fe20007d9e046 */
[----:B------:R-:W-:-:S03]  /*11470*/  IMAD.WIDE.U32 R70, R66, UR20, RZ ;  /* 0x0000001442467c25 */ /* 0x000fc6000f8e00ff */
[----:B------:R-:W-:Y:S01]  /*11480*/  IADD3.X R96, PT, PT, RZ, R75, RZ, P4, P5 ;  /* 0x0000004bff607210 */ /* 0x000fe200027ea4ff */
[----:B------:R-:W-:Y:S02]  /*11490*/  IMAD.IADD R65, R71, 0x1, R65 ;  /* 0x0000000147417824 */ /* 0x000fe400078e0241 */
[----:B------:R-:W-:-:S04]  /*114a0*/  IMAD.WIDE.U32 R74, R70, R52, RZ ;  /* 0x00000034464a7225 */ /* 0x000fc800078e00ff */
[----:B------:R-:W-:-:S04]  /*114b0*/  IMAD.WIDE.U32 R120, R65, R52, RZ ;  /* 0x0000003441787225 */ /* 0x000fc800078e00ff */
[----:B------:R-:W-:-:S04]  /*114c0*/  IMAD.WIDE.U32 R120, P4, R70, R53, R120 ;  /* 0x0000003546787225 */ /* 0x000fc80007880078 */
[----:B------:R-:W-:Y:S01]  /*114d0*/  IMAD.X R73, RZ, RZ, RZ, P4 ;  /* 0x000000ffff497224 */ /* 0x000fe200020e06ff */
[----:B------:R-:W-:Y:S01]  /*114e0*/  IADD3 R71, P4, PT, R75, R120, RZ ;  /* 0x000000784b477210 */ /* 0x000fe20007f9e0ff */
[----:B------:R-:W-:Y:S01]  /*114f0*/  IMAD.MOV.U32 R72, RZ, RZ, R121 ;  /* 0x000000ffff487224 */ /* 0x000fe200078e0079 */
[----:B------:R-:W-:Y:S01]  /*11500*/  LOP3.LUT R75, RZ, R66, RZ, 0x33, !PT ;  /* 0x00000042ff4b7212 */ /* 0x000fe200078e33ff */
[----:B------:R-:W-:Y:S01]  /*11510*/  IMAD.WIDE.U32 R120, R65, R50, RZ ;  /* 0x0000003241787225 */ /* 0x000fe200078e00ff */
[----:B------:R-:W-:-:S03]  /*11520*/  LOP3.LUT R66, RZ, R119, RZ, 0x33, !PT ;  /* 0x00000077ff427212 */ /* 0x000fc600078e33ff */
[----:B------:R-:W-:Y:S01]  /*11530*/  IMAD.WIDE.U32.X R72, R65, R53, R72, P4 ;  /* 0x0000003541487225 */ /* 0x000fe200020e0448 */
[----:B------:R-:W-:-:S03]  /*11540*/  ISETP.GT.U32.AND P4, PT, R74, R75, PT ;  /* 0x0000004b4a00720c */ /* 0x000fc60003f84070 */
[----:B------:R-:W-:Y:S01]  /*11550*/  IMAD.WIDE.U32 R74, R70, R50, R68 ;  /* 0x00000032464a7225 */ /* 0x000fe200078e0044 */
[----:B------:R-:W-:-:S04]  /*11560*/  ISETP.GT.U32.AND.EX P4, PT, R71, R66, PT, P4 ;  /* 0x000000424700720c */ /* 0x000fc80003f84140 */
[----:B------:R-:W-:Y:S01]  /*11570*/  SEL R71, RZ, 0x1, !P4 ;  /* 0x00000001ff477807 */ /* 0x000fe20006000000 */
[----:B------:R-:W-:-:S03]  /*11580*/  IMAD.WIDE.U32 R120, P4, R70, R51, R120 ;  /* 0x0000003346787225 */ /* 0x000fc60007880078 */
[----:B------:R-:W-:Y:S01]  /*11590*/  IADD3 R72, P5, P6, R74, R72, R71 ;  /* 0x000000484a487210 */ /* 0x000fe20007ebe047 */
[----:B------:R-:W-:Y:S01]  /*115a0*/  IMAD.IADD R66, R120, 0x1, R75 ;  /* 0x0000000178427824 */ /* 0x000fe200078e024b */
[----:B------:R-:W-:Y:S02]  /*115b0*/  SEL R71, RZ, 0xffffffff, P0 ;  /* 0xffffffffff477807 */ /* 0x000fe40000000000 */
[----:B------:R-:W-:Y:S02]  /*115c0*/  SEL R75, RZ, 0xffffffff, !P2 ;  /* 0xffffffffff4b7807 */ /* 0x000fe40005000000 */
[C---:B------:R-:W-:Y:S02]  /*115d0*/  IADD3 R101, P0, PT, R71.reuse, R101, RZ ;  /* 0x0000006547657210 */ /* 0x040fe40007f1e0ff */
[----:B------:R-:W-:Y:S02]  /*115e0*/  IADD3.X R73, PT, PT, R66, R73, RZ, P5, P6 ;  /* 0x0000004942497210 */ /* 0x000fe40002fec4ff */
[----:B------:R-:W-:Y:S01]  /*115f0*/  ISETP.NE.AND P6, PT, R104, RZ, PT ;  /* 0x000000ff6800720c */ /* 0x000fe20003fc5270 */
[----:B------:R-:W-:Y:S01]  /*11600*/  IMAD.X R26, R71, 0x1, R26, P0 ;  /* 0x00000001471a7824 */ /* 0x000fe200000e061a */
[----:B------:R-:W-:-:S02]  /*11610*/  SEL R71, RZ, 0xffffffff, !P3 ;  /* 0xffffffffff477807 */ /* 0x000fc40005800000 */
[----:B------:R-:W-:Y:S02]  /*11620*/  ISETP.NE.AND P3, PT, R103, RZ, PT ;  /* 0x000000ff6700720c */ /* 0x000fe40003f65270 */
[----:B------:R-:W-:Y:S02]  /*11630*/  IADD3 R90, P0, PT, R71, R90, RZ ;  /* 0x0000005a475a7210 */ /* 0x000fe40007f1e0ff */
[----:B------:R-:W-:Y:S02]  /*11640*/  SEL R104, RZ, 0xffffffff, !P6 ;  /* 0xffffffffff687807 */ /* 0x000fe40007000000 */
[----:B------:R-:W-:Y:S01]  /*11650*/  ISETP.NE.AND P6, PT, R117, RZ, PT ;  /* 0x000000ff7500720c */ /* 0x000fe20003fc5270 */
[----:B------:R-:W-:Y:S01]  /*11660*/  IMAD.X R110, R71, 0x1, R110, P0 ;  /* 0x00000001476e7824 */ /* 0x000fe200000e066e */
[----:B------:R-:W-:Y:S02]  /*11670*/  IADD3 R71, P0, PT, R75, R57, RZ ;  /* 0x000000394b477210 */ /* 0x000fe40007f1e0ff */
[----:B------:R-:W-:-:S02]  /*11680*/  SEL R57, RZ, 0xffffffff, !P3 ;  /* 0xffffffffff397807 */ /* 0x000fc40005800000 */
[----:B------:R-:W-:Y:S01]  /*11690*/  ISETP.NE.AND P2, PT, R118, RZ, PT ;  /* 0x000000ff7600720c */ /* 0x000fe20003f45270 */
[----:B------:R-:W-:Y:S01]  /*116a0*/  IMAD.X R92, R75, 0x1, R92, P0 ;  /* 0x000000014b5c7824 */ /* 0x000fe200000e065c */
[----:B------:R-:W-:Y:S01]  /*116b0*/  IADD3 R75, P3, PT, R57, R116, RZ ;  /* 0x00000074394b7210 */ /* 0x000fe20007f7e0ff */
[----:B------:R-:W-:Y:S01]  /*116c0*/  IMAD.WIDE.U32 R116, R102, R10, RZ ;  /* 0x0000000a66747225 */ /* 0x000fe200078e00ff */
[----:B------:R-:W-:Y:S02]  /*116d0*/  IADD3 R29, P0, PT, R104, R29, RZ ;  /* 0x0000001d681d7210 */ /* 0x000fe40007f1e0ff */
[----:B------:R-:W-:Y:S01]  /*116e0*/  SEL R110, R115, R110, P1 ;  /* 0x0000006e736e7207 */ /* 0x000fe20000800000 */
[----:B------:R-:W-:Y:S01]  /*116f0*/  IMAD.X R98, R57, 0x1, R98, P3 ;  /* 0x0000000139627824 */ /* 0x000fe200018e0662 */
[----:B------:R-:W-:Y:S01]  /*11700*/  SEL R71, R114, R71, P1 ;  /* 0x0000004772477207 */ /* 0x000fe20000800000 */
[----:B------:R-:W-:Y:S01]  /*11710*/  IMAD.WIDE.U32 R116, P3, R11, R109, R116 ;  /* 0x0000006d0b747225 */ /* 0x000fe20007860074 */
[----:B------:R-:W-:-:S02]  /*11720*/  SEL R101, R27, R101, P2 ;  /* 0x000000651b657207 */ /* 0x000fc40001000000 */
[----:B------:R-:W-:Y:S01]  /*11730*/  SEL R92, R113, R92, P1 ;  /* 0x0000005c715c7207 */ /* 0x000fe20000800000 */
[----:B------:R-:W-:Y:S01]  /*11740*/  IMAD.WIDE.U32 R118, R109, R10, RZ ;  /* 0x0000000a6d767225 */ /* 0x000fe200078e00ff */
[----:B------:R-:W-:Y:S02]  /*11750*/  SEL R111, R111, R29, P2 ;  /* 0x0000001d6f6f7207 */ /* 0x000fe40001000000 */
[----:B------:R-:W-:Y:S01]  /*11760*/  SEL R75, R95, R75, P2 ;  /* 0x0000004b5f4b7207 */ /* 0x000fe20001000000 */
[----:B------:R-:W-:Y:S01]  /*11770*/  IMAD.X R107, R104, 0x1, R107, P0 ;  /* 0x00000001686b7824 */ /* 0x000fe200000e066b */
[----:B------:R-:W-:Y:S01]  /*11780*/  ISETP.GE.U32.AND P0, PT, R58, R56, PT ;  /* 0x000000383a00720c */ /* 0x000fe20003f06070 */
[----:B------:R-:W-:Y:S01]  /*11790*/  IMAD.X R57, RZ, RZ, RZ, P3 ;  /* 0x000000ffff397224 */ /* 0x000fe200018e06ff */
[----:B------:R-:W-:Y:S01]  /*117a0*/  IADD3 RZ, P3, PT, R119, R116, RZ ;  /* 0x0000007477ff7210 */ /* 0x000fe20007f7e0ff */
[----:B------:R-:W-:Y:S01]  /*117b0*/  IMAD.MOV.U32 R56, RZ, RZ, R117 ;  /* 0x000000ffff387224 */ /* 0x000fe200078e0075 */
[----:B------:R-:W-:Y:S01]  /*117c0*/  ISETP.GE.U32.AND.EX P0, PT, R59, R100, PT, P0 ;  /* 0x000000643b00720c */ /* 0x000fe20003f06100 */
[----:B------:R-:W-:Y:S01]  /*117d0*/  IMAD R100, R16, R109, RZ ;  /* 0x0000006d10647224 */ /* 0x000fe200078e02ff */
[----:B------:R-:W-:Y:S01]  /*117e0*/  SEL R107, R94, R107, P2 ;  /* 0x0000006b5e6b7207 */ /* 0x000fe20001000000 */
[----:B------:R-:W-:Y:S01]  /*117f0*/  IMAD.WIDE.U32.X R56, R11, R102, R56, P3 ;  /* 0x000000660b387225 */ /* 0x000fe200018e0438 */
[----:B------:R-:W-:-:S02]  /*11800*/  SEL R103, RZ, 0x1, P0 ;  /* 0x00000001ff677807 */ /* 0x000fc40000000000 */
[----:B------:R-:W-:Y:S01]  /*11810*/  SEL R98, R105, R98, P2 ;  /* 0x0000006269627207 */ /* 0x000fe20001000000 */
[----:B------:R-:W-:-:S04]  /*11820*/  IMAD.WIDE.U32 R116, R15, R109, RZ ;  /* 0x0000006d0f747225 */ /* 0x000fc800078e00ff */
[----:B------:R-:W-:Y:S01]  /*11830*/  IMAD R119, R15, R102, R100 ;  /* 0x000000660f777224 */ /* 0x000fe200078e0264 */
[----:B------:R-:W-:Y:S01]  /*11840*/  IADD3 R56, P0, P3, R116, R56, R103 ;  /* 0x0000003874387210 */ /* 0x000fe20007b1e067 */
[----:B------:R-:W-:Y:S01]  /*11850*/  IMAD.WIDE.U32 R114, R64, UR18, RZ ;  /* 0x0000001240727c25 */ /* 0x000fe2000f8e00ff */
[----:B------:R-:W-:-:S03]  /*11860*/  SEL R103, R91, R90, P1 ;  /* 0x0000005a5b677207 */ /* 0x000fc60000800000 */
[----:B------:R-:W-:Y:S02]  /*11870*/  IMAD.IADD R100, R117, 0x1, R119 ;  /* 0x0000000175647824 */ /* 0x000fe400078e0277 */
[----:B------:R-:W-:-:S03]  /*11880*/  IMAD.WIDE.U32 R90, R99, UR18, RZ ;  /* 0x00000012635a7c25 */ /* 0x000fc6000f8e00ff */
[----:B------:R-:W-:Y:S01]  /*11890*/  IADD3.X R57, PT, PT, R100, R57, RZ, P0, P3 ;  /* 0x0000003964397210 */ /* 0x000fe200007e64ff */
[----:B------:R-:W-:Y:S01]  /*118a0*/  IMAD R27, R17, R109, RZ ;  /* 0x0000006d111b7224 */ /* 0x000fe200078e02ff */
[----:B------:R-:W-:Y:S01]  /*118b0*/  ISETP.GE.U32.AND P0, PT, R56, R116, PT ;  /* 0x000000743800720c */ /* 0x000fe20003f06070 */
[----:B------:R-:W-:-:S03]  /*118c0*/  IMAD.WIDE.U32 R90, P3, R64, UR19, R90 ;  /* 0x00000013405a7c25 */ /* 0x000fc6000f86005a */
[----:B------:R-:W-:Y:S01]  /*118d0*/  ISETP.GE.U32.AND.EX P0, PT, R57, R100, PT, P0 ;  /* 0x000000643900720c */ /* 0x000fe20003f06100 */
[----:B------:R-:W-:Y:S01]  /*118e0*/  IMAD R29, R14, R102, R27 ;  /* 0x000000660e1d7224 */ /* 0x000fe200078e021b */
[----:B------:R-:W-:Y:S01]  /*118f0*/  IADD3 RZ, P1, PT, R115, R90, RZ ;  /* 0x0000005a73ff7210 */ /* 0x000fe20007f3e0ff */
[----:B------:R-:W-:Y:S01]  /*11900*/  IMAD.WIDE.U32 R114, R64, UR18, R62 ;  /* 0x0000001240727c25 */ /* 0x000fe2000f8e003e */
[----:B------:R-:W-:-:S03]  /*11910*/  SEL R64, R112, R26, P2 ;  /* 0x0000001a70407207 */ /* 0x000fc60001000000 */
[----:B------:R-:W-:-:S04]  /*11920*/  IMAD.WIDE.U32 R26, R14, R109, RZ ;  /* 0x0000006d0e1a7225 */ /* 0x000fc800078e00ff */
[----:B------:R-:W-:Y:S01]  /*11930*/  IMAD.IADD R29, R27, 0x1, R29 ;  /* 0x000000011b1d7824 */ /* 0x000fe200078e021d */
[----:B------:R-:W-:Y:S01]  /*11940*/  LOP3.LUT R117, RZ, R26, RZ, 0x33, !PT ;  /* 0x0000001aff757212 */ /* 0x000fe200078e33ff */
[----:B------:R-:W-:-:S04]  /*11950*/  IMAD.WIDE.U32 R94, R26, UR20, RZ ;  /* 0x000000141a5e7c25 */ /* 0x000fc8000f8e00ff */
[----:B------:R-:W-:Y:S01]  /*11960*/  IMAD R27, R29, UR20, RZ ;  /* 0x000000141d1b7c24 */ /* 0x000fe2000f8e02ff */
[----:B------:R-:W-:Y:S01]  /*11970*/  LOP3.LUT R29, RZ, R29, RZ, 0x33, !PT ;  /* 0x0000001dff1d7212 */ /* 0x000fe200078e33ff */
[----:B------:R-:W-:-:S04]  /*11980*/  IMAD.WIDE.U32 R104, R94, R52, RZ ;  /* 0x000000345e687225 */ /* 0x000fc800078e00ff */
[----:B------:R-:W-:Y:S02]  /*11990*/  IMAD R27, R26, UR21, R27 ;  /* 0x000000151a1b7c24 */ /* 0x000fe4000f8e021b */
[----:B------:R-:W-:Y:S01]  /*119a0*/  IMAD.X R113, RZ, RZ, RZ, P3 ;  /* 0x000000ffff717224 */ /* 0x000fe200018e06ff */
[----:B------:R-:W-:Y:S01]  /*119b0*/  ISETP.GT.U32.AND P3, PT, R104, R117, PT ;  /* 0x000000756800720c */ /* 0x000fe20003f64070 */
[----:B------:R-:W-:Y:S02]  /*119c0*/  IMAD.IADD R95, R95, 0x1, R27 ;  /* 0x000000015f5f7824 */ /* 0x000fe400078e021b */
[----:B------:R-:W-:Y:S02]  /*119d0*/  IMAD.MOV.U32 R112, RZ, RZ, R91 ;  /* 0x000000ffff707224 */ /* 0x000fe400078e005b */
[----:B------:R-:W-:-:S04]  /*119e0*/  IMAD.WIDE.U32 R26, R95, R52, RZ ;  /* 0x000000345f1a7225 */ /* 0x000fc800078e00ff */
[----:B------:R-:W-:-:S04]  /*119f0*/  IMAD.WIDE.U32.X R112, R99, UR19, R112, P1 ;  /* 0x0000001363707c25 */ /* 0x000fc800088e0470 */
[----:B------:R-:W-:-:S04]  /*11a00*/  IMAD.WIDE.U32 R26, P2, R94, R53, R26 ;  /* 0x000000355e1a7225 */ /* 0x000fc8000784001a */
[----:B------:R-:W-:Y:S01]  /*11a10*/  IMAD.X R119, RZ, RZ, RZ, P2 ;  /* 0x000000ffff777224 */ /* 0x000fe200010e06ff */
[----:B------:R-:W-:Y:S01]  /*11a20*/  IADD3 R104, P1, PT, R105, R26, RZ ;  /* 0x0000001a69687210 */ /* 0x000fe20007f3e0ff */
[----:B------:R-:W-:-:S03]  /*11a30*/  IMAD.WIDE.U32 R116, R94, R50, RZ ;  /* 0x000000325e747225 */ /* 0x000fc600078e00ff */
[----:B------:R-:W-:Y:S01]  /*11a40*/  ISETP.GT.U32.AND.EX P3, PT, R104, R29, PT, P3 ;  /* 0x0000001d6800720c */ /* 0x000fe20003f64130 */
[----:B------:R-:W-:-:S04]  /*11a50*/  IMAD.WIDE.U32 R104, R95, R50, RZ ;  /* 0x000000325f687225 */ /* 0x000fc800078e00ff */
[----:B------:R-:W-:Y:S02]  /*11a60*/  IMAD.MOV.U32 R118, RZ, RZ, R27 ;  /* 0x000000ffff767224 */ /* 0x000fe400078e001b */
[----:B------:R-:W-:-:S04]  /*11a70*/  IMAD.WIDE.U32 R104, P2, R94, R51, R104 ;  /* 0x000000335e687225 */ /* 0x000fc80007840068 */
[----:B------:R-:W-:Y:S01]  /*11a80*/  IMAD.X R91, RZ, RZ, RZ, P2 ;  /* 0x000000ffff5b7224 */ /* 0x000fe200010e06ff */
[----:B------:R-:W-:Y:S01]  /*11a90*/  IADD3 RZ, P2, PT, R117, R104, RZ ;  /* 0x0000006875ff7210 */ /* 0x000fe20007f5e0ff */
[----:B------:R-:W-:Y:S01]  /*11aa0*/  IMAD.WIDE.U32 R26, R94, R50, R54 ;  /* 0x000000325e1a7225 */ /* 0x000fe200078e0036 */
[----:B------:R-:W-:-:S03]  /*11ab0*/  SEL R117, RZ, 0x1, !P3 ;  /* 0x00000001ff757807 */ /* 0x000fc60005800000 */
[----:B------:R-:W-:-:S04]  /*11ac0*/  IMAD.WIDE.U32.X R118, R95, R53, R118, P1 ;  /* 0x000000355f767225 */ /* 0x000fc800008e0476 */
[----:B------:R-:W-:Y:S01]  /*11ad0*/  IMAD.IADD R27, R104, 0x1, R27 ;  /* 0x00000001681b7824 */ /* 0x000fe200078e021b */
[----:B------:R-:W-:Y:S01]  /*11ae0*/  IADD3 R116, P1, P3, R26, R118, R117 ;  /* 0x000000761a747210 */ /* 0x000fe20007b3e075 */
[----:B------:R-:W-:Y:S02]  /*11af0*/  IMAD.IADD R29, R90, 0x1, R115 ;  /* 0x000000015a1d7824 */ /* 0x000fe400078e0273 */
[----:B------:R-:W-:Y:S01]  /*11b00*/  IMAD.MOV.U32 R90, RZ, RZ, R105 ;  /* 0x000000ffff5a7224 */ /* 0x000fe200078e0069 */
[----:B------:R-:W-:Y:S01]  /*11b10*/  IADD3.X R117, PT, PT, R27, R119, RZ, P1, P3 ;  /* 0x000000771b757210 */ /* 0x000fe20000fe64ff */
[C---:B------:R-:W-:Y:S01]  /*11b20*/  IMAD.WIDE.U32 R104, R95.reuse, UR16, RZ ;  /* 0x000000105f687c25 */ /* 0x040fe2000f8e00ff */
[----:B------:R-:W-:Y:S02]  /*11b30*/  ISETP.GE.U32.AND P1, PT, R26, R54, PT ;  /* 0x000000361a00720c */ /* 0x000fe40003f26070 */
[----:B------:R-:W-:Y:S01]  /*11b40*/  ISETP.GE.U32.AND P3, PT, R116, R26, PT ;  /* 0x0000001a7400720c */ /* 0x000fe20003f66070 */
[----:B------:R-:W-:Y:S01]  /*11b50*/  IMAD.WIDE.U32.X R90, R95, R51, R90, P2 ;  /* 0x000000335f5a7225 */ /* 0x000fe200010e045a */
[----:B------:R-:W-:-:S02]  /*11b60*/  ISETP.GE.U32.AND.EX P1, PT, R27, R55, PT, P1 ;  /* 0x000000371b00720c */ /* 0x000fc40003f26110 */
[----:B------:R-:W-:Y:S01]  /*11b70*/  ISETP.GE.U32.AND.EX P3, PT, R117, R27, PT, P3 ;  /* 0x0000001b7500720c */ /* 0x000fe20003f66130 */
[C---:B------:R-:W-:Y:S01]  /*11b80*/  IMAD.WIDE.U32 R54, R94.reuse, UR16, RZ ;  /* 0x000000105e367c25 */ /* 0x040fe2000f8e00ff */
[----:B------:R-:W-:Y:S02]  /*11b90*/  SEL R26, RZ, 0x1, P1 ;  /* 0x00000001ff1a7807 */ /* 0x000fe40000800000 */
[----:B------:R-:W-:Y:S01]  /*11ba0*/  SEL R27, RZ, 0x1, P3 ;  /* 0x00000001ff1b7807 */ /* 0x000fe20001800000 */
[----:B------:R-:W-:-:S03]  /*11bb0*/  IMAD.WIDE.U32 R104, P3, R94, UR17, R104 ;  /* 0x000000115e687c25 */ /* 0x000fc6000f860068 */
[----:B------:R-:W-:Y:S01]  /*11bc0*/  IADD3 R26, P1, P2, R27, R90, R26 ;  /* 0x0000005a1b1a7210 */ /* 0x000fe20007a3e01a */
[----:B------:R-:W-:Y:S02]  /*11bd0*/  IMAD.MOV.U32 R90, RZ, RZ, R105 ;  /* 0x000000ffff5a7224 */ /* 0x000fe400078e0069 */
[----:B------:R-:W-:Y:S01]  /*11be0*/  IMAD.WIDE.U32 R118, R65, UR18, RZ ;  /* 0x0000001241767c25 */ /* 0x000fe2000f8e00ff */
[----:B------:R-:W-:Y:S02]  /*11bf0*/  IADD3.X R27, PT, PT, RZ, R91, RZ, P1, P2 ;  /* 0x0000005bff1b7210 */ /* 0x000fe40000fe44ff */
[----:B------:R-:W-:Y:S01]  /*11c00*/  IADD3 RZ, P1, PT, R55, R104, RZ ;  /* 0x0000006837ff7210 */ /* 0x000fe20007f3e0ff */
[----:B------:R-:W-:-:S04]  /*11c10*/  IMAD.WIDE.U32 R54, R94, UR16, R58 ;  /* 0x000000105e367c25 */ /* 0x000fc8000f8e003a */
[----:B------:R-:W-:Y:S01]  /*11c20*/  IMAD.X R91, RZ, RZ, RZ, P3 ;  /* 0x000000ffff5b7224 */ /* 0x000fe200018e06ff */
[----:B------:R-:W-:Y:S01]  /*11c30*/  IADD3 R26, P3, PT, R26, R54, RZ ;  /* 0x000000361a1a7210 */ /* 0x000fe20007f7e0ff */
[----:B------:R-:W-:Y:S01]  /*11c40*/  IMAD.IADD R55, R104, 0x1, R55 ;  /* 0x0000000168377824 */ /* 0x000fe200078e0237 */
[----:B------:R-:W-:Y:S01]  /*11c50*/  ISETP.GE.U32.AND P2, PT, R54, R58, PT ;  /* 0x0000003a3600720c */ /* 0x000fe20003f46070 */
[----:B------:R-:W-:Y:S01]  /*11c60*/  IMAD.WIDE.U32.X R90, R95, UR17, R90, P1 ;  /* 0x000000115f5a7c25 */ /* 0x000fe200088e045a */
[----:B------:R-:W-:Y:S02]  /*11c70*/  ISETP.GE.U32.AND P1, PT, R26, R54, PT ;  /* 0x000000361a00720c */ /* 0x000fe40003f26070 */
[C---:B------:R-:W-:Y:S01]  /*11c80*/  ISETP.GE.U32.AND.EX P2, PT, R55.reuse, R59, PT, P2 ;  /* 0x0000003b3700720c */ /* 0x040fe20003f46120 */
[----:B------:R-:W-:Y:S02]  /*11c90*/  IMAD.X R27, R55, 0x1, R27, P3 ;  /* 0x00000001371b7824 */ /* 0x000fe400018e061b */
[----:B------:R-:W-:Y:S01]  /*11ca0*/  IMAD.WIDE.U32 R58, R95, UR18, RZ ;  /* 0x000000125f3a7c25 */ /* 0x000fe2000f8e00ff */
[----:B------:R-:W-:-:S02]  /*11cb0*/  SEL R54, RZ, 0x1, P2 ;  /* 0x00000001ff367807 */ /* 0x000fc40001000000 */
[----:B------:R-:W-:Y:S01]  /*11cc0*/  ISETP.GE.U32.AND.EX P1, PT, R27, R55, PT, P1 ;  /* 0x000000371b00720c */ /* 0x000fe20003f26110 */
[----:B------:R-:W-:-:S03]  /*11cd0*/  IMAD.WIDE.U32 R104, R94, UR18, RZ ;  /* 0x000000125e687c25 */ /* 0x000fc6000f8e00ff */
[----:B------:R-:W-:Y:S01]  /*11ce0*/  SEL R99, RZ, 0x1, P1 ;  /* 0x00000001ff637807 */ /* 0x000fe20000800000 */
[----:B------:R-:W-:-:S04]  /*11cf0*/  IMAD.WIDE.U32 R58, P2, R94, UR19, R58 ;  /* 0x000000135e3a7c25 */ /* 0x000fc8000f84003a */
[----:B------:R-:W-:Y:S01]  /*11d00*/  IMAD.X R55, RZ, RZ, RZ, P2 ;  /* 0x000000ffff377224 */ /* 0x000fe200010e06ff */
[----:B------:R-:W-:Y:S01]  /*11d10*/  IADD3 RZ, P3, PT, R105, R58, RZ ;  /* 0x0000003a69ff7210 */ /* 0x000fe20007f7e0ff */
[----:B------:R-:W-:Y:S01]  /*11d20*/  IMAD.WIDE.U32 R104, R94, UR18, R56 ;  /* 0x000000125e687c25 */ /* 0x000fe2000f8e0038 */
[----:B------:R-:W-:-:S03]  /*11d30*/  IADD3 R99, P1, P2, R99, R90, R54 ;  /* 0x0000005a63637210 */ /* 0x000fc60007a3e036 */
[----:B------:R-:W-:Y:S01]  /*11d40*/  IMAD.MOV.U32 R54, RZ, RZ, R59 ;  /* 0x000000ffff367224 */ /* 0x000fe200078e003b */
[----:B------:R-:W-:Y:S01]  /*11d50*/  IADD3.X R59, PT, PT, RZ, R91, RZ, P1, P2 ;  /* 0x0000005bff3b7210 */ /* 0x000fe20000fe44ff */
[----:B------:R-:W-:Y:S01]  /*11d60*/  IMAD.IADD R94, R58, 0x1, R105 ;  /* 0x000000013a5e7824 */ /* 0x000fe200078e0269 */
[----:B------:R-:W-:Y:S01]  /*11d70*/  ISETP.GE.U32.AND P2, PT, R104, R56, PT ;  /* 0x000000386800720c */ /* 0x000fe20003f46070 */
[----:B------:R-:W-:Y:S01]  /*11d80*/  IMAD.WIDE.U32.X R54, R95, UR19, R54, P3 ;  /* 0x000000135f367c25 */ /* 0x000fe200098e0436 */
[-C--:B------:R-:W-:Y:S02]  /*11d90*/  IADD3 R58, P3, PT, R99, R104.reuse, RZ ;  /* 0x00000068633a7210 */ /* 0x080fe40007f7e0ff */
[----:B------:R-:W-:Y:S01]  /*11da0*/  ISETP.GE.U32.AND.EX P2, PT, R94, R57, PT, P2 ;  /* 0x000000395e00720c */ /* 0x000fe20003f46120 */
[----:B------:R-:W-:Y:S01]  /*11db0*/  IMAD.WIDE.U32 R90, R102, R15, RZ ;  /* 0x0000000f665a7225 */ /* 0x000fe200078e00ff */
[----:B------:R-:W-:Y:S02]  /*11dc0*/  ISETP.GE.U32.AND P1, PT, R58, R104, PT ;  /* 0x000000683a00720c */ /* 0x000fe40003f26070 */
[----:B------:R-:W-:Y:S01]  /*11dd0*/  SEL R56, RZ, 0x1, P2 ;  /* 0x00000001ff387807 */ /* 0x000fe20001000000 */
[----:B------:R-:W-:-:S02]  /*11de0*/  IMAD.X R59, R94, 0x1, R59, P3 ;  /* 0x000000015e3b7824 */ /* 0x000fc400018e063b */
[----:B------:R-:W-:-:S03]  /*11df0*/  IMAD.WIDE.U32 R90, P3, R16, R109, R90 ;  /* 0x0000006d105a7225 */ /* 0x000fc6000786005a */
[----:B------:R-:W-:Y:S01]  /*11e00*/  ISETP.GE.U32.AND.EX P1, PT, R59, R94, PT, P1 ;  /* 0x0000005e3b00720c */ /* 0x000fe20003f26110 */
[----:B------:R-:W-:Y:S01]  /*11e10*/  IMAD.WIDE.U32 R104, R109, R15, RZ ;  /* 0x0000000f6d687225 */ /* 0x000fe200078e00ff */
[----:B------:R-:W-:-:S03]  /*11e20*/  SEL R104, RZ, 0x1, P0 ;  /* 0x00000001ff687807 */ /* 0x000fc60000000000 */
[----:B------:R-:W-:Y:S01]  /*11e30*/  IMAD.X R95, RZ, RZ, RZ, P3 ;  /* 0x000000ffff5f7224 */ /* 0x000fe200018e06ff */
[----:B------:R-:W-:Y:S01]  /*11e40*/  IADD3 RZ, P3, PT, R105, R90, RZ ;  /* 0x0000005a69ff7210 */ /* 0x000fe20007f7e0ff */
[----:B------:R-:W-:Y:S01]  /*11e50*/  IMAD.MOV.U32 R94, RZ, RZ, R91 ;  /* 0x000000ffff5e7224 */ /* 0x000fe200078e005b */
[----:B------:R-:W-:Y:S01]  /*11e60*/  SEL R105, RZ, 0x1, P1 ;  /* 0x00000001ff697807 */ /* 0x000fe20000800000 */
[----:B------:R-:W-:-:S03]  /*11e70*/  IMAD.WIDE.U32 R90, R14, R101, R116 ;  /* 0x000000650e5a7225 */ /* 0x000fc600078e0074 */
[----:B------:R-:W-:Y:S01]  /*11e80*/  IADD3 R105, P1, P2, R105, R54, R56 ;  /* 0x0000003669697210 */ /* 0x000fe20007a3e038 */
[----:B------:R-:W-:Y:S01]  /*11e90*/  IMAD.WIDE.U32.X R94, R16, R102, R94, P3 ;  /* 0x00000066105e7225 */ /* 0x000fe200018e045e */
[----:B------:R-:W-:Y:S02]  /*11ea0*/  LOP3.LUT R109, RZ, R90, RZ, 0x33, !PT ;  /* 0x0000005aff6d7212 */ /* 0x000fe400078e33ff */
[----:B------:R-:W-:Y:S01]  /*11eb0*/  IADD3.X R55, PT, PT, RZ, R55, RZ, P1, P2 ;  /* 0x00000037ff377210 */ /* 0x000fe20000fe44ff */
[----:B------:R-:W-:Y:S01]  /*11ec0*/  IMAD.WIDE.U32 R56, R64, R14, RZ ;  /* 0x0000000e40387225 */ /* 0x000fe200078e00ff */
[----:B------:R-:W-:-:S03]  /*11ed0*/  IADD3 R104, P0, P1, R105, R94, R104 ;  /* 0x0000005e69687210 */ /* 0x000fc6000791e068 */
[----:B------:R-:W-:Y:S01]  /*11ee0*/  IMAD R99, R13, R101, RZ ;  /* 0x000000650d637224 */ /* 0x000fe200078e02ff */
[----:B------:R-:W-:Y:S01]  /*11ef0*/  IADD3.X R105, PT, PT, R55, R95, RZ, P0, P1 ;  /* 0x0000005f37697210 */ /* 0x000fe200007e24ff */
[CC--:B------:R-:W-:Y:S01]  /*11f00*/  IMAD R55, R17.reuse, R101.reuse, RZ ;  /* 0x0000006511377224 */ /* 0x0c0fe200078e02ff */
[----:B------:R-:W-:Y:S01]  /*11f10*/  ISETP.GE.U32.AND P0, PT, R90, R116, PT ;  /* 0x000000745a00720c */ /* 0x000fe20003f06070 */
[----:B------:R-:W-:-:S04]  /*11f20*/  IMAD.WIDE.U32 R56, P1, R17, R101, R56 ;  /* 0x0000006511387225 */ /* 0x000fc80007820038 */
[----:B------:R-:W-:Y:S02]  /*11f30*/  IMAD R55, R14, R64, R55 ;  /* 0x000000400e377224 */ /* 0x000fe400078e0237 */
[----:B------:R-:W-:Y:S02]  /*11f40*/  IMAD.X R95, RZ, RZ, RZ, P1 ;  /* 0x000000ffff5f7224 */ /* 0x000fe400008e06ff */
[----:B------:R-:W-:Y:S02]  /*11f50*/  IMAD.IADD R91, R91, 0x1, R55 ;  /* 0x000000015b5b7824 */ /* 0x000fe400078e0237 */
[----:B------:R-:W-:-:S03]  /*11f60*/  IMAD.WIDE.U32 R54, R101, R14, RZ ;  /* 0x0000000e65367225 */ /* 0x000fc600078e00ff */
[----:B------:R-:W-:Y:S01]  /*11f70*/  ISETP.GE.U32.AND.EX P0, PT, R91, R117, PT, P0 ;  /* 0x000000755b00720c */ /* 0x000fe20003f06100 */
[----:B------:R-:W-:Y:S01]  /*11f80*/  IMAD.MOV.U32 R94, RZ, RZ, R57 ;  /* 0x000000ffff5e7224 */ /* 0x000fe200078e0039 */
[----:B------:R-:W-:Y:S01]  /*11f90*/  IADD3 RZ, P2, PT, R55, R56, RZ ;  /* 0x0000003837ff7210 */ /* 0x000fe20007f5e0ff */
[----:B------:R-:W-:-:S04]  /*11fa0*/  IMAD.WIDE.U32 R54, R12, R101, R26 ;  /* 0x000000650c367225 */ /* 0x000fc800078e001a */
[----:B------:R-:W-:Y:S01]  /*11fb0*/  IMAD.WIDE.U32.X R56, R17, R64, R94, P2 ;  /* 0x0000004011387225 */ /* 0x000fe200010e045e */
[----:B------:R-:W-:Y:S02]  /*11fc0*/  SEL R95, RZ, 0x1, P0 ;  /* 0x00000001ff5f7807 */ /* 0x000fe40000000000 */
[----:B------:R-:W-:Y:S01]  /*11fd0*/  ISETP.GE.U32.AND P1, PT, R54, R26, PT ;  /* 0x0000001a3600720c */ /* 0x000fe20003f26070 */
[----:B------:R-:W-:Y:S01]  /*11fe0*/  IMAD R99, R12, R64, R99 ;  /* 0x000000400c637224 */ /* 0x000fe200078e0263 */
[----:B------:R-:W-:Y:S01]  /*11ff0*/  IADD3 R56, P2, P3, R54, R56, R95 ;  /* 0x0000003836387210 */ /* 0x000fe20007b5e05f */
[----:B------:R-:W-:-:S03]  /*12000*/  IMAD.WIDE.U32 R94, R101, R12, RZ ;  /* 0x0000000c655e7225 */ /* 0x000fc600078e00ff */
[----:B------:R-:W-:Y:S01]  /*12010*/  ISETP.GE.U32.AND P0, PT, R56, R54, PT ;  /* 0x000000363800720c */ /* 0x000fe20003f06070 */
[----:B------:R-:W-:Y:S02]  /*12020*/  IMAD.IADD R26, R55, 0x1, R99 ;  /* 0x00000001371a7824 */ /* 0x000fe400078e0263 */
[----:B------:R-:W-:-:S03]  /*12030*/  IMAD.WIDE.U32 R54, R64, R12, RZ ;  /* 0x0000000c40367225 */ /* 0x000fc600078e00ff */
[C---:B------:R-:W-:Y:S01]  /*12040*/  IADD3.X R57, PT, PT, R26.reuse, R57, RZ, P2, P3 ;  /* 0x000000391a397210 */ /* 0x040fe200017e64ff */
[----:B------:R-:W-:Y:S01]  /*12050*/  IMAD R99, R11, R101, RZ ;  /* 0x000000650b637224 */ /* 0x000fe200078e02ff */
[----:B------:R-:W-:Y:S01]  /*12060*/  ISETP.GE.U32.AND.EX P1, PT, R26, R27, PT, P1 ;  /* 0x0000001b1a00720c */ /* 0x000fe20003f26110 */
[----:B------:R-:W-:Y:S01]  /*12070*/  IMAD.WIDE.U32 R54, P3, R13, R101, R54 ;  /* 0x000000650d367225 */ /* 0x000fe20007860036 */
[----:B------:R-:W-:-:S03]  /*12080*/  ISETP.GE.U32.AND.EX P0, PT, R57, R26, PT, P0 ;  /* 0x0000001a3900720c */ /* 0x000fc60003f06100 */
[----:B------:R-:W-:Y:S01]  /*12090*/  IMAD.X R27, RZ, RZ, RZ, P3 ;  /* 0x000000ffff1b7224 */ /* 0x000fe200018e06ff */
[----:B------:R-:W-:Y:S01]  /*120a0*/  IADD3 RZ, P2, PT, R95, R54, RZ ;  /* 0x000000365fff7210 */ /* 0x000fe20007f5e0ff */
[----:B------:R-:W-:Y:S01]  /*120b0*/  IMAD.MOV.U32 R26, RZ, RZ, R55 ;  /* 0x000000ffff1a7224 */ /* 0x000fe200078e0037 */
[----:B------:R-:W-:Y:S01]  /*120c0*/  SEL R95, RZ, 0x1, P0 ;  /* 0x00000001ff5f7807 */ /* 0x000fe20000000000 */
[-C--:B------:R-:W-:Y:S02]  /*120d0*/  IMAD R99, R10, R64.reuse, R99 ;  /* 0x000000400a637224 */ /* 0x080fe400078e0263 */
[----:B------:R-:W-:Y:S01]  /*120e0*/  IMAD.WIDE.U32.X R54, R13, R64, R26, P2 ;  /* 0x000000400d367225 */ /* 0x000fe200010e041a */
[----:B------:R-:W-:-:S03]  /*120f0*/  SEL R26, RZ, 0x1, P1 ;  /* 0x00000001ff1a7807 */ /* 0x000fc60000800000 */
[----:B------:R-:W-:Y:S01]  /*12100*/  IMAD.WIDE.U32 R122, R111, R15, RZ ;  /* 0x0000000f6f7a7225 */ /* 0x000fe200078e00ff */
[----:B------:R-:W-:-:S03]  /*12110*/  IADD3 R95, P0, P1, R95, R54, R26 ;  /* 0x000000365f5f7210 */ /* 0x000fc6000791e01a */
[----:B------:R-:W-:Y:S01]  /*12120*/  IMAD.WIDE.U32 R26, R10, R101, R58 ;  /* 0x000000650a1a7225 */ /* 0x000fe200078e003a */
[----:B------:R-:W-:Y:S02]  /*12130*/  IADD3.X R55, PT, PT, RZ, R55, RZ, P0, P1 ;  /* 0x00000037ff377210 */ /* 0x000fe400007e24ff */
[----:B------:R-:W-:Y:S01]  /*12140*/  IADD3 R54, P3, PT, R95, R26, RZ ;  /* 0x0000001a5f367210 */ /* 0x000fe20007f7e0ff */
[----:B------:R-:W-:Y:S01]  /*12150*/  IMAD.WIDE.U32 R94, R101, R10, RZ ;  /* 0x0000000a655e7225 */ /* 0x000fe200078e00ff */
[----:B------:R-:W-:Y:S02]  /*12160*/  ISETP.GE.U32.AND P1, PT, R26, R58, PT ;  /* 0x0000003a1a00720c */ /* 0x000fe40003f26070 */
[----:B------:R-:W-:Y:S01]  /*12170*/  ISETP.GE.U32.AND P0, PT, R54, R26, PT ;  /* 0x0000001a3600720c */ /* 0x000fe20003f06070 */
[----:B------:R-:W-:Y:S02]  /*12180*/  IMAD.IADD R58, R27, 0x1, R99 ;  /* 0x000000011b3a7824 */ /* 0x000fe400078e0263 */
[----:B------:R-:W-:-:S03]  /*12190*/  IMAD.WIDE.U32 R26, R64, R10, RZ ;  /* 0x0000000a401a7225 */ /* 0x000fc600078e00ff */
[C---:B------:R-:W-:Y:S01]  /*121a0*/  ISETP.GE.U32.AND.EX P1, PT, R58.reuse, R59, PT, P1 ;  /* 0x0000003b3a00720c */ /* 0x040fe20003f26110 */
[----:B------:R-:W-:Y:S02]  /*121b0*/  IMAD.X R55, R58, 0x1, R55, P3 ;  /* 0x000000013a377824 */ /* 0x000fe400018e0637 */
[----:B------:R-:W-:-:S03]  /*121c0*/  IMAD.WIDE.U32 R26, P2, R11, R101, R26 ;  /* 0x000000650b1a7225 */ /* 0x000fc6000784001a */
[----:B------:R-:W-:Y:S01]  /*121d0*/  ISETP.GE.U32.AND.EX P0, PT, R55, R58, PT, P0 ;  /* 0x0000003a3700720c */ /* 0x000fe20003f06100 */
[----:B------:R-:W-:Y:S01]  /*121e0*/  IMAD.X R59, RZ, RZ, RZ, P2 ;  /* 0x000000ffff3b7224 */ /* 0x000fe200010e06ff */
[----:B------:R-:W-:Y:S01]  /*121f0*/  IADD3 RZ, P3, PT, R95, R26, RZ ;  /* 0x0000001a5fff7210 */ /* 0x000fe20007f7e0ff */
[----:B------:R-:W-:Y:S01]  /*12200*/  IMAD.MOV.U32 R58, RZ, RZ, R27 ;  /* 0x000000ffff3a7224 */ /* 0x000fe200078e001b */
[----:B------:R-:W-:Y:S01]  /*12210*/  SEL R99, RZ, 0x1, P0 ;  /* 0x00000001ff637807 */ /* 0x000fe20000000000 */
[----:B------:R-:W-:-:S04]  /*12220*/  IMAD.WIDE.U32 R94, R90, UR20, RZ ;  /* 0x000000145a5e7c25 */ /* 0x000fc8000f8e00ff */
[----:B------:R-:W-:Y:S01]  /*12230*/  IMAD.WIDE.U32.X R26, R11, R64, R58, P3 ;  /* 0x000000400b1a7225 */ /* 0x000fe200018e043a */
[----:B------:R-:W-:Y:S02]  /*12240*/  SEL R58, RZ, 0x1, P1 ;  /* 0x00000001ff3a7807 */ /* 0x000fe40000800000 */
[----:B------:R-:W-:Y:S01]  /*12250*/  ISETP.GE.U32.AND P3, PT, R114, R62, PT ;  /* 0x0000003e7200720c */ /* 0x000fe20003f66070 */
[----:B------:R-:W-:Y:S01]  /*12260*/  IMAD R59, R91, UR20, RZ ;  /* 0x000000145b3b7c24 */ /* 0x000fe2000f8e02ff */
[----:B------:R-:W-:Y:S02]  /*12270*/  IADD3 R99, P0, P1, R99, R26, R58 ;  /* 0x0000001a63637210 */ /* 0x000fe4000791e03a */
[----:B------:R-:W-:Y:S01]  /*12280*/  LOP3.LUT R91, RZ, R91, RZ, 0x33, !PT ;  /* 0x0000005bff5b7212 */ /* 0x000fe200078e33ff */
[----:B------:R-:W-:Y:S01]  /*12290*/  IMAD R59, R90, UR21, R59 ;  /* 0x000000155a3b7c24 */ /* 0x000fe2000f8e023b */
[----:B------:R-:W-:-:S03]  /*122a0*/  ISETP.GE.U32.AND.EX P3, PT, R29, R63, PT, P3 ;  /* 0x0000003f1d00720c */ /* 0x000fc60003f66130 */
[----:B------:R-:W-:Y:S01]  /*122b0*/  IMAD.IADD R100, R95, 0x1, R59 ;  /* 0x000000015f647824 */ /* 0x000fe200078e023b */
[----:B------:R-:W-:Y:S01]  /*122c0*/  IADD3.X R95, PT, PT, RZ, R27, RZ, P0, P1 ;  /* 0x0000001bff5f7210 */ /* 0x000fe200007e24ff */
[----:B------:R-:W-:-:S04]  /*122d0*/  IMAD.WIDE.U32 R26, R94, R52, RZ ;  /* 0x000000345e1a7225 */ /* 0x000fc800078e00ff */
[----:B------:R-:W-:Y:S01]  /*122e0*/  IMAD.WIDE.U32 R58, R100, R52, RZ ;  /* 0x00000034643a7225 */ /* 0x000fe200078e00ff */
[----:B------:R-:W-:-:S03]  /*122f0*/  ISETP.GT.U32.AND P1, PT, R26, R109, PT ;  /* 0x0000006d1a00720c */ /* 0x000fc60003f24070 */
[----:B------:R-:W-:-:S03]  /*12300*/  IMAD.WIDE.U32 R58, P0, R94, R53, R58 ;  /* 0x000000355e3a7225 */ /* 0x000fc6000780003a */
[----:B------:R-:W-:Y:S01]  /*12310*/  IADD3 R26, P2, PT, R27, R58, RZ ;  /* 0x0000003a1b1a7210 */ /* 0x000fe20007f5e0ff */
[----:B------:R-:W-:-:S03]  /*12320*/  IMAD.X R27, RZ, RZ, RZ, P0 ;  /* 0x000000ffff1b7224 */ /* 0x000fc600000e06ff */
[----:B------:R-:W-:Y:S01]  /*12330*/  ISETP.GT.U32.AND.EX P1, PT, R26, R91, PT, P1 ;  /* 0x0000005b1a00720c */ /* 0x000fe20003f24110 */
[----:B------:R-:W-:-:S03]  /*12340*/  IMAD.WIDE.U32 R90, R100, R50, RZ ;  /* 0x00000032645a7225 */ /* 0x000fc600078e00ff */
[----:B------:R-:W-:Y:S01]  /*12350*/  SEL R109, RZ, 0x1, !P1 ;  /* 0x00000001ff6d7807 */ /* 0x000fe20004800000 */
[----:B------:R-:W-:Y:S02]  /*12360*/  IMAD.MOV.U32 R26, RZ, RZ, R59 ;  /* 0x000000ffff1a7224 */ /* 0x000fe400078e003b */
[----:B------:R-:W-:-:S04]  /*12370*/  IMAD.WIDE.U32 R90, P0, R94, R51, R90 ;  /* 0x000000335e5a7225 */ /* 0x000fc8000780005a */
[----:B------:R-:W-:-:S04]  /*12380*/  IMAD.WIDE.U32.X R26, R100, R53, R26, P2 ;  /* 0x00000035641a7225 */ /* 0x000fc800010e041a */
[----:B------:R-:W-:-:S04]  /*12390*/  IMAD.WIDE.U32 R58, R94, R50, R56 ;  /* 0x000000325e3a7225 */ /* 0x000fc800078e0038 */
[----:B------:R-:W-:Y:S01]  /*123a0*/  IMAD.IADD R59, R90, 0x1, R59 ;  /* 0x000000015a3b7824 */ /* 0x000fe200078e023b */
[----:B------:R-:W-:-:S04]  /*123b0*/  IADD3 R26, P1, P2, R58, R26, R109 ;  /* 0x0000001a3a1a7210 */ /* 0x000fc80007a3e06d */
[----:B------:R-:W-:Y:S02]  /*123c0*/  IADD3.X R27, PT, PT, R59, R27, RZ, P1, P2 ;  /* 0x0000001b3b1b7210 */ /* 0x000fe40000fe44ff */
[-C--:B------:R-:W-:Y:S02]  /*123d0*/  IADD3 R116, P1, PT, R28, R114.reuse, RZ ;  /* 0x000000721c747210 */ /* 0x080fe40007f3e0ff */
[----:B------:R-:W-:Y:S02]  /*123e0*/  SEL R28, RZ, 0x1, P3 ;  /* 0x00000001ff1c7807 */ /* 0x000fe40001800000 */
[----:B------:R-:W-:Y:S01]  /*123f0*/  ISETP.GE.U32.AND P2, PT, R116, R114, PT ;  /* 0x000000727400720c */ /* 0x000fe20003f46070 */
[----:B------:R-:W-:-:S04]  /*12400*/  IMAD.WIDE.U32 R114, R94, R50, RZ ;  /* 0x000000325e727225 */ /* 0x000fc800078e00ff */
[----:B------:R-:W-:Y:S01]  /*12410*/  IMAD.X R117, R29, 0x1, R97, P1 ;  /* 0x000000011d757824 */ /* 0x000fe200008e0661 */
[----:B------:R-:W-:Y:S01]  /*12420*/  ISETP.GE.U32.AND P1, PT, R58, R56, PT ;  /* 0x000000383a00720c */ /* 0x000fe20003f26070 */
[----:B------:R-:W-:Y:S01]  /*12430*/  IMAD.MOV.U32 R114, RZ, RZ, R91 ;  /* 0x000000ffff727224 */ /* 0x000fe200078e005b */
[----:B------:R-:W-:Y:S01]  /*12440*/  IADD3 RZ, P3, PT, R115, R90, RZ ;  /* 0x0000005a73ff7210 */ /* 0x000fe20007f7e0ff */
[----:B------:R-:W-:Y:S01]  /*12450*/  IMAD.X R115, RZ, RZ, RZ, P0 ;  /* 0x000000ffff737224 */ /* 0x000fe200000e06ff */
[----:B------:R-:W-:Y:S02]  /*12460*/  ISETP.GE.U32.AND.EX P2, PT, R117, R29, PT, P2 ;  /* 0x0000001d7500720c */ /* 0x000fe40003f46120 */
[----:B------:R-:W-:Y:S01]  /*12470*/  ISETP.GE.U32.AND P0, PT, R26, R58, PT ;  /* 0x0000003a1a00720c */ /* 0x000fe20003f06070 */
[----:B------:R-:W-:Y:S01]  /*12480*/  IMAD.WIDE.U32.X R114, R100, R51, R114, P3 ;  /* 0x0000003364727225 */ /* 0x000fe200018e0472 */
[----:B------:R-:W-:Y:S02]  /*12490*/  ISETP.GE.U32.AND.EX P1, PT, R59, R57, PT, P1 ;  /* 0x000000393b00720c */ /* 0x000fe40003f26110 */
[----:B------:R-:W-:-:S02]  /*124a0*/  SEL R29, RZ, 0x1, P2 ;  /* 0x00000001ff1d7807 */ /* 0x000fc40001000000 */
[----:B------:R-:W-:Y:S01]  /*124b0*/  ISETP.GE.U32.AND.EX P0, PT, R27, R59, PT, P0 ;  /* 0x0000003b1b00720c */ /* 0x000fe20003f06100 */
[----:B------:R-:W-:Y:S01]  /*124c0*/  IMAD.WIDE.U32 R58, R64, R15, RZ ;  /* 0x0000000f403a7225 */ /* 0x000fe200078e00ff */
[----:B------:R-:W-:Y:S02]  /*124d0*/  ISETP.GE.U32.AND P2, PT, R62, R60, PT ;  /* 0x0000003c3e00720c */ /* 0x000fe40003f46070 */
[----:B------:R-:W-:Y:S02]  /*124e0*/  SEL R62, RZ, 0x1, P1 ;  /* 0x00000001ff3e7807 */ /* 0x000fe40000800000 */
[----:B------:R-:W-:Y:S01]  /*124f0*/  IADD3 R60, P1, P3, R29, R112, R28 ;  /* 0x000000701d3c7210 */ /* 0x000fe20007b3e01c */
[----:B------:R-:W-:Y:S01]  /*12500*/  IMAD.WIDE.U32 R28, R106, R18, RZ ;  /* 0x000000126a1c7225 */ /* 0x000fe200078e00ff */
[----:B------:R-:W-:Y:S02]  /*12510*/  SEL R57, RZ, 0x1, P0 ;  /* 0x00000001ff397807 */ /* 0x000fe40000000000 */
[----:B------:R-:W-:-:S02]  /*12520*/  IADD3.X R112, PT, PT, RZ, R113, RZ, P1, P3 ;  /* 0x00000071ff707210 */ /* 0x000fc40000fe64ff */
[----:B------:R-:W-:Y:S01]  /*12530*/  IADD3 R62, P0, P1, R57, R114, R62 ;  /* 0x00000072393e7210 */ /* 0x000fe2000791e03e */
[----:B------:R-:W-:Y:S01]  /*12540*/  IMAD.WIDE.U32 R28, P3, R19, R30, R28 ;  /* 0x0000001e131c7225 */ /* 0x000fe2000786001c */
[----:B------:R-:W-:Y:S02]  /*12550*/  ISETP.GE.U32.AND.EX P2, PT, R63, R108, PT, P2 ;  /* 0x0000006c3f00720c */ /* 0x000fe40003f46120 */
[----:B------:R-:W-:Y:S01]  /*12560*/  IADD3.X R114, PT, PT, RZ, R115, RZ, P0, P1 ;  /* 0x00000073ff727210 */ /* 0x000fe200007e24ff */
[----:B------:R-:W-:Y:S01]  /*12570*/  IMAD.WIDE.U32 R56, R30, R18, RZ ;  /* 0x000000121e387225 */ /* 0x000fe200078e00ff */
[----:B------:R-:W-:-:S03]  /*12580*/  SEL R97, RZ, 0x1, P2 ;  /* 0x00000001ff617807 */ /* 0x000fc60001000000 */
[----:B------:R-:W-:Y:S01]  /*12590*/  IMAD.WIDE.U32 R58, P1, R16, R101, R58 ;  /* 0x00000065103a7225 */ /* 0x000fe2000782003a */
[----:B------:R-:W-:-:S03]  /*125a0*/  IADD3 RZ, P0, PT, R57, R28, RZ ;  /* 0x0000001c39ff7210 */ /* 0x000fc60007f1e0ff */
[----:B------:R-:W-:-:S04]  /*125b0*/  IMAD.WIDE.U32 R56, R101, R15, RZ ;  /* 0x0000000f65387225 */ /* 0x000fc800078e00ff */
[----:B------:R-:W-:Y:S01]  /*125c0*/  IMAD.X R91, RZ, RZ, RZ, P3 ;  /* 0x000000ffff5b7224 */ /* 0x000fe200018e06ff */
[----:B------:R-:W-:Y:S01]  /*125d0*/  IADD3 RZ, P3, PT, R57, R58, RZ ;  /* 0x0000003a39ff7210 */ /* 0x000fe20007f7e0ff */
[----:B------:R-:W-:-:S04]  /*125e0*/  IMAD.WIDE.U32 R56, R100, UR16, RZ ;  /* 0x0000001064387c25 */ /* 0x000fc8000f8e00ff */
[----:B------:R-:W-:Y:S02]  /*125f0*/  IMAD.MOV.U32 R90, RZ, RZ, R29 ;  /* 0x000000ffff5a7224 */ /* 0x000fe400078e001d */
[----:B------:R-:W-:Y:S02]  /*12600*/  IMAD.X R109, RZ, RZ, RZ, P1 ;  /* 0x000000ffff6d7224 */ /* 0x000fe400008e06ff */
[----:B------:R-:W-:-:S04]  /*12610*/  IMAD.WIDE.U32.X R28, R19, R106, R90, P0 ;  /* 0x0000006a131c7225 */ /* 0x000fc800000e045a */
[----:B------:R-:W-:-:S04]  /*12620*/  IMAD.WIDE.U32 R56, P0, R94, UR17, R56 ;  /* 0x000000115e387c25 */ /* 0x000fc8000f800038 */
[----:B------:R-:W-:-:S04]  /*12630*/  IMAD.WIDE.U32 R90, R94, UR16, RZ ;  /* 0x000000105e5a7c25 */ /* 0x000fc8000f8e00ff */
[----:B------:R-:W-:Y:S01]  /*12640*/  IMAD.MOV.U32 R108, RZ, RZ, R59 ;  /* 0x000000ffff6c7224 */ /* 0x000fe200078e003b */
[----:B------:R-:W-:Y:S01]  /*12650*/  IADD3 RZ, P1, PT, R91, R56, RZ ;  /* 0x000000385bff7210 */ /* 0x000fe20007f3e0ff */
[----:B------:R-:W-:-:S04]  /*12660*/  IMAD.WIDE.U32 R90, R94, UR16, R54 ;  /* 0x000000105e5a7c25 */ /* 0x000fc8000f8e0036 */
[----:B------:R-:W-:Y:S01]  /*12670*/  IMAD.IADD R91, R56, 0x1, R91 ;  /* 0x00000001385b7824 */ /* 0x000fe200078e025b */
[----:B------:R-:W-:Y:S01]  /*12680*/  IADD3 R62, P2, PT, R62, R90, RZ ;  /* 0x0000005a3e3e7210 */ /* 0x000fe20007f5e0ff */
[----:B------:R-:W-:Y:S01]  /*12690*/  IMAD.WIDE.U32.X R108, R16, R64, R108, P3 ;  /* 0x00000040106c7225 */ /* 0x000fe200018e046c */
[----:B------:R-:W-:-:S03]  /*126a0*/  ISETP.GE.U32.AND P3, PT, R90, R54, PT ;  /* 0x000000365a00720c */ /* 0x000fc60003f66070 */
[----:B------:R-:W-:Y:S01]  /*126b0*/  IMAD.X R59, RZ, RZ, RZ, P0 ;  /* 0x000000ffff3b7224 */ /* 0x000fe200000e06ff */
[----:B------:R-:W-:Y:S01]  /*126c0*/  ISETP.GE.U32.AND P0, PT, R62, R90, PT ;  /* 0x0000005a3e00720c */ /* 0x000fe20003f06070 */
[C---:B------:R-:W-:Y:S01]  /*126d0*/  IMAD.X R63, R91.reuse, 0x1, R114, P2 ;  /* 0x000000015b3f7824 */ /* 0x040fe200010e0672 */
[----:B------:R-:W-:Y:S01]  /*126e0*/  ISETP.GE.U32.AND.EX P3, PT, R91, R55, PT, P3 ;  /* 0x000000375b00720c */ /* 0x000fe20003f66130 */
[----:B------:R-:W-:Y:S02]  /*126f0*/  IMAD.MOV.U32 R58, RZ, RZ, R57 ;  /* 0x000000ffff3a7224 */ /* 0x000fe400078e0039 */
[----:B------:R-:W-:Y:S01]  /*12700*/  IMAD R30, R16, R101, RZ ;  /* 0x00000065101e7224 */ /* 0x000fe200078e02ff */
[----:B------:R-:W-:Y:S01]  /*12710*/  ISETP.GE.U32.AND.EX P0, PT, R63, R91, PT, P0 ;  /* 0x0000005b3f00720c */ /* 0x000fe20003f06100 */
[----:B------:R-:W-:Y:S01]  /*12720*/  IMAD.WIDE.U32.X R58, R100, UR17, R58, P1 ;  /* 0x00000011643a7c25 */ /* 0x000fe200088e043a */
[----:B------:R-:W-:Y:S02]  /*12730*/  IADD3 R28, P1, P2, R60, R28, R97 ;  /* 0x0000001c3c1c7210 */ /* 0x000fe40007a3e061 */
[----:B------:R-:W-:Y:S01]  /*12740*/  SEL R60, RZ, 0x1, P3 ;  /* 0x00000001ff3c7807 */ /* 0x000fe20001800000 */
[----:B------:R-:W-:Y:S01]  /*12750*/  IMAD.WIDE.U32 R54, R100, UR18, RZ ;  /* 0x0000001264367c25 */ /* 0x000fe2000f8e00ff */
[----:B------:R-:W-:-:S02]  /*12760*/  SEL R91, RZ, 0x1, P0 ;  /* 0x00000001ff5b7807 */ /* 0x000fc40000000000 */
[----:B------:R-:W-:Y:S01]  /*12770*/  IADD3.X R29, PT, PT, R112, R29, RZ, P1, P2 ;  /* 0x0000001d701d7210 */ /* 0x000fe20000fe44ff */
[----:B------:R-:W-:Y:S01]  /*12780*/  IMAD R30, R15, R64, R30 ;  /* 0x000000400f1e7224 */ /* 0x000fe200078e021e */
[----:B------:R-:W-:Y:S01]  /*12790*/  IADD3 R60, P1, P3, R91, R58, R60 ;  /* 0x0000003a5b3c7210 */ /* 0x000fe20007b3e03c */
[----:B------:R-:W-:-:S03]  /*127a0*/  IMAD.WIDE.U32 R56, R15, R101, R104 ;  /* 0x000000650f387225 */ /* 0x000fc600078e0068 */
[----:B------:R-:W-:Y:S01]  /*127b0*/  IADD3.X R64, PT, PT, RZ, R59, RZ, P1, P3 ;  /* 0x0000003bff407210 */ /* 0x000fe20000fe64ff */
[----:B------:R-:W-:Y:S01]  /*127c0*/  IMAD.IADD R97, R57, 0x1, R30 ;  /* 0x0000000139617824 */ /* 0x000fe200078e021e */
[----:B------:R-:W-:Y:S01]  /*127d0*/  ISETP.GE.U32.AND P0, PT, R56, R104, PT ;  /* 0x000000683800720c */ /* 0x000fe20003f06070 */
[C---:B------:R-:W-:Y:S01]  /*127e0*/  IMAD.WIDE.U32 R90, R94.reuse, UR18, RZ ;  /* 0x000000125e5a7c25 */ /* 0x040fe2000f8e00ff */
[----:B------:R-:W-:Y:S02]  /*127f0*/  IADD3 R90, P1, PT, R99, R56, RZ ;  /* 0x00000038635a7210 */ /* 0x000fe40007f3e0ff */
[----:B------:R-:W-:Y:S01]  /*12800*/  ISETP.GE.U32.AND.EX P0, PT, R97, R105, PT, P0 ;  /* 0x000000696100720c */ /* 0x000fe20003f06100 */
[----:B------:R-:W-:-:S03]  /*12810*/  IMAD.WIDE.U32 R54, P2, R94, UR19, R54 ;  /* 0x000000135e367c25 */ /* 0x000fc6000f840036 */
[----:B------:R-:W-:Y:S01]  /*12820*/  SEL R30, RZ, 0x1, P0 ;  /* 0x00000001ff1e7807 */ /* 0x000fe20000000000 */
[----:B------:R-:W-:Y:S01]  /*12830*/  IMAD.WIDE.U32 R58, R107, R14, RZ ;  /* 0x0000000e6b3a7225 */ /* 0x000fe200078e00ff */
[----:B------:R-:W-:Y:S02]  /*12840*/  IADD3 RZ, P3, PT, R91, R54, RZ ;  /* 0x000000365bff7210 */ /* 0x000fe40007f7e0ff */
[----:B------:R-:W-:Y:S01]  /*12850*/  ISETP.GE.U32.AND P0, PT, R90, R56, PT ;  /* 0x000000385a00720c */ /* 0x000fe20003f06070 */
[----:B------:R-:W-:Y:S02]  /*12860*/  IMAD.X R91, R97, 0x1, R95, P1 ;  /* 0x00000001615b7824 */ /* 0x000fe400008e065f */
[----:B------:R-:W-:Y:S02]  /*12870*/  IMAD.X R57, RZ, RZ, RZ, P2 ;  /* 0x000000ffff397224 */ /* 0x000fe400010e06ff */
[----:B------:R-:W-:Y:S01]  /*12880*/  IMAD.WIDE.U32 R94, R94, UR18, R90 ;  /* 0x000000125e5e7c25 */ /* 0x000fe2000f8e005a */
[----:B------:R-:W-:-:S03]  /*12890*/  ISETP.GE.U32.AND.EX P0, PT, R91, R97, PT, P0 ;  /* 0x000000615b00720c */ /* 0x000fc60003f06100 */
[----:B------:R-:W-:Y:S01]  /*128a0*/  IMAD.MOV.U32 R56, RZ, RZ, R55 ;  /* 0x000000ffff387224 */ /* 0x000fe200078e0037 */
[----:B------:R-:W-:Y:S01]  /*128b0*/  SEL R97, RZ, 0x1, P0 ;  /* 0x00000001ff617807 */ /* 0x000fe20000000000 */
[----:B------:R-:W-:Y:S01]  /*128c0*/  IMAD.WIDE.U32 R104, R111, R14, RZ ;  /* 0x0000000e6f687225 */ /* 0x000fe200078e00ff */
[----:B------:R-:W-:-:S03]  /*128d0*/  ISETP.GE.U32.AND P0, PT, R72, R74, PT ;  /* 0x0000004a4800720c */ /* 0x000fc60003f06070 */
[----:B------:R-:W-:Y:S01]  /*128e0*/  IMAD.WIDE.U32 R58, P1, R17, R111, R58 ;  /* 0x0000006f113a7225 */ /* 0x000fe2000782003a */
[----:B------:R-:W-:-:S03]  /*128f0*/  ISETP.GE.U32.AND.EX P0, PT, R73, R66, PT, P0 ;  /* 0x000000424900720c */ /* 0x000fc60003f06100 */
[----:B------:R-:W-:Y:S01]  /*12900*/  IMAD.WIDE.U32.X R100, R100, UR19, R56, P3 ;  /* 0x0000001364647c25 */ /* 0x000fe200098e0438 */
[----:B------:R-:W-:-:S03]  /*12910*/  IADD3 RZ, P2, PT, R105, R58, RZ ;  /* 0x0000003a69ff7210 */ /* 0x000fc60007f5e0ff */
[----:B------:R-:W-:Y:S01]  /*12920*/  IMAD.IADD R95, R54, 0x1, R95 ;  /* 0x00000001365f7824 */ /* 0x000fe200078e025f */
[----:B------:R-:W-:Y:S01]  /*12930*/  IADD3 R54, P3, PT, R60, R94, RZ ;  /* 0x0000005e3c367210 */ /* 0x000fe20007f7e0ff */
[----:B------:R-:W-:-:S04]  /*12940*/  IMAD.WIDE.U32 R56, R70, R50, RZ ;  /* 0x0000003246387225 */ /* 0x000fc800078e00ff */
[----:B------:R-:W-:Y:S01]  /*12950*/  IMAD.X R105, RZ, RZ, RZ, P4 ;  /* 0x000000ffff697224 */ /* 0x000fe200020e06ff */
[----:B------:R-:W-:Y:S01]  /*12960*/  ISETP.GE.U32.AND P4, PT, R74, R68, PT ;  /* 0x000000444a00720c */ /* 0x000fe20003f86070 */
[----:B------:R-:W-:Y:S01]  /*12970*/  IMAD.X R55, R95, 0x1, R64, P3 ;  /* 0x000000015f377824 */ /* 0x000fe200018e0640 */
[----:B------:R-:W-:Y:S01]  /*12980*/  IADD3 RZ, P3, PT, R57, R120, RZ ;  /* 0x0000007839ff7210 */ /* 0x000fe20007f7e0ff */
[----:B------:R-:W-:Y:S01]  /*12990*/  IMAD.MOV.U32 R104, RZ, RZ, R121 ;  /* 0x000000ffff687224 */ /* 0x000fe200078e0079 */
[----:B------:R-:W-:Y:S01]  /*129a0*/  ISETP.GE.U32.AND.EX P4, PT, R66, R69, PT, P4 ;  /* 0x000000454200720c */ /* 0x000fe20003f86140 */
[----:B------:R-:W-:Y:S01]  /*129b0*/  IMAD.X R57, RZ, RZ, RZ, P1 ;  /* 0x000000ffff397224 */ /* 0x000fe200008e06ff */
[----:B------:R-:W-:Y:S01]  /*129c0*/  SEL R69, RZ, 0x1, P0 ;  /* 0x00000001ff457807 */ /* 0x000fe20000000000 */
[----:B------:R-:W-:Y:S01]  /*129d0*/  IMAD.WIDE.U32.X R104, R65, R51, R104, P3 ;  /* 0x0000003341687225 */ /* 0x000fe200018e0468 */
[----:B------:R-:W-:Y:S02]  /*129e0*/  SEL R58, RZ, 0x1, P4 ;  /* 0x00000001ff3a7807 */ /* 0x000fe40002000000 */
[----:B------:R-:W-:Y:S01]  /*129f0*/  IADD3 R74, P4, P3, R97, R108, R30 ;  /* 0x0000006c614a7210 */ /* 0x000fe20007b9e01e */
[----:B------:R-:W-:Y:S01]  /*12a00*/  IMAD R60, R17, R111, RZ ;  /* 0x0000006f113c7224 */ /* 0x000fe200078e02ff */
[----:B------:R-:W-:Y:S01]  /*12a10*/  ISETP.GE.U32.AND P1, PT, R54, R94, PT ;  /* 0x0000005e3600720c */ /* 0x000fe20003f26070 */
[----:B------:R-:W-:Y:S01]  /*12a20*/  IMAD.MOV.U32 R56, RZ, RZ, R59 ;  /* 0x000000ffff387224 */ /* 0x000fe200078e003b */
[----:B------:R-:W-:Y:S01]  /*12a30*/  ISETP.GE.U32.AND P0, PT, R94, R90, PT ;  /* 0x0000005a5e00720c */ /* 0x000fe20003f06070 */
[----:B------:R-:W-:Y:S01]  /*12a40*/  IMAD.WIDE.U32 R112, R61, R20, RZ ;  /* 0x000000143d707225 */ /* 0x000fe200078e00ff */
[----:B------:R-:W-:-:S02]  /*12a50*/  IADD3.X R30, PT, PT, RZ, R109, RZ, P4, P3 ;  /* 0x0000006dff1e7210 */ /* 0x000fc400027e64ff */
[----:B------:R-:W-:Y:S01]  /*12a60*/  ISETP.GE.U32.AND.EX P4, PT, R55, R95, PT, P1 ;  /* 0x0000005f3700720c */ /* 0x000fe20003f86110 */
[----:B------:R-:W-:Y:S01]  /*12a70*/  IMAD.WIDE.U32 R108, R93, R20, RZ ;  /* 0x000000145d6c7225 */ /* 0x000fe200078e00ff */
[----:B------:R-:W-:Y:S02]  /*12a80*/  ISETP.GE.U32.AND.EX P0, PT, R95, R91, PT, P0 ;  /* 0x0000005b5f00720c */ /* 0x000fe40003f06100 */
[----:B------:R-:W-:Y:S01]  /*12a90*/  IADD3 R90, P1, P3, R69, R104, R58 ;  /* 0x00000068455a7210 */ /* 0x000fe20007b3e03a */
[C---:B------:R-:W-:Y:S01]  /*12aa0*/  IMAD.WIDE.U32 R58, R14.reuse, R111, R26 ;  /* 0x0000006f0e3a7225 */ /* 0x040fe200078e001a */
[----:B------:R-:W-:Y:S02]  /*12ab0*/  SEL R99, RZ, 0x1, P4 ;  /* 0x00000001ff637807 */ /* 0x000fe40002000000 */
[----:B------:R-:W-:Y:S01]  /*12ac0*/  IADD3.X R91, PT, PT, RZ, R105, RZ, P1, P3 ;  /* 0x00000069ff5b7210 */ /* 0x000fe20000fe64ff */
[----:B------:R-:W-:Y:S01]  /*12ad0*/  IMAD R69, R14, R107, R60 ;  /* 0x0000006b0e457224 */ /* 0x000fe200078e023c */
[----:B------:R-:W-:Y:S01]  /*12ae0*/  SEL R60, RZ, 0x1, P0 ;  /* 0x00000001ff3c7807 */ /* 0x000fe20000000000 */
[----:B------:R-:W-:Y:S01]  /*12af0*/  IMAD.WIDE.U32 R94, R107, R12, RZ ;  /* 0x0000000c6b5e7225 */ /* 0x000fe200078e00ff */
[----:B------:R-:W-:-:S02]  /*12b00*/  ISETP.GE.U32.AND P0, PT, R58, R26, PT ;  /* 0x0000001a3a00720c */ /* 0x000fc40003f06070 */
[----:B------:R-:W-:Y:S01]  /*12b10*/  IADD3 R99, P3, P4, R99, R100, R60 ;  /* 0x0000006463637210 */ /* 0x000fe20007c7e03c */
[----:B------:R-:W-:Y:S02]  /*12b20*/  IMAD.IADD R64, R59, 0x1, R69 ;  /* 0x000000013b407824 */ /* 0x000fe400078e0245 */
[----:B------:R-:W-:Y:S01]  /*12b30*/  IMAD R59, R13, R111, RZ ;  /* 0x0000006f0d3b7224 */ /* 0x000fe200078e02ff */
[----:B------:R-:W-:Y:S01]  /*12b40*/  IADD3.X R102, PT, PT, RZ, R101, RZ, P3, P4 ;  /* 0x00000065ff667210 */ /* 0x000fe20001fe84ff */
[----:B------:R-:W-:Y:S01]  /*12b50*/  IMAD.WIDE.U32 R100, R12, R111, R62 ;  /* 0x0000006f0c647225 */ /* 0x000fe200078e003e */
[----:B------:R-:W-:-:S03]  /*12b60*/  ISETP.GE.U32.AND.EX P0, PT, R64, R27, PT, P0 ;  /* 0x0000001b4000720c */ /* 0x000fc60003f06100 */
[-C--:B------:R-:W-:Y:S01]  /*12b70*/  IMAD R59, R12, R107.reuse, R59 ;  /* 0x0000006b0c3b7224 */ /* 0x080fe200078e023b */
[----:B------:R-:W-:Y:S01]  /*12b80*/  SEL R97, RZ, 0x1, P0 ;  /* 0x00000001ff617807 */ /* 0x000fe20000000000 */
[----:B------:R-:W-:-:S04]  /*12b90*/  IMAD.WIDE.U32.X R104, R17, R107, R56, P2 ;  /* 0x0000006b11687225 */ /* 0x000fc800010e0438 */
[----:B------:R-:W-:-:S04]  /*12ba0*/  IMAD.WIDE.U32 R94, P1, R13, R111, R94 ;  /* 0x0000006f0d5e7225 */ /* 0x000fc8000782005e */
[----:B------:R-:W-:Y:S01]  /*12bb0*/  IMAD.WIDE.U32 R26, R111, R12, RZ ;  /* 0x0000000c6f1a7225 */ /* 0x000fe200078e00ff */
[----:B------:R-:W-:-:S03]  /*12bc0*/  IADD3 R26, P2, P3, R100, R104, R97 ;  /* 0x00000068641a7210 */ /* 0x000fc60007b5e061 */
[----:B------:R-:W-:Y:S01]  /*12bd0*/  IMAD.IADD R59, R101, 0x1, R59 ;  /* 0x00000001653b7824 */ /* 0x000fe200078e023b */
[----:B------:R-:W-:Y:S01]  /*12be0*/  IADD3 RZ, P4, PT, R27, R94, RZ ;  /* 0x0000005e1bff7210 */ /* 0x000fe20007f9e0ff */
[----:B------:R-:W-:-:S03]  /*12bf0*/  IMAD.WIDE.U32 R56, P0, R21, R61, R108 ;  /* 0x0000003d15387225 */ /* 0x000fc6000780006c */
[----:B------:R-:W-:Y:S01]  /*12c00*/  IADD3.X R27, PT, PT, R59, R105, RZ, P2, P3 ;  /* 0x000000693b1b7210 */ /* 0x000fe200017e64ff */
[----:B------:R-:W-:Y:S01]  /*12c10*/  IMAD.X R69, RZ, RZ, RZ, P1 ;  /* 0x000000ffff457224 */ /* 0x000fe200008e06ff */
[----:B------:R-:W-:Y:S01]  /*12c20*/  ISETP.GE.U32.AND P3, PT, R100, R62, PT ;  /* 0x0000003e6400720c */ /* 0x000fe20003f66070 */
[----:B------:R-:W-:Y:S01]  /*12c30*/  IMAD.MOV.U32 R68, RZ, RZ, R95 ;  /* 0x000000ffff447224 */ /* 0x000fe200078e005f */
[----:B------:R-:W-:Y:S01]  /*12c40*/  IADD3 RZ, P1, PT, R113, R56, RZ ;  /* 0x0000003871ff7210 */ /* 0x000fe20007f3e0ff */
[----:B------:R-:W-:Y:S01]  /*12c50*/  IMAD R56, R21, R61, RZ ;  /* 0x0000003d15387224 */ /* 0x000fe200078e02ff */
[----:B------:R-:W-:Y:S01]  /*12c60*/  ISETP.GE.U32.AND.EX P3, PT, R59, R63, PT, P3 ;  /* 0x0000003f3b00720c */ /* 0x000fe20003f66130 */
[----:B------:R-:W-:-:S04]  /*12c70*/  IMAD.WIDE.U32 R94, R20, R61, R116 ;  /* 0x0000003d145e7225 */ /* 0x000fc800078e0074 */
[----:B------:R-:W-:Y:S01]  /*12c80*/  IMAD.MOV.U32 R108, RZ, RZ, R57 ;  /* 0x000000ffff6c7224 */ /* 0x000fe200078e0039 */
[----:B------:R-:W-:Y:S01]  /*12c90*/  ISETP.GE.U32.AND P2, PT, R94, R116, PT ;  /* 0x000000745e00720c */ /* 0x000fe20003f46070 */
[----:B------:R-:W-:Y:S01]  /*12ca0*/  IMAD.X R109, RZ, RZ, RZ, P0 ;  /* 0x000000ffff6d7224 */ /* 0x000fe200000e06ff */
[----:B------:R-:W-:Y:S01]  /*12cb0*/  ISETP.GE.U32.AND P0, PT, R26, R100, PT ;  /* 0x000000641a00720c */ /* 0x000fe20003f06070 */
[----:B------:R-:W-:Y:S01]  /*12cc0*/  IMAD R57, R20, R93, R56 ;  /* 0x0000005d14397224 */ /* 0x000fe200078e0238 */
[----:B------:R-:W-:Y:S01]  /*12cd0*/  SEL R100, RZ, 0x1, P3 ;  /* 0x00000001ff647807 */ /* 0x000fe20001800000 */
[----:B------:R-:W-:Y:S01]  /*12ce0*/  IMAD.WIDE.U32 R104, R93, R18, RZ ;  /* 0x000000125d687225 */ /* 0x000fe200078e00ff */
[----:B------:R-:W-:Y:S02]  /*12cf0*/  IADD3 R56, P3, PT, R67, R94, RZ ;  /* 0x0000005e43387210 */ /* 0x000fe40007f7e0ff */
[----:B------:R-:W-:Y:S01]  /*12d00*/  ISETP.GE.U32.AND.EX P0, PT, R27, R59, PT, P0 ;  /* 0x0000003b1b00720c */ /* 0x000fe20003f06100 */
[----:B------:R-:W-:-:S02]  /*12d10*/  IMAD.IADD R67, R95, 0x1, R57 ;  /* 0x000000015f437824 */ /* 0x000fc400078e0239 */
[----:B------:R-:W-:Y:S01]  /*12d20*/  IMAD.WIDE.U32.X R62, R13, R107, R68, P4 ;  /* 0x0000006b0d3e7225 */ /* 0x000fe200020e0444 */
[----:B------:R-:W-:Y:S02]  /*12d30*/  SEL R59, RZ, 0x1, P0 ;  /* 0x00000001ff3b7807 */ /* 0x000fe40000000000 */
[C---:B------:R-:W-:Y:S01]  /*12d40*/  ISETP.GE.U32.AND.EX P2, PT, R67.reuse, R117, PT, P2 ;  /* 0x000000754300720c */ /* 0x040fe20003f46120 */
[----:B------:R-:W-:Y:S01]  /*12d50*/  IMAD.X R57, R67, 0x1, R96, P3 ;  /* 0x0000000143397824 */ /* 0x000fe200018e0660 */
[----:B------:R-:W-:Y:S01]  /*12d60*/  ISETP.GE.U32.AND P0, PT, R56, R94, PT ;  /* 0x0000005e3800720c */ /* 0x000fe20003f06070 */
[----:B------:R-:W-:Y:S01]  /*12d70*/  IMAD.WIDE.U32 R68, R107, R10, RZ ;  /* 0x0000000a6b447225 */ /* 0x000fe200078e00ff */
[----:B------:R-:W-:Y:S02]  /*12d80*/  SEL R60, RZ, 0x1, P2 ;  /* 0x00000001ff3c7807 */ /* 0x000fe40001000000 */
[----:B------:R-:W-:Y:S01]  /*12d90*/  ISETP.GE.U32.AND.EX P0, PT, R57, R67, PT, P0 ;  /* 0x000000433900720c */ /* 0x000fe20003f06100 */
[----:B------:R-:W-:Y:S01]  /*12da0*/  IMAD.WIDE.U32 R104, P2, R19, R61, R104 ;  /* 0x0000003d13687225 */ /* 0x000fe20007840068 */
[----:B------:R-:W-:-:S02]  /*12db0*/  IADD3 R100, P4, P3, R59, R62, R100 ;  /* 0x0000003e3b647210 */ /* 0x000fc40007b9e064 */
[----:B------:R-:W-:Y:S01]  /*12dc0*/  SEL R101, RZ, 0x1, P0 ;  /* 0x00000001ff657807 */ /* 0x000fe20000000000 */
[----:B------:R-:W-:Y:S01]  /*12dd0*/  IMAD.WIDE.U32 R112, R61, R18, RZ ;  /* 0x000000123d707225 */ /* 0x000fe200078e00ff */
[----:B------:R-:W-:-:S03]  /*12de0*/  IADD3.X R59, PT, PT, RZ, R63, RZ, P4, P3 ;  /* 0x0000003fff3b7210 */ /* 0x000fc600027e64ff */
[----:B------:R-:W-:Y:S01]  /*12df0*/  IMAD.WIDE.U32.X R108, R21, R93, R108, P1 ;  /* 0x0000005d156c7225 */ /* 0x000fe200008e046c */
[----:B------:R-:W-:-:S03]  /*12e00*/  IADD3 RZ, P0, PT, R113, R104, RZ ;  /* 0x0000006871ff7210 */ /* 0x000fc60007f1e0ff */
[----:B------:R-:W-:-:S04]  /*12e10*/  IMAD.WIDE.U32 R96, R111, R10, RZ ;  /* 0x0000000a6f607225 */ /* 0x000fc800078e00ff */
[----:B------:R-:W-:-:S04]  /*12e20*/  IMAD.WIDE.U32 R68, P1, R11, R111, R68 ;  /* 0x0000006f0b447225 */ /* 0x000fc80007820044 */
[----:B------:R-:W-:-:S04]  /*12e30*/  IMAD.WIDE.U32 R66, R65, UR16, RZ ;  /* 0x0000001041427c25 */ /* 0x000fc8000f8e00ff */
[----:B------:R-:W-:Y:S01]  /*12e40*/  IMAD.X R95, RZ, RZ, RZ, P2 ;  /* 0x000000ffff5f7224 */ /* 0x000fe200010e06ff */
[----:B------:R-:W-:Y:S01]  /*12e50*/  IADD3 RZ, P2, PT, R97, R68, RZ ;  /* 0x0000004461ff7210 */ /* 0x000fe20007f5e0ff */
[----:B------:R-:W-:Y:S02]  /*12e60*/  IMAD.MOV.U32 R94, RZ, RZ, R105 ;  /* 0x000000ffff5e7224 */ /* 0x000fe400078e0069 */
[----:B------:R-:W-:-:S04]  /*12e70*/  IMAD.WIDE.U32 R66, P3, R70, UR17, R66 ;  /* 0x0000001146427c25 */ /* 0x000fc8000f860042 */
[----:B------:R-:W-:Y:S01]  /*12e80*/  IMAD.WIDE.U32.X R94, R19, R93, R94, P0 ;  /* 0x0000005d135e7225 */ /* 0x000fe200000e045e */
[----:B------:R-:W-:-:S03]  /*12e90*/  IADD3 R60, P0, P4, R101, R108, R60 ;  /* 0x0000006c653c7210 */ /* 0x000fc60007c1e03c */
[----:B------:R-:W-:Y:S02]  /*12ea0*/  IMAD R68, R19, R61, RZ ;  /* 0x0000003d13447224 */ /* 0x000fe400078e02ff */
[----:B------:R-:W-:-:S04]  /*12eb0*/  IMAD.WIDE.U32 R62, R70, UR16, R56 ;  /* 0x00000010463e7c25 */ /* 0x000fc8000f8e0038 */
[----:B------:R-:W-:-:S04]  /*12ec0*/  IMAD.WIDE.U32 R96, R70, UR16, RZ ;  /* 0x0000001046607c25 */ /* 0x000fc8000f8e00ff */
[----:B------:R-:W-:Y:S01]  /*12ed0*/  IMAD.X R105, RZ, RZ, RZ, P3 ;  /* 0x000000ffff697224 */ /* 0x000fe200018e06ff */
[----:B------:R-:W-:Y:S01]  /*12ee0*/  ISETP.GE.U32.AND P3, PT, R62, R56, PT ;  /* 0x000000383e00720c */ /* 0x000fe20003f66070 */
[----:B------:R-:W-:Y:S01]  /*12ef0*/  IMAD R93, R18, R93, R68 ;  /* 0x0000005d125d7224 */ /* 0x000fe200078e0244 */
[----:B------:R-:W-:Y:S01]  /*12f00*/  IADD3.X R68, PT, PT, RZ, R109, RZ, P0, P4 ;  /* 0x0000006dff447210 */ /* 0x000fe200007e84ff */
[----:B------:R-:W-:Y:S01]  /*12f10*/  IMAD.IADD R101, R66, 0x1, R63 ;  /* 0x0000000142657824 */ /* 0x000fe200078e023f */
[----:B------:R-:W-:Y:S01]  /*12f20*/  IADD3 RZ, P0, PT, R97, R66, RZ ;  /* 0x0000004261ff7210 */ /* 0x000fe20007f1e0ff */
[----:B------:R-:W-:Y:S01]  /*12f30*/  IMAD.MOV.U32 R104, RZ, RZ, R67 ;  /* 0x000000ffff687224 */ /* 0x000fe200078e0043 */
[----:B------:R-:W-:Y:S01]  /*12f40*/  IADD3 R90, P4, PT, R90, R62, RZ ;  /* 0x0000003e5a5a7210 */ /* 0x000fe20007f9e0ff */
[----:B------:R-:W-:Y:S01]  /*12f50*/  IMAD.WIDE.U32 R66, R110, R24, RZ ;  /* 0x000000186e427225 */ /* 0x000fe200078e00ff */
[----:B------:R-:W-:-:S03]  /*12f60*/  ISETP.GE.U32.AND.EX P3, PT, R101, R57, PT, P3 ;  /* 0x000000396500720c */ /* 0x000fc60003f66130 */
[----:B------:R-:W-:Y:S01]  /*12f70*/  IMAD R57, R25, R103, RZ ;  /* 0x0000006719397224 */ /* 0x000fe200078e02ff */
[----:B------:R-:W-:Y:S01]  /*12f80*/  SEL R108, RZ, 0x1, P3 ;  /* 0x00000001ff6c7807 */ /* 0x000fe20001800000 */
[----:B------:R-:W-:Y:S01]  /*12f90*/  IMAD.WIDE.U32.X R104, R65, UR17, R104, P0 ;  /* 0x0000001141687c25 */ /* 0x000fe200080e0468 */
[----:B------:R-:W-:-:S03]  /*12fa0*/  ISETP.GE.U32.AND P0, PT, R90, R62, PT ;  /* 0x0000003e5a00720c */ /* 0x000fc60003f06070 */
[----:B------:R-:W-:Y:S02]  /*12fb0*/  IMAD.X R91, R101, 0x1, R91, P4 ;  /* 0x00000001655b7824 */ /* 0x000fe400020e065b */
[----:B------:R-:W-:-:S03]  /*12fc0*/  IMAD.WIDE.U32 R62, P4, R25, R103, R66 ;  /* 0x00000067193e7225 */ /* 0x000fc60007880042 */
[----:B------:R-:W-:Y:S01]  /*12fd0*/  ISETP.GE.U32.AND.EX P0, PT, R91, R101, PT, P0 ;  /* 0x000000655b00720c */ /* 0x000fe20003f06100 */
[----:B------:R-:W-:-:S04]  /*12fe0*/  IMAD.WIDE.U32 R96, R103, R24, RZ ;  /* 0x0000001867607225 */ /* 0x000fc800078e00ff */
[C---:B------:R-:W-:Y:S01]  /*12ff0*/  IMAD R109, R24.reuse, R110, R57 ;  /* 0x0000006e186d7224 */ /* 0x040fe200078e0239 */
[----:B------:R-:W-:Y:S01]  /*13000*/  IADD3 RZ, P3, PT, R97, R62, RZ ;  /* 0x0000003e61ff7210 */ /* 0x000fe20007f7e0ff */
[----:B------:R-:W-:-:S04]  /*13010*/  IMAD.WIDE.U32 R66, R24, R103, R72 ;  /* 0x0000006718427225 */ /* 0x000fc800078e0048 */
[----:B------:R-:W-:Y:S01]  /*13020*/  IMAD.X R57, RZ, RZ, RZ, P4 ;  /* 0x000000ffff397224 */ /* 0x000fe200020e06ff */
[----:B------:R-:W-:Y:S01]  /*13030*/  ISETP.GE.U32.AND P4, PT, R66, R72, PT ;  /* 0x000000484200720c */ /* 0x000fe20003f86070 */
[----:B------:R-:W-:Y:S02]  /*13040*/  IMAD.IADD R67, R67, 0x1, R109 ;  /* 0x0000000143437824 */ /* 0x000fe400078e026d */
[----:B------:R-:W-:Y:S01]  /*13050*/  IMAD.MOV.U32 R56, RZ, RZ, R63 ;  /* 0x000000ffff387224 */ /* 0x000fe200078e003f */
[----:B------:R-:W-:Y:S01]  /*13060*/  SEL R63, RZ, 0x1, P0 ;  /* 0x00000001ff3f7807 */ /* 0x000fe20000000000 */
[----:B------:R-:W-:Y:S01]  /*13070*/  IMAD R97, R23, R103, RZ ;  /* 0x0000006717617224 */ /* 0x000fe200078e02ff */
[----:B------:R-:W-:Y:S01]  /*13080*/  ISETP.GE.U32.AND.EX P0, PT, R67, R73, PT, P4 ;  /* 0x000000494300720c */ /* 0x000fe20003f06140 */
[----:B------:R-:W-:Y:S01]  /*13090*/  IMAD.WIDE.U32.X R56, R25, R110, R56, P3 ;  /* 0x0000006e19387225 */ /* 0x000fe200018e0438 */
[----:B------:R-:W-:-:S03]  /*130a0*/  IADD3 R108, P3, P4, R63, R104, R108 ;  /* 0x000000683f6c7210 */ /* 0x000fc60007c7e06c */
[C---:B------:R-:W-:Y:S01]  /*130b0*/  IMAD R63, R22.reuse, R110, R97 ;  /* 0x0000006e163f7224 */ /* 0x040fe200078e0261 */
[----:B------:R-:W-:Y:S01]  /*130c0*/  IADD3.X R104, PT, PT, RZ, R105, RZ, P3, P4 ;  /* 0x00000069ff687210 */ /* 0x000fe20001fe84ff */
[----:B------:R-:W-:-:S04]  /*130d0*/  IMAD.WIDE.U32 R72, R22, R103, R90 ;  /* 0x0000006716487225 */ /* 0x000fc800078e005a */
[----:B------:R-:W-:Y:S01]  /*130e0*/  IMAD.WIDE.U32 R96, R18, R61, R28 ;  /* 0x0000003d12607225 */ /* 0x000fe200078e001c */
[----:B------:R-:W-:-:S03]  /*130f0*/  SEL R61, RZ, 0x1, P0 ;  /* 0x00000001ff3d7807 */ /* 0x000fc60000000000 */
[----:B------:R-:W-:Y:S01]  /*13100*/  IMAD R62, R11, R111, RZ ;  /* 0x0000006f0b3e7224 */ /* 0x000fe200078e02ff */
[----:B------:R-:W-:Y:S01]  /*13110*/  IADD3 R56, P0, P3, R72, R56, R61 ;  /* 0x0000003848387210 */ /* 0x000fe20007b1e03d */
[----:B------:R-:W-:Y:S02]  /*13120*/  IMAD.IADD R73, R73, 0x1, R63 ;  /* 0x0000000149497824 */ /* 0x000fe400078e023f */
[C---:B------:R-:W-:Y:S02]  /*13130*/  IMAD R61, R10.reuse, R107, R62 ;  /* 0x0000006b0a3d7224 */ /* 0x040fe400078e023e */
[----:B------:R-:W-:Y:S01]  /*13140*/  IMAD.WIDE.U32 R62, R10, R111, R54 ;  /* 0x0000006f0a3e7225 */ /* 0x000fe200078e0036 */
[----:B------:R-:W-:Y:S02]  /*13150*/  IADD3.X R57, PT, PT, R73, R57, RZ, P0, P3 ;  /* 0x0000003949397210 */ /* 0x000fe400007e64ff */
[----:B------:R-:W-:Y:S01]  /*13160*/  ISETP.GE.U32.AND P3, PT, R96, R28, PT ;  /* 0x0000001c6000720c */ /* 0x000fe20003f66070 */
[----:B------:R-:W-:Y:S01]  /*13170*/  IMAD.IADD R105, R97, 0x1, R93 ;  /* 0x0000000161697824 */ /* 0x000fe200078e025d */
[----:B------:R-:W-:Y:S01]  /*13180*/  IADD3 R60, P0, PT, R60, R96, RZ ;  /* 0x000000603c3c7210 */ /* 0x000fe20007f1e0ff */
[----:B------:R-:W-:Y:S01]  /*13190*/  IMAD.IADD R93, R63, 0x1, R61 ;  /* 0x000000013f5d7824 */ /* 0x000fe200078e023d */
[----:B------:R-:W-:Y:S01]  /*131a0*/  IADD3 R28, P4, PT, R100, R62, RZ ;  /* 0x0000003e641c7210 */ /* 0x000fe20007f9e0ff */
[----:B------:R-:W-:Y:S01]  /*131b0*/  IMAD.X R97, RZ, RZ, RZ, P1 ;  /* 0x000000ffff617224 */ /* 0x000fe200008e06ff */
[C---:B------:R-:W-:Y:S01]  /*131c0*/  ISETP.GE.U32.AND.EX P3, PT, R105.reuse, R29, PT, P3 ;  /* 0x0000001d6900720c */ /* 0x040fe20003f66130 */
[----:B------:R-:W-:Y:S01]  /*131d0*/  IMAD.X R61, R105, 0x1, R68, P0 ;  /* 0x00000001693d7824 */ /* 0x000fe200000e0644 */
[----:B------:R-:W-:Y:S01]  /*131e0*/  ISETP.GE.U32.AND P0, PT, R62, R54, PT ;  /* 0x000000363e00720c */ /* 0x000fe20003f06070 */
[----:B------:R-:W-:Y:S01]  /*131f0*/  IMAD.X R29, R93, 0x1, R59, P4 ;  /* 0x000000015d1d7824 */ /* 0x000fe200020e063b */
[----:B------:R-:W-:Y:S01]  /*13200*/  ISETP.GE.U32.AND P4, PT, R60, R96, PT ;  /* 0x000000603c00720c */ /* 0x000fe20003f86070 */
[----:B------:R-:W-:Y:S01]  /*13210*/  IMAD.MOV.U32 R96, RZ, RZ, R69 ;  /* 0x000000ffff607224 */ /* 0x000fe200078e0045 */
[----:B------:R-:W-:Y:S01]  /*13220*/  ISETP.GE.U32.AND P1, PT, R28, R62, PT ;  /* 0x0000003e1c00720c */ /* 0x000fe20003f26070 */
[----:B------:R-:W-:Y:S01]  /*13230*/  IMAD.WIDE.U32 R100, R110, R22, RZ ;  /* 0x000000166e647225 */ /* 0x000fe200078e00ff */
[----:B------:R-:W-:-:S02]  /*13240*/  ISETP.GE.U32.AND.EX P4, PT, R61, R105, PT, P4 ;  /* 0x000000693d00720c */ /* 0x000fc40003f86140 */
[----:B------:R-:W-:Y:S01]  /*13250*/  ISETP.GE.U32.AND.EX P0, PT, R93, R55, PT, P0 ;  /* 0x000000375d00720c */ /* 0x000fe20003f06100 */
[----:B------:R-:W-:Y:S01]  /*13260*/  IMAD R105, R64, UR20, RZ ;  /* 0x0000001440697c24 */ /* 0x000fe2000f8e02ff */
[----:B------:R-:W-:Y:S01]  /*13270*/  ISETP.GE.U32.AND.EX P1, PT, R29, R93, PT, P1 ;  /* 0x0000005d1d00720c */ /* 0x000fe20003f26110 */
[----:B------:R-:W-:Y:S01]  /*13280*/  IMAD.WIDE.U32.X R68, R11, R107, R96, P2 ;  /* 0x0000006b0b447225 */ /* 0x000fe200010e0460 */
[----:B------:R-:W-:Y:S02]  /*13290*/  SEL R54, RZ, 0x1, P3 ;  /* 0x00000001ff367807 */ /* 0x000fe40001800000 */
[----:B------:R-:W-:Y:S01]  /*132a0*/  SEL R93, RZ, 0x1, P4 ;  /* 0x00000001ff5d7807 */ /* 0x000fe20002000000 */
[----:B------:R-:W-:Y:S01]  /*132b0*/  IMAD R105, R58, UR21, R105 ;  /* 0x000000153a697c24 */ /* 0x000fe2000f8e0269 */
[----:B------:R-:W-:Y:S01]  /*132c0*/  SEL R106, RZ, 0x1, P0 ;  /* 0x00000001ff6a7807 */ /* 0x000fe20000000000 */
[----:B------:R-:W-:Y:S01]  /*132d0*/  IMAD.WIDE.U32 R62, P3, R23, R103, R100 ;  /* 0x00000067173e7225 */ /* 0x000fe20007860064 */
[----:B------:R-:W-:-:S02]  /*132e0*/  SEL R59, RZ, 0x1, P1 ;  /* 0x00000001ff3b7807 */ /* 0x000fc40000800000 */
[----:B------:R-:W-:Y:S01]  /*132f0*/  IADD3 R93, P0, P1, R93, R94, R54 ;  /* 0x0000005e5d5d7210 */ /* 0x000fe2000791e036 */
[----:B------:R-:W-:Y:S01]  /*13300*/  IMAD.WIDE.U32 R54, R58, UR20, RZ ;  /* 0x000000143a367c25 */ /* 0x000fe2000f8e00ff */
[----:B------:R-:W-:Y:S02]  /*13310*/  LOP3.LUT R101, RZ, R58, RZ, 0x33, !PT ;  /* 0x0000003aff657212 */ /* 0x000fe400078e33ff */
[----:B------:R-:W-:Y:S01]  /*13320*/  IADD3.X R117, PT, PT, RZ, R95, RZ, P0, P1 ;  /* 0x0000005fff757210 */ /* 0x000fe200007e24ff */
[----:B------:R-:W-:Y:S01]  /*13330*/  IMAD.IADD R116, R55, 0x1, R105 ;  /* 0x0000000137747824 */ /* 0x000fe200078e0269 */
[----:B------:R-:W-:Y:S01]  /*13340*/  IADD3 R106, P2, P0, R59, R68, R106 ;  /* 0x000000443b6a7210 */ /* 0x000fe2000785e06a */
[----:B------:R-:W-:-:S03]  /*13350*/  IMAD.WIDE.U32 R94, R54, R52, RZ ;  /* 0x00000034365e7225 */ /* 0x000fc600078e00ff */
[----:B------:R-:W-:Y:S01]  /*13360*/  IADD3.X R55, PT, PT, RZ, R69, RZ, P2, P0 ;  /* 0x00000045ff377210 */ /* 0x000fe200017e04ff */
[----:B------:R-:W-:Y:S01]  /*13370*/  IMAD.X R97, RZ, RZ, RZ, P3 ;  /* 0x000000ffff617224 */ /* 0x000fe200018e06ff */
[----:B------:R-:W-:Y:S01]  /*13380*/  ISETP.GT.U32.AND P1, PT, R94, R101, PT ;  /* 0x000000655e00720c */ /* 0x000fe20003f24070 */
[----:B------:R-:W-:Y:S01]  /*13390*/  IMAD.WIDE.U32 R112, R103, R22, RZ ;  /* 0x0000001667707225 */ /* 0x000fe200078e00ff */
[----:B------:R-:W-:-:S03]  /*133a0*/  ISETP.GE.U32.AND P2, PT, R72, R90, PT ;  /* 0x0000005a4800720c */ /* 0x000fc60003f46070 */
[----:B------:R-:W-:Y:S01]  /*133b0*/  IMAD.WIDE.U32 R58, R70, UR18, RZ ;  /* 0x00000012463a7c25 */ /* 0x000fe2000f8e00ff */
[----:B------:R-:W-:-:S03]  /*133c0*/  IADD3 RZ, P4, PT, R113, R62, RZ ;  /* 0x0000003e71ff7210 */ /* 0x000fc60007f9e0ff */
[----:B------:R-:W-:-:S04]  /*133d0*/  IMAD.WIDE.U32 R118, P3, R70, UR19, R118 ;  /* 0x0000001346767c25 */ /* 0x000fc8000f860076 */
[----:B------:R-:W-:Y:S01]  /*133e0*/  IMAD.WIDE.U32 R68, R116, R52, RZ ;  /* 0x0000003474447225 */ /* 0x000fe200078e00ff */
[----:B------:R-:W-:-:S03]  /*133f0*/  IADD3 RZ, P0, PT, R59, R118, RZ ;  /* 0x000000763bff7210 */ /* 0x000fc60007f1e0ff */
[----:B------:R-:W-:Y:S01]  /*13400*/  IMAD R101, R67, UR20, RZ ;  /* 0x0000001443657c24 */ /* 0x000fe2000f8e02ff */
[----:B------:R-:W-:Y:S01]  /*13410*/  LOP3.LUT R67, RZ, R67, RZ, 0x33, !PT ;  /* 0x00000043ff437212 */ /* 0x000fe200078e33ff */
[----:B------:R-:W-:Y:S02]  /*13420*/  IMAD.MOV.U32 R96, RZ, RZ, R63 ;  /* 0x000000ffff607224 */ /* 0x000fe400078e003f */
[----:B------:R-:W-:Y:S02]  /*13430*/  IMAD.X R63, RZ, RZ, RZ, P3 ;  /* 0x000000ffff3f7224 */ /* 0x000fe400018e06ff */
[----:B------:R-:W-:Y:S02]  /*13440*/  IMAD.MOV.U32 R62, RZ, RZ, R119 ;  /* 0x000000ffff3e7224 */ /* 0x000fe400078e0077 */
[----:B------:R-:W-:-:S04]  /*13450*/  IMAD.WIDE.U32 R58, R66, UR20, RZ ;  /* 0x00000014423a7c25 */ /* 0x000fc8000f8e00ff */
[----:B------:R-:W-:Y:S02]  /*13460*/  IMAD R101, R66, UR21, R101 ;  /* 0x0000001542657c24 */ /* 0x000fe4000f8e0265 */
[----:B------:R-:W-:-:S04]  /*13470*/  IMAD.WIDE.U32 R68, P3, R54, R53, R68 ;  /* 0x0000003536447225 */ /* 0x000fc80007860044 */
[----:B------:R-:W-:Y:S01]  /*13480*/  IMAD.WIDE.U32.X R62, R65, UR19, R62, P0 ;  /* 0x00000013413e7c25 */ /* 0x000fe200080e043e */
[----:B------:R-:W-:Y:S02]  /*13490*/  ISETP.GE.U32.AND.EX P0, PT, R73, R91, PT, P2 ;  /* 0x0000005b4900720c */ /* 0x000fe40003f06120 */
[----:B------:R-:W-:Y:S01]  /*134a0*/  IADD3 R94, P2, PT, R95, R68, RZ ;  /* 0x000000445f5e7210 */ /* 0x000fe20007f5e0ff */
[----:B------:R-:W-:Y:S01]  /*134b0*/  IMAD.IADD R59, R59, 0x1, R101 ;  /* 0x000000013b3b7824 */ /* 0x000fe200078e0265 */
[----:B------:R-:W-:Y:S01]  /*134c0*/  LOP3.LUT R95, RZ, R66, RZ, 0x33, !PT ;  /* 0x00000042ff5f7212 */ /* 0x000fe200078e33ff */
[----:B------:R-:W-:Y:S01]  /*134d0*/  IMAD.WIDE.U32.X R96, R23, R110, R96, P4 ;  /* 0x0000006e17607225 */ /* 0x000fe200020e0460 */
[----:B------:R-:W-:Y:S02]  /*134e0*/  SEL R66, RZ, 0x1, P0 ;  /* 0x00000001ff427807 */ /* 0x000fe40000000000 */
[----:B------:R-:W-:Y:S01]  /*134f0*/  ISETP.GE.U32.AND P0, PT, R56, R72, PT ;  /* 0x000000483800720c */ /* 0x000fe20003f06070 */
[----:B------:R-:W-:Y:S01]  /*13500*/  IMAD.WIDE.U32 R90, R59, R52, RZ ;  /* 0x000000343b5a7225 */ /* 0x000fe200078e00ff */
[----:B------:R-:W-:-:S02]  /*13510*/  LOP3.LUT R101, RZ, R64, RZ, 0x33, !PT ;  /* 0x00000040ff657212 */ /* 0x000fc400078e33ff */
[----:B------:R-:W-:Y:S01]  /*13520*/  ISETP.GE.U32.AND.EX P0, PT, R57, R73, PT, P0 ;  /* 0x000000493900720c */ /* 0x000fe20003f06100 */
[----:B------:R-:W-:Y:S01]  /*13530*/  IMAD.WIDE.U32 R72, R58, R52, RZ ;  /* 0x000000343a487225 */ /* 0x000fe200078e00ff */
[----:B------:R-:W-:Y:S02]  /*13540*/  ISETP.GT.U32.AND.EX P1, PT, R94, R101, PT, P1 ;  /* 0x000000655e00720c */ /* 0x000fe40003f24110 */
[----:B------:R-:W-:Y:S01]  /*13550*/  SEL R105, RZ, 0x1, P0 ;  /* 0x00000001ff697807 */ /* 0x000fe20000000000 */
[----:B------:R-:W-:Y:S01]  /*13560*/  IMAD.WIDE.U32 R90, P4, R58, R53, R90 ;  /* 0x000000353a5a7225 */ /* 0x000fe2000788005a */
[----:B------:R-:W-:Y:S02]  /*13570*/  ISETP.GT.U32.AND P0, PT, R72, R95, PT ;  /* 0x0000005f4800720c */ /* 0x000fe40003f04070 */
[----:B------:R-:W-:Y:S01]  /*13580*/  SEL R101, RZ, 0x1, !P1 ;  /* 0x00000001ff657807 */ /* 0x000fe20004800000 */
[----:B------:R-:W-:Y:S02]  /*13590*/  IMAD.MOV.U32 R64, RZ, RZ, R69 ;  /* 0x000000ffff407224 */ /* 0x000fe400078e0045 */
[----:B------:R-:W-:-:S04]  /*135a0*/  IMAD.WIDE.U32 R114, R70, UR18, R60 ;  /* 0x0000001246727c25 */ /* 0x000fc8000f8e003c */
[----:B------:R-:W-:Y:S01]  /*135b0*/  IMAD.X R65, RZ, RZ, RZ, P3 ;  /* 0x000000ffff417224 */ /* 0x000fe200018e06ff */
[----:B------:R-:W-:Y:S01]  /*135c0*/  IADD3 R72, P3, PT, R73, R90, RZ ;  /* 0x0000005a49487210 */ /* 0x000fe20007f7e0ff */
[----:B------:R-:W-:-:S03]  /*135d0*/  IMAD.WIDE.U32 R68, R116, R50, RZ ;  /* 0x0000003274447225 */ /* 0x000fc600078e00ff */
[----:B------:R-:W-:Y:S01]  /*135e0*/  ISETP.GT.U32.AND.EX P0, PT, R72, R67, PT, P0 ;  /* 0x000000434800720c */ /* 0x000fe20003f04100 */
[----:B------:R-:W-:Y:S02]  /*135f0*/  IMAD.IADD R118, R118, 0x1, R115 ;  /* 0x0000000176767824 */ /* 0x000fe400078e0273 */
[----:B------:R-:W-:-:S04]  /*13600*/  IMAD.WIDE.U32.X R64, R116, R53, R64, P2 ;  /* 0x0000003574407225 */ /* 0x000fc800010e0440 */
[----:B------:R-:W-:Y:S01]  /*13610*/  IMAD.X R73, RZ, RZ, RZ, P4 ;  /* 0x000000ffff497224 */ /* 0x000fe200020e06ff */
[----:B------:R-:W-:Y:S01]  /*13620*/  IADD3 R115, P2, P4, R105, R96, R66 ;  /* 0x0000006069737210 */ /* 0x000fe20007c5e042 */
[----:B------:R-:W-:-:S03]  /*13630*/  IMAD.WIDE.U32 R66, R54, R50, R26 ;  /* 0x0000003236427225 */ /* 0x000fc600078e001a */
[----:B------:R-:W-:Y:S01]  /*13640*/  IADD3.X R70, PT, PT, RZ, R97, RZ, P2, P4 ;  /* 0x00000061ff467210 */ /* 0x000fe200017e84ff */
[----:B------:R-:W-:Y:S01]  /*13650*/  IMAD.WIDE.U32 R68, P1, R54, R51, R68 ;  /* 0x0000003336447225 */ /* 0x000fe20007820044 */
[----:B------:R-:W-:-:S03]  /*13660*/  IADD3 R64, P2, P4, R66, R64, R101 ;  /* 0x0000004042407210 */ /* 0x000fc60007c5e065 */
[----:B------:R-:W-:-:S04]  /*13670*/  IMAD.WIDE.U32 R94, R59, R50, RZ ;  /* 0x000000323b5e7225 */ /* 0x000fc800078e00ff */
[----:B------:R-:W-:Y:S02]  /*13680*/  IMAD.MOV.U32 R72, RZ, RZ, R91 ;  /* 0x000000ffff487224 */ /* 0x000fe400078e005b */
[----:B------:R-:W-:Y:S01]  /*13690*/  IMAD.IADD R119, R68, 0x1, R67 ;  /* 0x0000000144777824 */ /* 0x000fe200078e0243 */
[----:B------:R-:W-:Y:S01]  /*136a0*/  SEL R67, RZ, 0x1, !P0 ;  /* 0x00000001ff437807 */ /* 0x000fe20004000000 */
[----:B------:R-:W-:-:S03]  /*136b0*/  IMAD.WIDE.U32.X R72, R59, R53, R72, P3 ;  /* 0x000000353b487225 */ /* 0x000fc600018e0448 */
[----:B------:R-:W-:Y:S01]  /*136c0*/  IADD3.X R65, PT, PT, R119, R65, RZ, P2, P4 ;  /* 0x0000004177417210 */ /* 0x000fe200017e84ff */
[----:B------:R-:W-:-:S04]  /*136d0*/  IMAD.WIDE.U32 R90, R58, R50, R56 ;  /* 0x000000323a5a7225 */ /* 0x000fc800078e0038 */
[----:B------:R-:W-:Y:S01]  /*136e0*/  IMAD.WIDE.U32 R96, R110, R20, RZ ;  /* 0x000000146e607225 */ /* 0x000fe200078e00ff */
[----:B------:R-:W-:-:S03]  /*136f0*/  IADD3 R72, P0, P2, R90, R72, R67 ;  /* 0x000000485a487210 */ /* 0x000fc60007a1e043 */
[----:B------:R-:W-:-:S04]  /*13700*/  IMAD.WIDE.U32 R94, P3, R58, R51, R94 ;  /* 0x000000333a5e7225 */ /* 0x000fc8000786005e */
[----:B------:R-:W-:Y:S02]  /*13710*/  IMAD.IADD R67, R94, 0x1, R91 ;  /* 0x000000015e437824 */ /* 0x000fe400078e025b */
[----:B------:R-:W-:-:S03]  /*13720*/  IMAD.WIDE.U32 R96, P4, R21, R103, R96 ;  /* 0x0000006715607225 */ /* 0x000fc60007880060 */
[----:B------:R-:W-:Y:S01]  /*13730*/  IADD3.X R73, PT, PT, R67, R73, RZ, P0, P2 ;  /* 0x0000004943497210 */ /* 0x000fe200007e44ff */
[----:B------:R-:W-:Y:S01]  /*13740*/  IMAD.WIDE.U32 R100, R103, R20, RZ ;  /* 0x0000001467647225 */ /* 0x000fe200078e00ff */
[----:B------:R-:W-:-:S03]  /*13750*/  ISETP.GE.U32.AND P0, PT, R114, R60, PT ;  /* 0x0000003c7200720c */ /* 0x000fc60003f06070 */
[----:B------:R-:W-:Y:S01]  /*13760*/  IMAD.X R113, RZ, RZ, RZ, P4 ;  /* 0x000000ffff717224 */ /* 0x000fe200020e06ff */
[----:B------:R-:W-:Y:S01]  /*13770*/  IADD3 RZ, P2, PT, R101, R96, RZ ;  /* 0x0000006065ff7210 */ /* 0x000fe20007f5e0ff */
[----:B------:R-:W-:Y:S01]  /*13780*/  IMAD.WIDE.U32 R100, R110, R18, RZ ;  /* 0x000000126e647225 */ /* 0x000fe200078e00ff */
[----:B------:R-:W-:Y:S02]  /*13790*/  IADD3 R108, P4, PT, R108, R114, RZ ;  /* 0x000000726c6c7210 */ /* 0x000fe40007f9e0ff */
[C---:B------:R-:W-:Y:S01]  /*137a0*/  ISETP.GE.U32.AND.EX P0, PT, R118.reuse, R61, PT, P0 ;  /* 0x0000003d7600720c */ /* 0x040fe20003f06100 */
[----:B------:R-:W-:Y:S02]  /*137b0*/  IMAD.MOV.U32 R112, RZ, RZ, R97 ;  /* 0x000000ffff707224 */ /* 0x000fe400078e0061 */
[----:B------:R-:W-:Y:S02]  /*137c0*/  IMAD.X R109, R118, 0x1, R104, P4 ;  /* 0x00000001766d7824 */ /* 0x000fe400020e0668 */
[----:B------:R-:W-:-:S04]  /*137d0*/  IMAD.WIDE.U32 R100, P4, R19, R103, R100 ;  /* 0x0000006713647225 */ /* 0x000fc80007880064 */
[----:B------:R-:W-:-:S04]  /*137e0*/  IMAD.WIDE.U32 R104, R103, R18, RZ ;  /* 0x0000001267687225 */ /* 0x000fc800078e00ff */
[----:B------:R-:W-:Y:S01]  /*137f0*/  IMAD.X R97, RZ, RZ, RZ, P4 ;  /* 0x000000ffff617224 */ /* 0x000fe200020e06ff */
[----:B------:R-:W-:Y:S01]  /*13800*/  IADD3 RZ, P4, PT, R105, R100, RZ ;  /* 0x0000006469ff7210 */ /* 0x000fe20007f9e0ff */
[----:B------:R-:W-:Y:S02]  /*13810*/  IMAD.MOV.U32 R96, RZ, RZ, R101 ;  /* 0x000000ffff607224 */ /* 0x000fe400078e0065 */
[----:B------:R-:W-:-:S04]  /*13820*/  IMAD.WIDE.U32 R100, R58, R50, RZ ;  /* 0x000000323a647225 */ /* 0x000fc800078e00ff */
[----:B------:R-:W-:Y:S01]  /*13830*/  IMAD.WIDE.U32.X R96, R19, R110, R96, P4 ;  /* 0x0000006e13607225 */ /* 0x000fe200020e0460 */
[----:B------:R-:W-:-:S03]  /*13840*/  IADD3 R100, P4, PT, R99, R74, RZ ;  /* 0x0000004a63647210 */ /* 0x000fc60007f9e0ff */
[----:B------:R-:W-:-:S04]  /*13850*/  IMAD.WIDE.U32 R120, R107, R15, RZ ;  /* 0x0000000f6b787225 */ /* 0x000fc800078e00ff */
[----:B------:R-:W-:Y:S01]  /*13860*/  IMAD.WIDE.U32.X R112, R21, R110, R112, P2 ;  /* 0x0000006e15707225 */ /* 0x000fe200010e0470 */
[----:B------:R-:W-:-:S03]  /*13870*/  IADD3 RZ, P2, PT, R101, R94, RZ ;  /* 0x0000005e65ff7210 */ /* 0x000fc60007f5e0ff */
[----:B------:R-:W-:Y:S02]  /*13880*/  IMAD.X R101, R102, 0x1, R30, P4 ;  /* 0x0000000166657824 */ /* 0x000fe400020e061e */
[----:B------:R-:W-:-:S04]  /*13890*/  IMAD.WIDE.U32 R120, P4, R16, R111, R120 ;  /* 0x0000006f10787225 */ /* 0x000fc80007880078 */
[----:B------:R-:W-:Y:S01]  /*138a0*/  IMAD.X R105, RZ, RZ, RZ, P4 ;  /* 0x000000ffff697224 */ /* 0x000fe200020e06ff */
[----:B------:R-:W-:Y:S01]  /*138b0*/  IADD3 RZ, P4, PT, R123, R120, RZ ;  /* 0x000000787bff7210 */ /* 0x000fe20007f9e0ff */
[----:B------:R-:W-:Y:S02]  /*138c0*/  IMAD.MOV.U32 R104, RZ, RZ, R121 ;  /* 0x000000ffff687224 */ /* 0x000fe400078e0079 */
[----:B------:R-:W-:-:S04]  /*138d0*/  IMAD.WIDE.U32 R120, R54, R50, RZ ;  /* 0x0000003236787225 */ /* 0x000fc800078e00ff */
[----:B------:R-:W-:Y:S01]  /*138e0*/  IMAD.WIDE.U32.X R104, R16, R107, R104, P4 ;  /* 0x0000006b10687225 */ /* 0x000fe200020e0468 */
[----:B------:R-:W-:-:S03]  /*138f0*/  IADD3 RZ, P4, PT, R121, R68, RZ ;  /* 0x0000004479ff7210 */ /* 0x000fc60007f9e0ff */
[----:B------:R-:W-:Y:S01]  /*13900*/  IMAD.X R121, RZ, RZ, RZ, P1 ;  /* 0x000000ffff797224 */ /* 0x000fe200008e06ff */
[----:B------:R-:W-:Y:S01]  /*13910*/  ISETP.GE.U32.AND P1, PT, R66, R26, PT ;  /* 0x0000001a4200720c */ /* 0x000fe20003f26070 */
[----:B------:R-:W-:Y:S02]  /*13920*/  IMAD.MOV.U32 R120, RZ, RZ, R69 ;  /* 0x000000ffff787224 */ /* 0x000fe400078e0045 */
[----:B------:R-:W-:Y:S01]  /*13930*/  IMAD R26, R16, R111, RZ ;  /* 0x0000006f101a7224 */ /* 0x000fe200078e02ff */
[----:B------:R-:W-:Y:S01]  /*13940*/  ISETP.GE.U32.AND.EX P1, PT, R119, R27, PT, P1 ;  /* 0x0000001b7700720c */ /* 0x000fe20003f26110 */
[----:B------:R-:W-:Y:S01]  /*13950*/  IMAD.WIDE.U32.X R120, R116, R51, R120, P4 ;  /* 0x0000003374787225 */ /* 0x000fe200020e0478 */
[----:B------:R-:W-:Y:S02]  /*13960*/  ISETP.GE.U32.AND P4, PT, R64, R66, PT ;  /* 0x000000424000720c */ /* 0x000fe40003f86070 */
[----:B------:R-:W-:Y:S01]  /*13970*/  SEL R69, RZ, 0x1, P1 ;  /* 0x00000001ff457807 */ /* 0x000fe20000800000 */
[----:B------:R-:W-:Y:S01]  /*13980*/  IMAD R27, R21, R103, RZ ;  /* 0x00000067151b7224 */ /* 0x000fe200078e02ff */
[----:B------:R-:W-:Y:S01]  /*13990*/  ISETP.GE.U32.AND P1, PT, R108, R114, PT ;  /* 0x000000726c00720c */ /* 0x000fe20003f26070 */
[----:B------:R-:W-:Y:S01]  /*139a0*/  IMAD R107, R15, R107, R26 ;  /* 0x0000006b0f6b7224 */ /* 0x000fe200078e021a */
[----:B------:R-:W-:Y:S01]  /*139b0*/  ISETP.GE.U32.AND.EX P4, PT, R65, R119, PT, P4 ;  /* 0x000000774100720c */ /* 0x000fe20003f86140 */
[----:B------:R-:W-:Y:S01]  /*139c0*/  IMAD R30, R20, R110, R27 ;  /* 0x0000006e141e7224 */ /* 0x000fe200078e021b */
[----:B------:R-:W-:Y:S01]  /*139d0*/  ISETP.GE.U32.AND.EX P1, PT, R109, R118, PT, P1 ;  /* 0x000000766d00720c */ /* 0x000fe20003f26110 */
[----:B------:R-:W-:Y:S01]  /*139e0*/  IMAD.X R27, RZ, RZ, RZ, P3 ;  /* 0x000000ffff1b7224 */ /* 0x000fe200018e06ff */
[----:B------:R-:W-:Y:S01]  /*139f0*/  SEL R68, RZ, 0x1, P4 ;  /* 0x00000001ff447807 */ /* 0x000fe20002000000 */
[----:B------:R-:W-:Y:S01]  /*13a00*/  IMAD.MOV.U32 R26, RZ, RZ, R95 ;  /* 0x000000ffff1a7224 */ /* 0x000fe200078e005f */
[----:B------:R-:W-:Y:S01]  /*13a10*/  SEL R66, RZ, 0x1, P0 ;  /* 0x00000001ff427807 */ /* 0x000fe20000000000 */
[----:B------:R-:W-:Y:S01]  /*13a20*/  IMAD R91, R19, R103, RZ ;  /* 0x00000067135b7224 */ /* 0x000fe200078e02ff */
[----:B------:R-:W-:Y:S01]  /*13a30*/  SEL R61, RZ, 0x1, P1 ;  /* 0x00000001ff3d7807 */ /* 0x000fe20000800000 */
[----:B------:R-:W-:Y:S01]  /*13a40*/  IMAD.WIDE.U32.X R26, R59, R51, R26, P2 ;  /* 0x000000333b1a7225 */ /* 0x000fe200010e041a */
[----:B------:R-:W-:-:S02]  /*13a50*/  IADD3 R68, P1, P4, R68, R120, R69 ;  /* 0x0000007844447210 */ /* 0x000fc40007c3e045 */
[----:B------:R-:W-:Y:S01]  /*13a60*/  IADD3 R66, P0, P3, R61, R62, R66 ;  /* 0x0000003e3d427210 */ /* 0x000fe20007b1e042 */
[----:B------:R-:W-:Y:S01]  /*13a70*/  IMAD.WIDE.U32 R60, R20, R103, R108 ;  /* 0x00000067143c7225 */ /* 0x000fe200078e006c */
[----:B------:R-:W-:Y:S02]  /*13a80*/  IADD3.X R120, PT, PT, RZ, R121, RZ, P1, P4 ;  /* 0x00000079ff787210 */ /* 0x000fe40000fe84ff */
[----:B------:R-:W-:Y:S01]  /*13a90*/  ISETP.GE.U32.AND P1, PT, R90, R56, PT ;  /* 0x000000385a00720c */ /* 0x000fe20003f26070 */
[----:B------:R-:W-:Y:S01]  /*13aa0*/  IMAD.IADD R61, R61, 0x1, R30 ;  /* 0x000000013d3d7824 */ /* 0x000fe200078e021e */
[----:B------:R-:W-:Y:S01]  /*13ab0*/  IADD3.X R69, PT, PT, RZ, R63, RZ, P0, P3 ;  /* 0x0000003fff457210 */ /* 0x000fe200007e64ff */
[----:B------:R-:W-:Y:S01]  /*13ac0*/  IMAD.WIDE.U32 R62, R59, UR16, RZ ;  /* 0x000000103b3e7c25 */ /* 0x000fe2000f8e00ff */
[----:B------:R-:W-:Y:S02]  /*13ad0*/  IADD3 R56, P4, PT, R115, R60, RZ ;  /* 0x0000003c73387210 */ /* 0x000fe40007f9e0ff */
[----:B------:R-:W-:Y:S01]  /*13ae0*/  ISETP.GE.U32.AND P3, PT, R72, R90, PT ;  /* 0x0000005a4800720c */ /* 0x000fe20003f66070 */
[----:B------:R-:W-:Y:S01]  /*13af0*/  IMAD R110, R18, R110, R91 ;  /* 0x0000006e126e7224 */ /* 0x000fe200078e025b */
[----:B------:R-:W-:Y:S01]  /*13b00*/  ISETP.GE.U32.AND.EX P1, PT, R67, R57, PT, P1 ;  /* 0x000000394300720c */ /* 0x000fe20003f26110 */
[----:B------:R-:W-:Y:S01]  /*13b10*/  IMAD.X R57, R61, 0x1, R70, P4 ;  /* 0x000000013d397824 */ /* 0x000fe200020e0646 */
[----:B------:R-:W-:Y:S01]  /*13b20*/  ISETP.GE.U32.AND P0, PT, R60, R108, PT ;  /* 0x0000006c3c00720c */ /* 0x000fe20003f06070 */
[----:B------:R-:W-:Y:S01]  /*13b30*/  IMAD.WIDE.U32 R94, R58, UR16, RZ ;  /* 0x000000103a5e7c25 */ /* 0x000fe2000f8e00ff */
[----:B------:R-:W-:-:S02]  /*13b40*/  ISETP.GE.U32.AND.EX P2, PT, R73, R67, PT, P3 ;  /* 0x000000434900720c */ /* 0x000fc40003f46130 */
[----:B------:R-:W-:Y:S01]  /*13b50*/  SEL R30, RZ, 0x1, P1 ;  /* 0x00000001ff1e7807 */ /* 0x000fe20000800000 */
[----:B------:R-:W-:Y:S01]  /*13b60*/  IMAD.WIDE.U32 R90, P3, R58, UR17, R62 ;  /* 0x000000113a5a7c25 */ /* 0x000fe2000f86003e */
[----:B------:R-:W-:Y:S02]  /*13b70*/  ISETP.GE.U32.AND P1, PT, R56, R60, PT ;  /* 0x0000003c3800720c */ /* 0x000fe40003f26070 */
[----:B------:R-:W-:Y:S01]  /*13b80*/  ISETP.GE.U32.AND.EX P4, PT, R61, R109, PT, P0 ;  /* 0x0000006d3d00720c */ /* 0x000fe20003f86100 */
[----:B------:R-:W-:Y:S01]  /*13b90*/  IMAD.X R63, RZ, RZ, RZ, P3 ;  /* 0x000000ffff3f7224 */ /* 0x000fe200018e06ff */
[----:B------:R-:W-:Y:S01]  /*13ba0*/  SEL R109, RZ, 0x1, P2 ;  /* 0x00000001ff6d7807 */ /* 0x000fe20001000000 */
[----:B------:R-:W-:Y:S01]  /*13bb0*/  IMAD.WIDE.U32 R114, R71, R22, RZ ;  /* 0x0000001647727225 */ /* 0x000fe200078e00ff */
[----:B------:R-:W-:Y:S02]  /*13bc0*/  ISETP.GE.U32.AND.EX P1, PT, R57, R61, PT, P1 ;  /* 0x0000003d3900720c */ /* 0x000fe40003f26110 */
[----:B------:R-:W-:Y:S01]  /*13bd0*/  IADD3 R109, P2, P3, R109, R26, R30 ;  /* 0x0000001a6d6d7210 */ /* 0x000fe20007b5e01e */
[----:B------:R-:W-:Y:S01]  /*13be0*/  IMAD.WIDE.U32 R60, R58, UR16, R56 ;  /* 0x000000103a3c7c25 */ /* 0x000fe2000f8e0038 */
[----:B------:R-:W-:-:S02]  /*13bf0*/  SEL R62, RZ, 0x1, P4 ;  /* 0x00000001ff3e7807 */ /* 0x000fc40002000000 */
[----:B------:R-:W-:Y:S01]  /*13c00*/  SEL R67, RZ, 0x1, P1 ;  /* 0x00000001ff437807 */ /* 0x000fe20000800000 */
[----:B------:R-:W-:Y:S01]  /*13c10*/  IMAD.IADD R99, R90, 0x1, R61 ;  /* 0x000000015a637824 */ /* 0x000fe200078e023d */
[----:B------:R-:W-:Y:S01]  /*13c20*/  IADD3.X R30, PT, PT, RZ, R27, RZ, P2, P3 ;  /* 0x0000001bff1e7210 */ /* 0x000fe200017e64ff */
[----:B------:R-:W-:Y:S01]  /*13c30*/  IMAD.WIDE.U32 R26, R54, UR16, RZ ;  /* 0x00000010361a7c25 */ /* 0x000fe2000f8e00ff */
[----:B------:R-:W-:Y:S02]  /*13c40*/  IADD3 R67, P1, P3, R67, R112, R62 ;  /* 0x0000007043437210 */ /* 0x000fe40007b3e03e */
[----:B------:R-:W-:Y:S01]  /*13c50*/  IADD3 RZ, P0, PT, R95, R90, RZ ;  /* 0x0000005a5fff7210 */ /* 0x000fe20007f1e0ff */
[----:B------:R-:W-:Y:S01]  /*13c60*/  IMAD.WIDE.U32 R94, R116, UR16, RZ ;  /* 0x00000010745e7c25 */ /* 0x000fe2000f8e00ff */
[----:B------:R-:W-:Y:S02]  /*13c70*/  ISETP.GE.U32.AND P2, PT, R60, R56, PT ;  /* 0x000000383c00720c */ /* 0x000fe40003f46070 */
[----:B------:R-:W-:Y:S01]  /*13c80*/  IADD3.X R61, PT, PT, RZ, R113, RZ, P1, P3 ;  /* 0x00000071ff3d7210 */ /* 0x000fe20000fe64ff */
[----:B------:R-:W-:Y:S01]  /*13c90*/  IMAD.MOV.U32 R62, RZ, RZ, R91 ;  /* 0x000000ffff3e7224 */ /* 0x000fe200078e005b */
[----:B------:R-:W-:Y:S01]  /*13ca0*/  IADD3 R56, P3, PT, R109, R60, RZ ;  /* 0x0000003c6d387210 */ /* 0x000fe20007f7e0ff */
[----:B------:R-:W-:Y:S01]  /*13cb0*/  IMAD.WIDE.U32 R90, R54, UR16, R28 ;  /* 0x00000010365a7c25 */ /* 0x000fe2000f8e001c */
[----:B------:R-:W-:-:S03]  /*13cc0*/  ISETP.GE.U32.AND.EX P2, PT, R99, R57, PT, P2 ;  /* 0x000000396300720c */ /* 0x000fc60003f46120 */
[----:B------:R-:W-:Y:S01]  /*13cd0*/  IMAD.WIDE.U32 R94, P1, R54, UR17, R94 ;  /* 0x00000011365e7c25 */ /* 0x000fe2000f82005e */
[----:B------:R-:W-:Y:S02]  /*13ce0*/  SEL R70, RZ, 0x1, P2 ;  /* 0x00000001ff467807 */ /* 0x000fe40001000000 */
[----:B------:R-:W-:Y:S01]  /*13cf0*/  ISETP.GE.U32.AND P2, PT, R56, R60, PT ;  /* 0x0000003c3800720c */ /* 0x000fe20003f46070 */
[----:B------:R-:W-:Y:S01]  /*13d00*/  IMAD.X R57, R99, 0x1, R30, P3 ;  /* 0x0000000163397824 */ /* 0x000fe200018e061e */
[----:B------:R-:W-:Y:S01]  /*13d10*/  IADD3 R26, P3, PT, R68, R90, RZ ;  /* 0x0000005a441a7210 */ /* 0x000fe20007f7e0ff */
[----:B------:R-:W-:Y:S01]  /*13d20*/  IMAD.IADD R113, R94, 0x1, R91 ;  /* 0x000000015e717824 */ /* 0x000fe200078e025b */
[----:B------:R-:W-:Y:S01]  /*13d30*/  IADD3 RZ, P4, PT, R27, R94, RZ ;  /* 0x0000005e1bff7210 */ /* 0x000fe20007f9e0ff */
[----:B------:R-:W-:Y:S01]  /*13d40*/  IMAD.WIDE.U32.X R62, R59, UR17, R62, P0 ;  /* 0x000000113b3e7c25 */ /* 0x000fe200080e043e */
[----:B------:R-:W-:Y:S02]  /*13d50*/  ISETP.GE.U32.AND.EX P2, PT, R57, R99, PT, P2 ;  /* 0x000000633900720c */ /* 0x000fe40003f46120 */
[----:B------:R-:W-:Y:S01]  /*13d60*/  ISETP.GE.U32.AND P0, PT, R90, R28, PT ;  /* 0x0000001c5a00720c */ /* 0x000fe20003f06070 */
[----:B------:R-:W-:Y:S01]  /*13d70*/  IMAD.X R91, RZ, RZ, RZ, P1 ;  /* 0x000000ffff5b7224 */ /* 0x000fe200008e06ff */
[----:B------:R-:W-:Y:S01]  /*13d80*/  ISETP.GE.U32.AND P1, PT, R26, R90, PT ;  /* 0x0000005a1a00720c */ /* 0x000fe20003f26070 */
[C---:B------:R-:W-:Y:S01]  /*13d90*/  IMAD.X R27, R113.reuse, 0x1, R120, P3 ;  /* 0x00000001711b7824 */ /* 0x040fe200018e0678 */
[----:B------:R-:W-:Y:S01]  /*13da0*/  SEL R99, RZ, 0x1, P2 ;  /* 0x00000001ff637807 */ /* 0x000fe20001000000 */
[----:B------:R-:W-:Y:S01]  /*13db0*/  IMAD.WIDE.U32 R108, R92, R24, RZ ;  /* 0x000000185c6c7225 */ /* 0x000fe200078e00ff */
[----:B------:R-:W-:-:S02]  /*13dc0*/  ISETP.GE.U32.AND.EX P0, PT, R113, R29, PT, P0 ;  /* 0x0000001d7100720c */ /* 0x000fc40003f06100 */
[----:B------:R-:W-:Y:S01]  /*13dd0*/  ISETP.GE.U32.AND.EX P1, PT, R27, R113, PT, P1 ;  /* 0x000000711b00720c */ /* 0x000fe20003f26110 */
[----:B------:R-:W-:Y:S01]  /*13de0*/  IMAD.MOV.U32 R90, RZ, RZ, R95 ;  /* 0x000000ffff5a7224 */ /* 0x000fe200078e005f */
[----:B------:R-:W-:Y:S01]  /*13df0*/  SEL R60, RZ, 0x1, P0 ;  /* 0x00000001ff3c7807 */ /* 0x000fe20000000000 */
[----:B------:R-:W-:-:S04]  /*13e00*/  IMAD.WIDE.U32 R94, R71, R24, RZ ;  /* 0x00000018475e7225 */ /* 0x000fc800078e00ff */
[----:B------:R-:W-:-:S04]  /*13e10*/  IMAD.WIDE.U32 R28, P2, R25, R71, R108 ;  /* 0x00000047191c7225 */ /* 0x000fc8000784006c */
[----:B------:R-:W-:Y:S01]  /*13e20*/  IMAD.WIDE.U32.X R90, R116, UR17, R90, P4 ;  /* 0x00000011745a7c25 */ /* 0x000fe2000a0e045a */
[----:B------:R-:W-:Y:S02]  /*13e30*/  IADD3 R70, P3, P4, R99, R62, R70 ;  /* 0x0000003e63467210 */ /* 0x000fe40007c7e046 */
[----:B------:R-:W-:Y:S01]  /*13e40*/  SEL R99, RZ, 0x1, P1 ;  /* 0x00000001ff637807 */ /* 0x000fe20000800000 */
[----:B------:R-:W-:Y:S01]  /*13e50*/  IMAD.X R119, RZ, RZ, RZ, P2 ;  /* 0x000000ffff777224 */ /* 0x000fe200010e06ff */
[----:B------:R-:W-:Y:S01]  /*13e60*/  IADD3 RZ, P0, PT, R95, R28, RZ ;  /* 0x0000001c5fff7210 */ /* 0x000fe20007f1e0ff */
[----:B------:R-:W-:Y:S01]  /*13e70*/  IMAD.WIDE.U32 R94, R15, R111, R100 ;  /* 0x0000006f0f5e7225 */ /* 0x000fe200078e0064 */
[----:B------:R-:W-:Y:S02]  /*13e80*/  IADD3.X R30, PT, PT, RZ, R63, RZ, P3, P4 ;  /* 0x0000003fff1e7210 */ /* 0x000fe40001fe84ff */
[----:B------:R-:W-:Y:S01]  /*13e90*/  IADD3 R28, P3, P4, R99, R90, R60 ;  /* 0x0000005a631c7210 */ /* 0x000fe20007c7e03c */
[----:B------:R-:W-:Y:S01]  /*13ea0*/  IMAD.WIDE.U32 R62, R92, R22, RZ ;  /* 0x000000165c3e7225 */ /* 0x000fe200078e00ff */
[----:B------:R-:W-:-:S02]  /*13eb0*/  IADD3 R68, P1, PT, R66, R93, RZ ;  /* 0x0000005d42447210 */ /* 0x000fc40007f3e0ff */
[----:B------:R-:W-:Y:S01]  /*13ec0*/  IADD3.X R60, PT, PT, RZ, R91, RZ, P3, P4 ;  /* 0x0000005bff3c7210 */ /* 0x000fe20001fe84ff */
[----:B------:R-:W-:-:S04]  /*13ed0*/  IMAD.WIDE.U32 R90, R116, UR18, RZ ;  /* 0x00000012745a7c25 */ /* 0x000fc8000f8e00ff */
[----:B------:R-:W-:Y:S01]  /*13ee0*/  IMAD.X R69, R69, 0x1, R117, P1 ;  /* 0x0000000145457824 */ /* 0x000fe200008e0675 */
[----:B------:R-:W-:Y:S01]  /*13ef0*/  IADD3 R106, P1, PT, R106, R94, RZ ;  /* 0x0000005e6a6a7210 */ /* 0x000fe20007f3e0ff */
[----:B------:R-:W-:Y:S02]  /*13f00*/  IMAD.IADD R93, R95, 0x1, R107 ;  /* 0x000000015f5d7824 */ /* 0x000fe400078e026b */
[----:B------:R-:W-:-:S04]  /*13f10*/  IMAD.WIDE.U32 R108, P3, R23, R71, R62 ;  /* 0x00000047176c7225 */ /* 0x000fc8000786003e */
[----:B------:R-:W-:Y:S01]  /*13f20*/  IMAD.WIDE.U32 R112, R54, UR18, RZ ;  /* 0x0000001236707c25 */ /* 0x000fe2000f8e00ff */
[----:B------:R-:W-:-:S03]  /*13f30*/  IADD3 RZ, P4, PT, R115, R108, RZ ;  /* 0x0000006c73ff7210 */ /* 0x000fc60007f9e0ff */
[----:B------:R-:W-:-:S04]  /*13f40*/  IMAD.WIDE.U32 R90, P2, R54, UR19, R90 ;  /* 0x00000013365a7c25 */ /* 0x000fc8000f84005a */
[----:B------:R-:W-:Y:S01]  /*13f50*/  IMAD.X R107, R93, 0x1, R55, P1 ;  /* 0x000000015d6b7824 */ /* 0x000fe200008e0637 */
[----:B------:R-:W-:Y:S01]  /*13f60*/  ISETP.GE.U32.AND P1, PT, R94, R100, PT ;  /* 0x000000645e00720c */ /* 0x000fe20003f26070 */
[----:B------:R-:W-:Y:S01]  /*13f70*/  IMAD.X R63, RZ, RZ, RZ, P3 ;  /* 0x000000ffff3f7224 */ /* 0x000fe200018e06ff */
[----:B------:R-:W-:Y:S01]  /*13f80*/  IADD3 RZ, P3, PT, R113, R90, RZ ;  /* 0x0000005a71ff7210 */ /* 0x000fe20007f7e0ff */
[----:B------:R-:W-:Y:S01]  /*13f90*/  IMAD.X R95, RZ, RZ, RZ, P2 ;  /* 0x000000ffff5f7224 */ /* 0x000fe200010e06ff */
[----:B------:R-:W-:Y:S01]  /*13fa0*/  ISETP.GE.U32.AND P2, PT, R106, R94, PT ;  /* 0x0000005e6a00720c */ /* 0x000fe20003f46070 */
[----:B------:R-:W-:Y:S01]  /*13fb0*/  IMAD.WIDE.U32 R54, R54, UR18, R106 ;  /* 0x0000001236367c25 */ /* 0x000fe2000f8e006a */
[----:B------:R-:W-:Y:S02]  /*13fc0*/  ISETP.GE.U32.AND.EX P1, PT, R93, R101, PT, P1 ;  /* 0x000000655d00720c */ /* 0x000fe40003f26110 */
[----:B------:R-:W-:Y:S01]  /*13fd0*/  ISETP.GE.U32.AND.EX P2, PT, R107, R93, PT, P2 ;  /* 0x0000005d6b00720c */ /* 0x000fe20003f46120 */
[----:B------:R-:W-:Y:S01]  /*13fe0*/  IMAD.MOV.U32 R94, RZ, RZ, R91 ;  /* 0x000000ffff5e7224 */ /* 0x000fe200078e005b */
[----:B------:R-:W-:Y:S01]  /*13ff0*/  SEL R66, RZ, 0x1, P1 ;  /* 0x00000001ff427807 */ /* 0x000fe20000800000 */
[----:B------:R-:W-:Y:S01]  /*14000*/  IMAD.MOV.U32 R118, RZ, RZ, R29 ;  /* 0x000000ffff767224 */ /* 0x000fe200078e001d */
[----:B------:R-:W-:Y:S01]  /*14010*/  SEL R99, RZ, 0x1, P2 ;  /* 0x00000001ff637807 */ /* 0x000fe20001000000 */
[----:B------:R-:W-:Y:S01]  /*14020*/  IMAD.WIDE.U32.X R116, R116, UR19, R94, P3 ;  /* 0x0000001374747c25 */ /* 0x000fe200098e045e */
[----:B------:R-:W-:-:S03]  /*14030*/  IADD3 R28, P3, PT, R28, R54, RZ ;  /* 0x000000361c1c7210 */ /* 0x000fc60007f7e0ff */
[-C--:B------:R-:W-:Y:S01]  /*14040*/  IMAD R29, R25, R71.reuse, RZ ;  /* 0x00000047191d7224 */ /* 0x080fe200078e02ff */
[----:B------:R-:W-:Y:S01]  /*14050*/  ISETP.GE.U32.AND P1, PT, R28, R54, PT ;  /* 0x000000361c00720c */ /* 0x000fe20003f26070 */
[----:B------:R-:W-:Y:S02]  /*14060*/  IMAD.IADD R55, R90, 0x1, R55 ;  /* 0x000000015a377824 */ /* 0x000fe400078e0237 */
[----:B------:R-:W-:-:S04]  /*14070*/  IMAD.WIDE.U32 R90, R24, R71, R72 ;  /* 0x00000047185a7225 */ /* 0x000fc800078e0048 */
[-C--:B------:R-:W-:Y:S02]  /*14080*/  IMAD R93, R24, R92.reuse, R29 ;  /* 0x0000005c185d7224 */ /* 0x080fe400078e021d */
[----:B------:R-:W-:Y:S01]  /*14090*/  IMAD.WIDE.U32.X R118, R25, R92, R118, P0 ;  /* 0x0000005c19767225 */ /* 0x000fe200000e0476 */
[----:B------:R-:W-:-:S03]  /*140a0*/  ISETP.GE.U32.AND P0, PT, R54, R106, PT ;  /* 0x0000006a3600720c */ /* 0x000fc60003f06070 */
[----:B------:R-:W-:Y:S01]  /*140b0*/  IMAD.X R29, R55, 0x1, R60, P3 ;  /* 0x00000001371d7824 */ /* 0x000fe200018e063c */
[----:B------:R-:W-:Y:S01]  /*140c0*/  ISETP.GE.U32.AND P3, PT, R90, R72, PT ;  /* 0x000000485a00720c */ /* 0x000fe20003f66070 */
[----:B------:R-:W-:Y:S01]  /*140d0*/  IMAD.IADD R72, R91, 0x1, R93 ;  /* 0x000000015b487824 */ /* 0x000fe200078e025d */
[----:B------:R-:W-:Y:S01]  /*140e0*/  ISETP.GE.U32.AND.EX P0, PT, R55, R107, PT, P0 ;  /* 0x0000006b3700720c */ /* 0x000fe20003f06100 */
[----:B------:R-:W-:Y:S01]  /*140f0*/  IMAD.WIDE.U32 R100, R18, R103, R68 ;  /* 0x0000006712647225 */ /* 0x000fe200078e0044 */
[----:B------:R-:W-:Y:S02]  /*14100*/  ISETP.GE.U32.AND.EX P1, PT, R29, R55, PT, P1 ;  /* 0x000000371d00720c */ /* 0x000fe40003f26110 */
[----:B------:R-:W-:Y:S01]  /*14110*/  ISETP.GE.U32.AND.EX P3, PT, R72, R73, PT, P3 ;  /* 0x000000494800720c */ /* 0x000fe20003f66130 */
[-C--:B------:R-:W-:Y:S01]  /*14120*/  IMAD R55, R23, R71.reuse, RZ ;  /* 0x0000004717377224 */ /* 0x080fe200078e02ff */
[----:B------:R-:W-:Y:S01]  /*14130*/  SEL R54, RZ, 0x1, P0 ;  /* 0x00000001ff367807 */ /* 0x000fe20000000000 */
[----:B------:R-:W-:Y:S01]  /*14140*/  IMAD.WIDE.U32 R94, R22, R71, R56 ;  /* 0x00000047165e7225 */ /* 0x000fe200078e0038 */
[----:B------:R-:W-:-:S02]  /*14150*/  SEL R93, RZ, 0x1, P1 ;  /* 0x00000001ff5d7807 */ /* 0x000fc40000800000 */
[----:B------:R-:W-:Y:S01]  /*14160*/  IADD3 R99, P0, P2, R99, R104, R66 ;  /* 0x0000006863637210 */ /* 0x000fe20007a1e042 */
[----:B------:R-:W-:Y:S01]  /*14170*/  IMAD R73, R22, R92, R55 ;  /* 0x0000005c16497224 */ /* 0x000fe200078e0237 */
[----:B------:R-:W-:Y:S01]  /*14180*/  SEL R55, RZ, 0x1, P3 ;  /* 0x00000001ff377807 */ /* 0x000fe20001800000 */
[----:B------:R-:W-:Y:S01]  /*14190*/  IMAD R91, R72, UR20, RZ ;  /* 0x00000014485b7c24 */ /* 0x000fe2000f8e02ff */
[----:B------:R-:W-:Y:S01]  /*141a0*/  IADD3 R93, P1, P3, R93, R116, R54 ;  /* 0x000000745d5d7210 */ /* 0x000fe20007b3e036 */
[----:B------:R-:W-:Y:S01]  /*141b0*/  IMAD.IADD R73, R95, 0x1, R73 ;  /* 0x000000015f497824 */ /* 0x000fe200078e0249 */
[----:B------:R-:W-:Y:S01]  /*141c0*/  IADD3.X R112, PT, PT, RZ, R105, RZ, P0, P2 ;  /* 0x00000069ff707210 */ /* 0x000fe200007e44ff */
[----:B------:R-:W-:Y:S01]  /*141d0*/  IMAD.MOV.U32 R62, RZ, RZ, R109 ;  /* 0x000000ffff3e7224 */ /* 0x000fe200078e006d */
[----:B------:R-:W-:Y:S01]  /*141e0*/  IADD3.X R113, PT, PT, RZ, R117, RZ, P1, P3 ;  /* 0x00000075ff717210 */ /* 0x000fe20000fe64ff */
[----:B------:R-:W-:Y:S01]  /*141f0*/  IMAD R91, R90, UR21, R91 ;  /* 0x000000155a5b7c24 */ /* 0x000fe2000f8e025b */
[----:B------:R-:W-:Y:S01]  /*14200*/  IADD3 R60, P1, PT, R67, R100, RZ ;  /* 0x00000064433c7210 */ /* 0x000fe20007f3e0ff */
[----:B------:R-:W-:Y:S01]  /*14210*/  IMAD.IADD R67, R101, 0x1, R110 ;  /* 0x0000000165437824 */ /* 0x000fe200078e026e */
[----:B------:R-:W-:Y:S01]  /*14220*/  IADD3 R54, P0, P2, R94, R118, R55 ;  /* 0x000000765e367210 */ /* 0x000fe20007a1e037 */
[----:B------:R-:W-:Y:S01]  /*14230*/  IMAD.WIDE.U32.X R62, R23, R92, R62, P4 ;  /* 0x0000005c173e7225 */ /* 0x000fe200020e043e */
[----:B------:R-:W-:-:S02]  /*14240*/  ISETP.GE.U32.AND P3, PT, R60, R100, PT ;  /* 0x000000643c00720c */ /* 0x000fc40003f66070 */
[----:B------:R-:W-:Y:S01]  /*14250*/  IADD3.X R55, PT, PT, R73, R119, RZ, P0, P2 ;  /* 0x0000007749377210 */ /* 0x000fe200007e44ff */
[C---:B------:R-:W-:Y:S01]  /*14260*/  IMAD.X R61, R67.reuse, 0x1, R61, P1 ;  /* 0x00000001433d7824 */ /* 0x040fe200008e063d */
[----:B------:R-:W-:Y:S01]  /*14270*/  ISETP.GE.U32.AND P0, PT, R100, R68, PT ;  /* 0x000000446400720c */ /* 0x000fe20003f06070 */
[----:B------:R-:W-:Y:S01]  /*14280*/  IMAD.WIDE.U32 R104, R92, R20, RZ ;  /* 0x000000145c687225 */ /* 0x000fe200078e00ff */
[----:B------:R-:W-:Y:S02]  /*14290*/  ISETP.GE.U32.AND P2, PT, R94, R56, PT ;  /* 0x000000385e00720c */ /* 0x000fe40003f46070 */
[----:B------:R-:W-:Y:S01]  /*142a0*/  ISETP.GE.U32.AND P1, PT, R54, R94, PT ;  /* 0x0000005e3600720c */ /* 0x000fe20003f26070 */
[----:B------:R-:W-:Y:S01]  /*142b0*/  IMAD.WIDE.U32 R94, R14, R75, R64 ;  /* 0x0000004b0e5e7225 */ /* 0x000fe200078e0040 */
[----:B------:R-:W-:Y:S02]  /*142c0*/  ISETP.GE.U32.AND.EX P0, PT, R67, R69, PT, P0 ;  /* 0x000000454300720c */ /* 0x000fe40003f06100 */
[----:B------:R-:W-:Y:S01]  /*142d0*/  ISETP.GE.U32.AND.EX P3, PT, R61, R67, PT, P3 ;  /* 0x000000433d00720c */ /* 0x000fe20003f66130 */
[----:B------:R-:W-:Y:S01]  /*142e0*/  IMAD.WIDE.U32 R66, R98, R14, RZ ;  /* 0x0000000e62427225 */ /* 0x000fe200078e00ff */
[----:B------:R-:W-:-:S02]  /*142f0*/  ISETP.GE.U32.AND.EX P2, PT, R73, R57, PT, P2 ;  /* 0x000000394900720c */ /* 0x000fc40003f46120 */
[----:B------:R-:W-:Y:S01]  /*14300*/  ISETP.GE.U32.AND.EX P1, PT, R55, R73, PT, P1 ;  /* 0x000000493700720c */ /* 0x000fe20003f26110 */
[----:B------:R-:W-:Y:S01]  /*14310*/  IMAD.WIDE.U32 R56, R90, UR20, RZ ;  /* 0x000000145a387c25 */ /* 0x000fe2000f8e00ff */
[----:B------:R-:W-:Y:S02]  /*14320*/  SEL R110, RZ, 0x1, P0 ;  /* 0x00000001ff6e7807 */ /* 0x000fe40000000000 */
[----:B------:R-:W-:Y:S01]  /*14330*/  SEL R73, RZ, 0x1, P3 ;  /* 0x00000001ff497807 */ /* 0x000fe20001800000 */
[----:B------:R-:W-:Y:S01]  /*14340*/  IMAD.WIDE.U32 R68, R75, R14, RZ ;  /* 0x0000000e4b447225 */ /* 0x000fe200078e00ff */
[----:B------:R-:W-:Y:S02]  /*14350*/  SEL R116, RZ, 0x1, P2 ;  /* 0x00000001ff747807 */ /* 0x000fe40001000000 */
[----:B------:R-:W-:Y:S01]  /*14360*/  IADD3 R110, P2, P3, R73, R96, R110 ;  /* 0x00000060496e7210 */ /* 0x000fe20007b5e06e */
[----:B------:R-:W-:Y:S01]  /*14370*/  IMAD.WIDE.U32 R66, P0, R17, R75, R66 ;  /* 0x0000004b11427225 */ /* 0x000fe20007800042 */
[----:B------:R-:W-:-:S02]  /*14380*/  ISETP.GE.U32.AND P4, PT, R94, R64, PT ;  /* 0x000000405e00720c */ /* 0x000fc40003f86070 */
[----:B------:R-:W-:Y:S01]  /*14390*/  IADD3.X R114, PT, PT, RZ, R97, RZ, P2, P3 ;  /* 0x00000061ff727210 */ /* 0x000fe200017e64ff */
[----:B------:R-:W-:Y:S01]  /*143a0*/  IMAD.IADD R111, R57, 0x1, R91 ;  /* 0x00000001396f7824 */ /* 0x000fe200078e025b */
[----:B------:R-:W-:Y:S01]  /*143b0*/  SEL R57, RZ, 0x1, P1 ;  /* 0x00000001ff397807 */ /* 0x000fe20000800000 */
[----:B------:R-:W-:Y:S01]  /*143c0*/  IMAD.WIDE.U32 R96, R56, R52, RZ ;  /* 0x0000003438607225 */ /* 0x000fe200078e00ff */
[----:B------:R-:W-:Y:S02]  /*143d0*/  IADD3 RZ, P1, PT, R69, R66, RZ ;  /* 0x0000004245ff7210 */ /* 0x000fe40007f3e0ff */
[----:B------:R-:W-:Y:S01]  /*143e0*/  IADD3 R116, P2, P3, R57, R62, R116 ;  /* 0x0000003e39747210 */ /* 0x000fe20007b5e074 */
[----:B------:R-:W-:Y:S01]  /*143f0*/  IMAD.WIDE.U32 R68, R111, R52, RZ ;  /* 0x000000346f447225 */ /* 0x000fe200078e00ff */
[----:B------:R-:W-:Y:S02]  /*14400*/  LOP3.LUT R91, RZ, R90, RZ, 0x33, !PT ;  /* 0x0000005aff5b7212 */ /* 0x000fe400078e33ff */
[----:B------:R-:W-:Y:S01]  /*14410*/  IADD3.X R115, PT, PT, RZ, R63, RZ, P2, P3 ;  /* 0x0000003fff737210 */ /* 0x000fe200017e64ff */
[----:B------:R-:W-:Y:S01]  /*14420*/  IMAD R57, R17, R75, RZ ;  /* 0x0000004b11397224 */ /* 0x000fe200078e02ff */
[----:B------:R-:W-:Y:S01]  /*14430*/  ISETP.GT.U32.AND P2, PT, R96, R91, PT ;  /* 0x0000005b6000720c */ /* 0x000fe20003f44070 */
[----:B------:R-:W-:Y:S01]  /*14440*/  IMAD.WIDE.U32 R68, P3, R56, R53, R68 ;  /* 0x0000003538447225 */ /* 0x000fe20007860044 */
[----:B------:R-:W-:-:S03]  /*14450*/  LOP3.LUT R72, RZ, R72, RZ, 0x33, !PT ;  /* 0x00000048ff487212 */ /* 0x000fc600078e33ff */
[----:B------:R-:W-:Y:S02]  /*14460*/  IMAD R57, R14, R98, R57 ;  /* 0x000000620e397224 */ /* 0x000fe400078e0239 */
[----:B------:R-:W-:Y:S01]  /*14470*/  IMAD.X R91, RZ, RZ, RZ, P3 ;  /* 0x000000ffff5b7224 */ /* 0x000fe200018e06ff */
[----:B------:R-:W-:Y:S01]  /*14480*/  IADD3 R97, P3, PT, R97, R68, RZ ;  /* 0x0000004461617210 */ /* 0x000fe20007f7e0ff */
[----:B------:R-:W-:Y:S02]  /*14490*/  IMAD.IADD R96, R95, 0x1, R57 ;  /* 0x000000015f607824 */ /* 0x000fe400078e0239 */
[----:B------:R-:W-:Y:S02]  /*144a0*/  IMAD.MOV.U32 R62, RZ, RZ, R67 ;  /* 0x000000ffff3e7224 */ /* 0x000fe400078e0043 */
[----:B------:R-:W-:-:S04]  /*144b0*/  IMAD.WIDE.U32 R66, R111, R50, RZ ;  /* 0x000000326f427225 */ /* 0x000fc800078e00ff */
[----:B------:R-:W-:Y:S01]  /*144c0*/  IMAD.X R63, RZ, RZ, RZ, P0 ;  /* 0x000000ffff3f7224 */ /* 0x000fe200000e06ff */
[----:B------:R-:W-:Y:S01]  /*144d0*/  ISETP.GE.U32.AND.EX P0, PT, R96, R65, PT, P4 ;  /* 0x000000416000720c */ /* 0x000fe20003f06140 */
[----:B------:R-:W-:Y:S01]  /*144e0*/  IMAD.MOV.U32 R90, RZ, RZ, R69 ;  /* 0x000000ffff5a7224 */ /* 0x000fe200078e0045 */
[----:B------:R-:W-:Y:S01]  /*144f0*/  ISETP.GT.U32.AND.EX P4, PT, R97, R72, PT, P2 ;  /* 0x000000486100720c */ /* 0x000fe20003f84120 */
[----:B------:R-:W-:Y:S01]  /*14500*/  IMAD R65, R13, R75, RZ ;  /* 0x0000004b0d417224 */ /* 0x000fe200078e02ff */
[----:B------:R-:W-:Y:S01]  /*14510*/  SEL R95, RZ, 0x1, P0 ;  /* 0x00000001ff5f7807 */ /* 0x000fe20000000000 */
[----:B------:R-:W-:Y:S01]  /*14520*/  IMAD.WIDE.U32 R68, P2, R56, R51, R66 ;  /* 0x0000003338447225 */ /* 0x000fe20007840042 */
[----:B------:R-:W-:-:S03]  /*14530*/  SEL R57, RZ, 0x1, !P4 ;  /* 0x00000001ff397807 */ /* 0x000fc60006000000 */
[----:B------:R-:W-:-:S04]  /*14540*/  IMAD.WIDE.U32.X R90, R111, R53, R90, P3 ;  /* 0x000000356f5a7225 */ /* 0x000fc800018e045a */
[----:B------:R-:W-:-:S04]  /*14550*/  IMAD.WIDE.U32 R66, R56, R50, R54 ;  /* 0x0000003238427225 */ /* 0x000fc800078e0036 */
[-C--:B------:R-:W-:Y:S02]  /*14560*/  IMAD R97, R12, R98.reuse, R65 ;  /* 0x000000620c617224 */ /* 0x080fe400078e0241 */
[----:B------:R-:W-:Y:S01]  /*14570*/  IMAD.WIDE.U32.X R64, R17, R98, R62, P1 ;  /* 0x0000006211407225 */ /* 0x000fe200008e043e */
[----:B------:R-:W-:-:S03]  /*14580*/  IADD3 R74, P1, P3, R66, R90, R57 ;  /* 0x0000005a424a7210 */ /* 0x000fc60007b3e039 */
[----:B------:R-:W-:Y:S02]  /*14590*/  IMAD.IADD R67, R68, 0x1, R67 ;  /* 0x0000000144437824 */ /* 0x000fe400078e0243 */
[----:B------:R-:W-:-:S03]  /*145a0*/  IMAD.WIDE.U32 R72, R98, R12, RZ ;  /* 0x0000000c62487225 */ /* 0x000fc600078e00ff */
[----:B------:R-:W-:Y:S01]  /*145b0*/  IADD3.X R57, PT, PT, R67, R91, RZ, P1, P3 ;  /* 0x0000005b43397210 */ /* 0x000fe20000fe64ff */
[----:B------:R-:W-:-:S04]  /*145c0*/  IMAD.WIDE.U32 R62, R12, R75, R26 ;  /* 0x0000004b0c3e7225 */ /* 0x000fc800078e001a */
[----:B------:R-:W-:Y:S01]  /*145d0*/  IMAD.WIDE.U32 R72, P0, R13, R75, R72 ;  /* 0x0000004b0d487225 */ /* 0x000fe20007800048 */
[C---:B------:R-:W-:Y:S02]  /*145e0*/  IADD3 R64, P3, P4, R62.reuse, R64, R95 ;  /* 0x000000403e407210 */ /* 0x040fe40007c7e05f */
[----:B------:R-:W-:Y:S01]  /*145f0*/  ISETP.GE.U32.AND P1, PT, R62, R26, PT ;  /* 0x0000001a3e00720c */ /* 0x000fe20003f26070 */
[----:B------:R-:W-:Y:S02]  /*14600*/  IMAD.IADD R95, R63, 0x1, R97 ;  /* 0x000000013f5f7824 */ /* 0x000fe400078e0261 */
[----:B------:R-:W-:-:S03]  /*14610*/  IMAD.WIDE.U32 R90, R75, R12, RZ ;  /* 0x0000000c4b5a7225 */ /* 0x000fc600078e00ff */
[----:B------:R-:W-:Y:S01]  /*14620*/  IADD3.X R65, PT, PT, R95, R65, RZ, P3, P4 ;  /* 0x000000415f417210 */ /* 0x000fe20001fe84ff */
[----:B------:R-:W-:Y:S01]  /*14630*/  IMAD.X R63, RZ, RZ, RZ, P0 ;  /* 0x000000ffff3f7224 */ /* 0x000fe200000e06ff */
[----:B------:R-:W-:Y:S01]  /*14640*/  ISETP.GE.U32.AND P0, PT, R64, R62, PT ;  /* 0x0000003e4000720c */ /* 0x000fe20003f06070 */
[----:B------:R-:W-:Y:S01]  /*14650*/  IMAD.MOV.U32 R62, RZ, RZ, R73 ;  /* 0x000000ffff3e7224 */ /* 0x000fe200078e0049 */
[----:B------:R-:W-:Y:S01]  /*14660*/  IADD3 RZ, P3, PT, R91, R72, RZ ;  /* 0x000000485bff7210 */ /* 0x000fe20007f7e0ff */
[----:B------:R-:W-:Y:S01]  /*14670*/  IMAD R73, R96, UR20, RZ ;  /* 0x0000001460497c24 */ /* 0x000fe2000f8e02ff */
[----:B------:R-:W-:Y:S01]  /*14680*/  ISETP.GE.U32.AND.EX P1, PT, R95, R27, PT, P1 ;  /* 0x0000001b5f00720c */ /* 0x000fe20003f26110 */
[----:B------:R-:W-:Y:S01]  /*14690*/  IMAD.WIDE.U32 R26, R71, R20, RZ ;  /* 0x00000014471a7225 */ /* 0x000fe200078e00ff */
[----:B------:R-:W-:Y:S02]  /*146a0*/  ISETP.GE.U32.AND.EX P0, PT, R65, R95, PT, P0 ;  /* 0x0000005f4100720c */ /* 0x000fe40003f06100 */
[----:B------:R-:W-:Y:S01]  /*146b0*/  SEL R26, RZ, 0x1, P1 ;  /* 0x00000001ff1a7807 */ /* 0x000fe20000800000 */
[----:B------:R-:W-:Y:S01]  /*146c0*/  IMAD.WIDE.U32.X R90, R13, R98, R62, P3 ;  /* 0x000000620d5a7225 */ /* 0x000fe200018e043e */
[----:B------:R-:W-:-:S02]  /*146d0*/  SEL R109, RZ, 0x1, P0 ;  /* 0x00000001ff6d7807 */ /* 0x000fc40000000000 */
[----:B------:R-:W-:Y:S01]  /*146e0*/  LOP3.LUT R96, RZ, R96, RZ, 0x33, !PT ;  /* 0x00000060ff607212 */ /* 0x000fe200078e33ff */
[----:B------:R-:W-:Y:S01]  /*146f0*/  IMAD.WIDE.U32 R104, P1, R21, R71, R104 ;  /* 0x0000004715687225 */ /* 0x000fe20007820068 */
[----:B------:R-:W-:-:S03]  /*14700*/  IADD3 R109, P0, P3, R109, R90, R26 ;  /* 0x0000005a6d6d7210 */ /* 0x000fc60007b1e01a */
[C---:B------:R-:W-:Y:S01]  /*14710*/  IMAD.WIDE.U32 R62, R94.reuse, UR20, RZ ;  /* 0x000000145e3e7c25 */ /* 0x040fe2000f8e00ff */
[----:B------:R-:W-:Y:S02]  /*14720*/  IADD3 RZ, P4, PT, R27, R104, RZ ;  /* 0x000000681bff7210 */ /* 0x000fe40007f9e0ff */
[----:B------:R-:W-:Y:S01]  /*14730*/  IADD3.X R108, PT, PT, RZ, R91, RZ, P0, P3 ;  /* 0x0000005bff6c7210 */ /* 0x000fe200007e64ff */
[----:B------:R-:W-:Y:S02]  /*14740*/  IMAD R95, R94, UR21, R73 ;  /* 0x000000155e5f7c24 */ /* 0x000fe4000f8e0249 */
[----:B------:R-:W-:-:S04]  /*14750*/  IMAD.WIDE.U32 R72, R59, UR18, RZ ;  /* 0x000000123b487c25 */ /* 0x000fc8000f8e00ff */
[----:B------:R-:W-:Y:S01]  /*14760*/  IMAD.IADD R27, R63, 0x1, R95 ;  /* 0x000000013f1b7824 */ /* 0x000fe200078e025f */
[----:B------:R-:W-:Y:S01]  /*14770*/  LOP3.LUT R63, RZ, R94, RZ, 0x33, !PT ;  /* 0x0000005eff3f7212 */ /* 0x000fe200078e33ff */
[----:B------:R-:W-:-:S04]  /*14780*/  IMAD.WIDE.U32 R72, P0, R58, UR19, R72 ;  /* 0x000000133a487c25 */ /* 0x000fc8000f800048 */
[----:B------:R-:W-:-:S04]  /*14790*/  IMAD.WIDE.U32 R90, R27, R52, RZ ;  /* 0x000000341b5a7225 */ /* 0x000fc800078e00ff */
[----:B------:R-:W-:-:S04]  /*147a0*/  IMAD.WIDE.U32 R94, R62, R52, RZ ;  /* 0x000000343e5e7225 */ /* 0x000fc800078e00ff */
[----:B------:R-:W-:Y:S02]  /*147b0*/  IMAD.X R107, RZ, RZ, RZ, P0 ;  /* 0x000000ffff6b7224 */ /* 0x000fe400000e06ff */
[----:B------:R-:W-:-:S04]  /*147c0*/  IMAD.WIDE.U32 R90, P0, R62, R53, R90 ;  /* 0x000000353e5a7225 */ /* 0x000fc8000780005a */
[----:B------:R-:W-:Y:S01]  /*147d0*/  IMAD.X R97, RZ, RZ, RZ, P1 ;  /* 0x000000ffff617224 */ /* 0x000fe200008e06ff */
[----:B------:R-:W-:Y:S01]  /*147e0*/  ISETP.GT.U32.AND P1, PT, R94, R63, PT ;  /* 0x0000003f5e00720c */ /* 0x000fe20003f24070 */
[----:B------:R-:W-:Y:S01]  /*147f0*/  IMAD.X R103, RZ, RZ, RZ, P0 ;  /* 0x000000ffff677224 */ /* 0x000fe200000e06ff */
[----:B------:R-:W-:Y:S01]  /*14800*/  IADD3 R63, P0, PT, R95, R90, RZ ;  /* 0x0000005a5f3f7210 */ /* 0x000fe20007f1e0ff */
[----:B------:R-:W-:-:S03]  /*14810*/  IMAD.WIDE.U32 R100, R58, UR18, RZ ;  /* 0x000000123a647c25 */ /* 0x000fc6000f8e00ff */
[----:B------:R-:W-:Y:S01]  /*14820*/  ISETP.GT.U32.AND.EX P1, PT, R63, R96, PT, P1 ;  /* 0x000000603f00720c */ /* 0x000fe20003f24110 */
[----:B------:R-:W-:Y:S01]  /*14830*/  IMAD.WIDE.U32 R94, R27, R50, RZ ;  /* 0x000000321b5e7225 */ /* 0x000fe200078e00ff */
[----:B------:R-:W-:Y:S02]  /*14840*/  IADD3 RZ, P3, PT, R101, R72, RZ ;  /* 0x0000004865ff7210 */ /* 0x000fe40007f7e0ff */
[----:B------:R-:W-:Y:S01]  /*14850*/  SEL R63, RZ, 0x1, !P1 ;  /* 0x00000001ff3f7807 */ /* 0x000fe20004800000 */
[----:B------:R-:W-:Y:S02]  /*14860*/  IMAD.MOV.U32 R102, RZ, RZ, R91 ;  /* 0x000000ffff667224 */ /* 0x000fe400078e005b */
[----:B------:R-:W-:Y:S02]  /*14870*/  IMAD.MOV.U32 R106, RZ, RZ, R73 ;  /* 0x000000ffff6a7224 */ /* 0x000fe400078e0049 */
[----:B------:R-:W-:-:S04]  /*14880*/  IMAD.WIDE.U32.X R102, R27, R53, R102, P0 ;  /* 0x000000351b667225 */ /* 0x000fc800000e0466 */
[----:B------:R-:W-:-:S04]  /*14890*/  IMAD.WIDE.U32 R94, P0, R62, R51, R94 ;  /* 0x000000333e5e7225 */ /* 0x000fc8000780005e */
[----:B------:R-:W-:-:S04]  /*148a0*/  IMAD.WIDE.U32 R90, R62, R50, R64 ;  /* 0x000000323e5a7225 */ /* 0x000fc800078e0040 */
[----:B------:R-:W-:Y:S02]  /*148b0*/  IMAD.MOV.U32 R96, RZ, RZ, R105 ;  /* 0x000000ffff607224 */ /* 0x000fe400078e0069 */
[----:B------:R-:W-:Y:S01]  /*148c0*/  IMAD.WIDE.U32.X R104, R59, UR19, R106, P3 ;  /* 0x000000133b687c25 */ /* 0x000fe200098e046a */
[----:B------:R-:W-:-:S03]  /*148d0*/  IADD3 R26, P1, P3, R90, R102, R63 ;  /* 0x000000665a1a7210 */ /* 0x000fc60007b3e03f */
[----:B------:R-:W-:Y:S02]  /*148e0*/  IMAD.IADD R59, R94, 0x1, R91 ;  /* 0x000000015e3b7824 */ /* 0x000fe400078e025b */
[----:B------:R-:W-:-:S04]  /*148f0*/  IMAD.WIDE.U32 R106, R92, R18, RZ ;  /* 0x000000125c6a7225 */ /* 0x000fc800078e00ff */
[----:B------:R-:W-:Y:S01]  /*14900*/  IMAD.WIDE.U32 R100, R58, UR18, R60 ;  /* 0x000000123a647c25 */ /* 0x000fe2000f8e003c */
[----:B------:R-:W-:-:S03]  /*14910*/  IADD3.X R58, PT, PT, R59, R103, RZ, P1, P3 ;  /* 0x000000673b3a7210 */ /* 0x000fc60000fe64ff */
[----:B------:R-:W-:-:S04]  /*14920*/  IMAD.WIDE.U32 R106, P3, R19, R71, R106 ;  /* 0x00000047136a7225 */ /* 0x000fc8000786006a */
[----:B------:R-:W-:-:S04]  /*14930*/  IMAD.WIDE.U32 R102, R71, R18, RZ ;  /* 0x0000001247667225 */ /* 0x000fc800078e00ff */
[-C--:B------:R-:W-:Y:S01]  /*14940*/  IMAD R63, R11, R75.reuse, RZ ;  /* 0x0000004b0b3f7224 */ /* 0x080fe200078e02ff */
[----:B------:R-:W-:Y:S01]  /*14950*/  IADD3 RZ, P1, PT, R103, R106, RZ ;  /* 0x0000006a67ff7210 */ /* 0x000fe20007f3e0ff */
[----:B------:R-:W-:Y:S02]  /*14960*/  IMAD.MOV.U32 R102, RZ, RZ, R107 ;  /* 0x000000ffff667224 */ /* 0x000fe400078e006b */
[----:B------:R-:W-:-:S04]  /*14970*/  IMAD.WIDE.U32 R106, R10, R75, R28 ;  /* 0x0000004b0a6a7225 */ /* 0x000fc800078e001c */
[----:B------:R-:W-:Y:S02]  /*14980*/  IMAD R63, R10, R98, R63 ;  /* 0x000000620a3f7224 */ /* 0x000fe400078e023f */
[----:B------:R-:W-:Y:S01]  /*14990*/  IMAD.X R103, RZ, RZ, RZ, P3 ;  /* 0x000000ffff677224 */ /* 0x000fe200018e06ff */
[----:B------:R-:W-:Y:S01]  /*149a0*/  ISETP.GE.U32.AND P3, PT, R106, R28, PT ;  /* 0x0000001c6a00720c */ /* 0x000fe20003f66070 */
[----:B------:R-:W-:Y:S02]  /*149b0*/  IMAD.IADD R73, R107, 0x1, R63 ;  /* 0x000000016b497824 */ /* 0x000fe400078e023f */
[----:B------:R-:W-:-:S03]  /*149c0*/  IMAD.WIDE.U32 R118, R75, R10, RZ ;  /* 0x0000000a4b767225 */ /* 0x000fc600078e00ff */
[----:B------:R-:W-:Y:S01]  /*149d0*/  ISETP.GE.U32.AND.EX P3, PT, R73, R29, PT, P3 ;  /* 0x0000001d4900720c */ /* 0x000fe20003f66130 */
[----:B------:R-:W-:-:S03]  /*149e0*/  IMAD.WIDE.U32.X R96, R21, R92, R96, P4 ;  /* 0x0000005c15607225 */ /* 0x000fc600020e0460 */
[----:B------:R-:W-:Y:S01]  /*149f0*/  SEL R63, RZ, 0x1, P3 ;  /* 0x00000001ff3f7807 */ /* 0x000fe20001800000 */
[----:B------:R-:W-:Y:S01]  /*14a00*/  IMAD.WIDE.U32.X R102, R19, R92, R102, P1 ;  /* 0x0000005c13667225 */ /* 0x000fe200008e0466 */
[----:B------:R-:W-:-:S05]  /*14a10*/  IADD3 R28, P3, PT, R109, R106, RZ ;  /* 0x0000006a6d1c7210 */ /* 0x000fca0007f7e0ff */
        /* <DEDUP_REMOVED lines=15> */
[----:B------:R-:W-:Y:S01]  /*14b10*/  IMAD.WIDE.U32 R118, R75, R15, RZ ;  /* 0x0000000f4b767225 */ /* 0x000fe200078e00ff */
[----:B------:R-:W-:-:S03]  /*14b20*/  ISETP.GE.U32.AND.EX P0, PT, R59, R65, PT, P0 ;  /* 0x000000413b00720c */ /* 0x000fc60003f06100 */
[----:B------:R-:W-:Y:S01]  /*14b30*/  IMAD.WIDE.U32.X R108, R27, R51, R108, P3 ;  /* 0x000000331b6c7225 */ /* 0x000fe200018e046c */
[----:B------:R-:W-:Y:S02]  /*14b40*/  ISETP.GE.U32.AND P3, PT, R26, R90, PT ;  /* 0x0000005a1a00720c */ /* 0x000fe40003f66070 */
[----:B------:R-:W-:Y:S01]  /*14b50*/  SEL R64, RZ, 0x1, P0 ;  /* 0x00000001ff407807 */ /* 0x000fe20000000000 */
[----:B------:R-:W-:Y:S01]  /*14b60*/  IMAD.WIDE.U32 R90, R98, R15, RZ ;  /* 0x0000000f625a7225 */ /* 0x000fe200078e00ff */
[----:B------:R-:W-:-:S04]  /*14b70*/  ISETP.GE.U32.AND.EX P3, PT, R58, R59, PT, P3 ;  /* 0x0000003b3a00720c */ /* 0x000fc80003f66130 */
[----:B------:R-:W-:Y:S02]  /*14b80*/  SEL R59, RZ, 0x1, P3 ;  /* 0x00000001ff3b7807 */ /* 0x000fe40001800000 */
[----:B------:R-:W-:-:S04]  /*14b90*/  IADD3 R63, P0, P3, R73, R106, R63 ;  /* 0x0000006a493f7210 */ /* 0x000fc80007b1e03f */
[----:B------:R-:W-:Y:S02]  /*14ba0*/  IADD3.X R106, PT, PT, RZ, R107, RZ, P0, P3 ;  /* 0x0000006bff6a7210 */ /* 0x000fe400007e64ff */
[----:B------:R-:W-:-:S04]  /*14bb0*/  IADD3 R59, P0, P3, R59, R108, R64 ;  /* 0x0000006c3b3b7210 */ /* 0x000fc80007b1e040 */
[----:B------:R-:W-:Y:S01]  /*14bc0*/  IADD3.X R108, PT, PT, RZ, R109, RZ, P0, P3 ;  /* 0x0000006dff6c7210 */ /* 0x000fe200007e64ff */
[----:B------:R-:W-:Y:S01]  /*14bd0*/  IMAD.WIDE.U32 R90, P3, R16, R75, R90 ;  /* 0x0000004b105a7225 */ /* 0x000fe2000786005a */
[----:B------:R-:W-:-:S03]  /*14be0*/  IADD3 R64, P0, PT, R93, R99, RZ ;  /* 0x000000635d407210 */ /* 0x000fc60007f1e0ff */
[----:B------:R-:W-:Y:S01]  /*14bf0*/  IMAD.IADD R93, R72, 0x1, R101 ;  /* 0x00000001485d7824 */ /* 0x000fe200078e0265 */
[----:B------:R-:W-:Y:S01]  /*14c00*/  IADD3 R72, P4, PT, R70, R100, RZ ;  /* 0x0000006446487210 */ /* 0x000fe20007f9e0ff */
[----:B------:R-:W-:Y:S01]  /*14c10*/  IMAD.X R95, RZ, RZ, RZ, P3 ;  /* 0x000000ffff5f7224 */ /* 0x000fe200018e06ff */
[----:B------:R-:W-:Y:S01]  /*14c20*/  IADD3 RZ, P3, PT, R119, R90, RZ ;  /* 0x0000005a77ff7210 */ /* 0x000fe20007f7e0ff */
[----:B------:R-:W-:Y:S01]  /*14c30*/  IMAD.MOV.U32 R94, RZ, RZ, R91 ;  /* 0x000000ffff5e7224 */ /* 0x000fe200078e005b */
[----:B------:R-:W-:Y:S01]  /*14c40*/  ISETP.GE.U32.AND P1, PT, R72, R100, PT ;  /* 0x000000644800720c */ /* 0x000fe20003f26070 */
[----:B------:R-:W-:Y:S01]  /*14c50*/  IMAD.X R65, R113, 0x1, R112, P0 ;  /* 0x0000000171417824 */ /* 0x000fe200000e0670 */
[----:B------:R-:W-:Y:S01]  /*14c60*/  ISETP.GE.U32.AND P0, PT, R100, R60, PT ;  /* 0x0000003c6400720c */ /* 0x000fe20003f06070 */
[----:B------:R-:W-:-:S03]  /*14c70*/  IMAD.WIDE.U32 R90, R27, UR16, RZ ;  /* 0x000000101b5a7c25 */ /* 0x000fc6000f8e00ff */
[----:B------:R-:W-:Y:S01]  /*14c80*/  ISETP.GE.U32.AND.EX P0, PT, R93, R61, PT, P0 ;  /* 0x0000003d5d00720c */ /* 0x000fe20003f06100 */
[----:B------:R-:W-:-:S04]  /*14c90*/  IMAD.WIDE.U32 R100, R27, UR18, RZ ;  /* 0x000000121b647c25 */ /* 0x000fc8000f8e00ff */
[----:B------:R-:W-:Y:S02]  /*14ca0*/  IMAD.X R99, RZ, RZ, RZ, P2 ;  /* 0x000000ffff637224 */ /* 0x000fe400010e06ff */
[----:B------:R-:W-:-:S04]  /*14cb0*/  IMAD.WIDE.U32 R112, R62, UR16, RZ ;  /* 0x000000103e707c25 */ /* 0x000fc8000f8e00ff */
[----:B------:R-:W-:-:S04]  /*14cc0*/  IMAD.WIDE.U32 R90, P2, R62, UR17, R90 ;  /* 0x000000113e5a7c25 */ /* 0x000fc8000f84005a */
[----:B------:R-:W-:-:S04]  /*14cd0*/  IMAD.WIDE.U32.X R94, R16, R98, R94, P3 ;  /* 0x00000062105e7225 */ /* 0x000fc800018e045e */
[----:B------:R-:W-:-:S04]  /*14ce0*/  IMAD.WIDE.U32 R100, P3, R62, UR19, R100 ;  /* 0x000000133e647c25 */ /* 0x000fc8000f860064 */
[----:B------:R-:W-:-:S04]  /*14cf0*/  IMAD.WIDE.U32 R118, R62, UR18, RZ ;  /* 0x000000123e767c25 */ /* 0x000fc8000f8e00ff */
[----:B------:R-:W-:Y:S01]  /*14d00*/  IMAD.X R73, R93, 0x1, R30, P4 ;  /* 0x000000015d497824 */ /* 0x000fe200020e061e */
[----:B------:R-:W-:Y:S01]  /*14d10*/  IADD3 RZ, P4, PT, R113, R90, RZ ;  /* 0x0000005a71ff7210 */ /* 0x000fe20007f9e0ff */
[----:B------:R-:W-:Y:S01]  /*14d20*/  IMAD.X R113, RZ, RZ, RZ, P2 ;  /* 0x000000ffff717224 */ /* 0x000fe200010e06ff */
[----:B------:R-:W-:Y:S01]  /*14d30*/  IADD3 RZ, P2, PT, R119, R100, RZ ;  /* 0x0000006477ff7210 */ /* 0x000fe20007f5e0ff */
[----:B------:R-:W-:Y:S01]  /*14d40*/  IMAD.WIDE.U32 R118, R56, R50, RZ ;  /* 0x0000003238767225 */ /* 0x000fe200078e00ff */
[----:B------:R-:W-:-:S03]  /*14d50*/  ISETP.GE.U32.AND.EX P1, PT, R73, R93, PT, P1 ;  /* 0x0000005d4900720c */ /* 0x000fc60003f26110 */
[----:B------:R-:W-:Y:S02]  /*14d60*/  IMAD.MOV.U32 R112, RZ, RZ, R91 ;  /* 0x000000ffff707224 */ /* 0x000fe400078e005b */
[-C--:B------:R-:W-:Y:S02]  /*14d70*/  IMAD R61, R21, R71.reuse, RZ ;  /* 0x00000047153d7224 */ /* 0x080fe400078e02ff */
[----:B------:R-:W-:Y:S02]  /*14d80*/  IMAD R91, R19, R71, RZ ;  /* 0x00000047135b7224 */ /* 0x000fe400078e02ff */
[----:B------:R-:W-:Y:S01]  /*14d90*/  IMAD.WIDE.U32.X R112, R27, UR17, R112, P4 ;  /* 0x000000111b707c25 */ /* 0x000fe2000a0e0470 */
[----:B------:R-:W-:-:S03]  /*14da0*/  IADD3 RZ, P4, PT, R119, R68, RZ ;  /* 0x0000004477ff7210 */ /* 0x000fc60007f9e0ff */
[-C--:B------:R-:W-:Y:S02]  /*14db0*/  IMAD R70, R20, R92.reuse, R61 ;  /* 0x0000005c14467224 */ /* 0x080fe400078e023d */
[----:B------:R-:W-:Y:S01]  /*14dc0*/  IMAD R68, R18, R92, R91 ;  /* 0x0000005c12447224 */ /* 0x000fe200078e025b */
[----:B------:R-:W-:Y:S01]  /*14dd0*/  SEL R91, RZ, 0x1, P1 ;  /* 0x00000001ff5b7807 */ /* 0x000fe20000800000 */
[----:B------:R-:W-:Y:S01]  /*14de0*/  IMAD.X R93, RZ, RZ, RZ, P3 ;  /* 0x000000ffff5d7224 */ /* 0x000fe200018e06ff */
[----:B------:R-:W-:Y:S01]  /*14df0*/  ISETP.GE.U32.AND P3, PT, R74, R66, PT ;  /* 0x000000424a00720c */ /* 0x000fe20003f66070 */
[----:B------:R-:W-:Y:S02]  /*14e00*/  IMAD.MOV.U32 R92, RZ, RZ, R101 ;  /* 0x000000ffff5c7224 */ /* 0x000fe400078e0065 */
[----:B------:R-:W-:Y:S01]  /*14e10*/  IMAD R30, R16, R75, RZ ;  /* 0x0000004b101e7224 */ /* 0x000fe200078e02ff */
[----:B------:R-:W-:Y:S01]  /*14e20*/  ISETP.GE.U32.AND.EX P1, PT, R57, R67, PT, P3 ;  /* 0x000000433900720c */ /* 0x000fe20003f26130 */
[----:B------:R-:W-:Y:S01]  /*14e30*/  IMAD.WIDE.U32.X R92, R27, UR19, R92, P2 ;  /* 0x000000131b5c7c25 */ /* 0x000fe200090e045c */
[----:B------:R-:W-:-:S02]  /*14e40*/  ISETP.GE.U32.AND P2, PT, R66, R54, PT ;  /* 0x000000364200720c */ /* 0x000fc40003f46070 */
[----:B------:R-:W-:Y:S01]  /*14e50*/  SEL R27, RZ, 0x1, P0 ;  /* 0x00000001ff1b7807 */ /* 0x000fe20000000000 */
[----:B------:R-:W-:Y:S01]  /*14e60*/  IMAD R30, R15, R98, R30 ;  /* 0x000000620f1e7224 */ /* 0x000fe200078e021e */
[----:B------:R-:W-:Y:S01]  /*14e70*/  ISETP.GE.U32.AND.EX P0, PT, R67, R55, PT, P2 ;  /* 0x000000374300720c */ /* 0x000fe20003f06120 */
[----:B------:R-:W-:Y:S02]  /*14e80*/  IMAD.MOV.U32 R98, RZ, RZ, R69 ;  /* 0x000000ffff627224 */ /* 0x000fe400078e0045 */
[----:B------:R-:W-:Y:S01]  /*14e90*/  IMAD.WIDE.U32 R60, R20, R71, R72 ;  /* 0x00000047143c7225 */ /* 0x000fe200078e0048 */
[----:B------:R-:W-:-:S03]  /*14ea0*/  SEL R66, RZ, 0x1, P0 ;  /* 0x00000001ff427807 */ /* 0x000fc60000000000 */
[----:B------:R-:W-:Y:S01]  /*14eb0*/  IMAD.WIDE.U32.X R98, R111, R51, R98, P4 ;  /* 0x000000336f627225 */ /* 0x000fe200020e0462 */
[----:B------:R-:W-:Y:S02]  /*14ec0*/  IADD3 R91, P2, P4, R91, R104, R27 ;  /* 0x000000685b5b7210 */ /* 0x000fe40007c5e01b */
[----:B------:R-:W-:Y:S01]  /*14ed0*/  SEL R27, RZ, 0x1, P1 ;  /* 0x00000001ff1b7807 */ /* 0x000fe20000800000 */
[----:B------:R-:W-:Y:S01]  /*14ee0*/  IMAD.WIDE.U32 R54, R15, R75, R64 ;  /* 0x0000004b0f367225 */ /* 0x000fe200078e0040 */
[----:B------:R-:W-:Y:S02]  /*14ef0*/  IADD3.X R105, PT, PT, RZ, R105, RZ, P2, P4 ;  /* 0x00000069ff697210 */ /* 0x000fe400017e84ff */
[----:B------:R-:W-:Y:S01]  /*14f00*/  IADD3 R27, P1, P3, R27, R98, R66 ;  /* 0x000000621b1b7210 */ /* 0x000fe20007b3e042 */
[----:B------:R-:W-:Y:S01]  /*14f10*/  IMAD.IADD R75, R61, 0x1, R70 ;  /* 0x000000013d4b7824 */ /* 0x000fe200078e0246 */
[----:B------:R-:W-:Y:S01]  /*14f20*/  IADD3 R116, P2, PT, R116, R60, RZ ;  /* 0x0000003c74747210 */ /* 0x000fe20007f5e0ff */
[----:B------:R-:W-:Y:S01]  /*14f30*/  IMAD.WIDE.U32 R66, R62, UR16, R28 ;  /* 0x000000103e427c25 */ /* 0x000fe2000f8e001c */
[----:B------:R-:W-:-:S02]  /*14f40*/  IADD3.X R69, PT, PT, RZ, R99, RZ, P1, P3 ;  /* 0x00000063ff457210 */ /* 0x000fc40000fe64ff */
[----:B------:R-:W-:Y:S01]  /*14f50*/  ISETP.GE.U32.AND P0, PT, R60, R72, PT ;  /* 0x000000483c00720c */ /* 0x000fe20003f06070 */
[----:B------:R-:W-:Y:S01]  /*14f60*/  IMAD.X R117, R75, 0x1, R115, P2 ;  /* 0x000000014b757824 */ /* 0x000fe200010e0673 */
[----:B------:R-:W-:Y:S01]  /*14f70*/  ISETP.GE.U32.AND P1, PT, R116, R60, PT ;  /* 0x0000003c7400720c */ /* 0x000fe20003f26070 */
[----:B------:R-:W-:Y:S01]  /*14f80*/  IMAD.WIDE.U32 R60, R111, UR16, RZ ;  /* 0x000000106f3c7c25 */ /* 0x000fe2000f8e00ff */
[----:B------:R-:W-:Y:S02]  /*14f90*/  IADD3 R72, P3, PT, R91, R110, RZ ;  /* 0x0000006e5b487210 */ /* 0x000fe40007f7e0ff */
[----:B------:R-:W-:Y:S01]  /*14fa0*/  ISETP.GE.U32.AND.EX P0, PT, R75, R73, PT, P0 ;  /* 0x000000494b00720c */ /* 0x000fe20003f06100 */
[C---:B------:R-:W-:Y:S01]  /*14fb0*/  IMAD.WIDE.U32 R98, R56.reuse, UR16, RZ ;  /* 0x0000001038627c25 */ /* 0x040fe2000f8e00ff */
[----:B------:R-:W-:Y:S02]  /*14fc0*/  ISETP.GE.U32.AND.EX P4, PT, R117, R75, PT, P1 ;  /* 0x0000004b7500720c */ /* 0x000fe40003f86110 */
[----:B------:R-:W-:Y:S01]  /*14fd0*/  SEL R70, RZ, 0x1, P0 ;  /* 0x00000001ff467807 */ /* 0x000fe20000000000 */
[----:B------:R-:W-:Y:S01]  /*14fe0*/  IMAD.WIDE.U32 R60, P2, R56, UR17, R60 ;  /* 0x00000011383c7c25 */ /* 0x000fe2000f84003c */
[----:B------:R-:W-:-:S03]  /*14ff0*/  SEL R75, RZ, 0x1, P4 ;  /* 0x00000001ff4b7807 */ /* 0x000fc60002000000 */
[----:B------:R-:W-:Y:S01]  /*15000*/  IMAD.IADD R67, R90, 0x1, R67 ;  /* 0x000000015a437824 */ /* 0x000fe200078e0243 */
[----:B------:R-:W-:Y:S01]  /*15010*/  IADD3 RZ, P1, PT, R99, R60, RZ ;  /* 0x0000003c63ff7210 */ /* 0x000fe20007f3e0ff */
[----:B------:R-:W-:Y:S02]  /*15020*/  IMAD.X R73, R105, 0x1, R114, P3 ;  /* 0x0000000169497824 */ /* 0x000fe400018e0672 */
[----:B------:R-:W-:-:S04]  /*15030*/  IMAD.WIDE.U32 R90, R56, UR16, R116 ;  /* 0x00000010385a7c25 */ /* 0x000fc8000f8e0074 */
[----:B------:R-:W-:Y:S01]  /*15040*/  IMAD.X R99, RZ, RZ, RZ, P2 ;  /* 0x000000ffff637224 */ /* 0x000fe200010e06ff */
[----:B------:R-:W-:Y:S01]  /*15050*/  IADD3 R75, P0, P2, R75, R96, R70 ;  /* 0x000000604b4b7210 */ /* 0x000fe20007a1e046 */
[----:B------:R-:W-:Y:S01]  /*15060*/  IMAD.WIDE.U32 R70, R18, R71, R72 ;  /* 0x0000004712467225 */ /* 0x000fe200078e0048 */
[----:B------:R-:W-:Y:S02]  /*15070*/  IADD3 R27, P3, PT, R27, R90, RZ ;  /* 0x0000005a1b1b7210 */ /* 0x000fe40007f7e0ff */
[----:B------:R-:W-:Y:S01]  /*15080*/  IADD3.X R96, PT, PT, RZ, R97, RZ, P0, P2 ;  /* 0x00000061ff607210 */ /* 0x000fe200007e44ff */
[----:B------:R-:W-:Y:S01]  /*15090*/  IMAD.MOV.U32 R98, RZ, RZ, R61 ;  /* 0x000000ffff627224 */ /* 0x000fe200078e003d */
[----:B------:R-:W-:Y:S01]  /*150a0*/  ISETP.GE.U32.AND P0, PT, R90, R116, PT ;  /* 0x000000745a00720c */ /* 0x000fe20003f06070 */
[----:B------:R-:W-:Y:S01]  /*150b0*/  IMAD.IADD R60, R60, 0x1, R91 ;  /* 0x000000013c3c7824 */ /* 0x000fe200078e025b */
[----:B------:R-:W-:Y:S01]  /*150c0*/  ISETP.GE.U32.AND P2, PT, R27, R90, PT ;  /* 0x0000005a1b00720c */ /* 0x000fe20003f46070 */
[----:B------:R-:W-:-:S03]  /*150d0*/  IMAD.WIDE.U32.X R98, R111, UR17, R98, P1 ;  /* 0x000000116f627c25 */ /* 0x000fc600088e0462 */
[C---:B------:R-:W-:Y:S01]  /*150e0*/  ISETP.GE.U32.AND.EX P0, PT, R60.reuse, R117, PT, P0 ;  /* 0x000000753c00720c */ /* 0x040fe20003f06100 */
[----:B------:R-:W-:Y:S01]  /*150f0*/  IMAD.IADD R61, R71, 0x1, R68 ;  /* 0x00000001473d7824 */ /* 0x000fe200078e0244 */
[----:B------:R-:W-:Y:S01]  /*15100*/  IADD3 R68, P1, PT, R75, R70, RZ ;  /* 0x000000464b447210 */ /* 0x000fe20007f3e0ff */
[----:B------:R-:W-:Y:S01]  /*15110*/  IMAD.X R75, R60, 0x1, R69, P3 ;  /* 0x000000013c4b7824 */ /* 0x000fe200018e0645 */
[----:B------:R-:W-:-:S03]  /*15120*/  ISETP.GE.U32.AND P3, PT, R70, R72, PT ;  /* 0x000000484600720c */ /* 0x000fc60003f66070 */
[----:B------:R-:W-:Y:S01]  /*15130*/  IMAD.X R69, R61, 0x1, R96, P1 ;  /* 0x000000013d457824 */ /* 0x000fe200008e0660 */
[----:B------:R-:W-:Y:S01]  /*15140*/  ISETP.GE.U32.AND P1, PT, R68, R70, PT ;  /* 0x000000464400720c */ /* 0x000fe20003f26070 */
[----:B------:R-:W-:Y:S01]  /*15150*/  IMAD.WIDE.U32 R70, R111, UR18, RZ ;  /* 0x000000126f467c25 */ /* 0x000fe2000f8e00ff */
[----:B------:R-:W-:Y:S02]  /*15160*/  ISETP.GE.U32.AND.EX P2, PT, R75, R60, PT, P2 ;  /* 0x0000003c4b00720c */ /* 0x000fe40003f46120 */
[----:B------:R-:W-:Y:S01]  /*15170*/  ISETP.GE.U32.AND.EX P3, PT, R61, R73, PT, P3 ;  /* 0x000000493d00720c */ /* 0x000fe20003f66130 */
[C---:B------:R-:W-:Y:S01]  /*15180*/  IMAD.WIDE.U32 R72, R56.reuse, UR18, RZ ;  /* 0x0000001238487c25 */ /* 0x040fe2000f8e00ff */
[----:B------:R-:W-:Y:S02]  /*15190*/  SEL R60, RZ, 0x1, P0 ;  /* 0x00000001ff3c7807 */ /* 0x000fe40000000000 */
[----:B------:R-:W-:Y:S01]  /*151a0*/  SEL R97, RZ, 0x1, P2 ;  /* 0x00000001ff617807 */ /* 0x000fe20001000000 */
[----:B------:R-:W-:Y:S01]  /*151b0*/  IMAD.WIDE.U32 R70, P0, R56, UR19, R70 ;  /* 0x0000001338467c25 */ /* 0x000fe2000f800046 */
[----:B------:R-:W-:-:S02]  /*151c0*/  ISETP.GE.U32.AND.EX P1, PT, R69, R61, PT, P1 ;  /* 0x0000003d4500720c */ /* 0x000fc40003f26110 */
[----:B------:R-:W-:Y:S01]  /*151d0*/  SEL R96, RZ, 0x1, P3 ;  /* 0x00000001ff607807 */ /* 0x000fe20001800000 */
[----:B------:R-:W-:Y:S01]  /*151e0*/  IMAD.X R61, RZ, RZ, RZ, P0 ;  /* 0x000000ffff3d7224 */ /* 0x000fe200000e06ff */
[----:B------:R-:W-:Y:S01]  /*151f0*/  IADD3 R97, P3, P4, R97, R98, R60 ;  /* 0x0000006261617210 */ /* 0x000fe20007c7e03c */
[----:B------:R-:W-:Y:S01]  /*15200*/  IMAD.MOV.U32 R60, RZ, RZ, R71 ;  /* 0x000000ffff3c7224 */ /* 0x000fe200078e0047 */
[----:B------:R-:W-:Y:S02]  /*15210*/  SEL R91, RZ, 0x1, P1 ;  /* 0x00000001ff5b7807 */ /* 0x000fe40000800000 */
[----:B------:R-:W-:Y:S01]  /*15220*/  IADD3 RZ, P0, PT, R73, R70, RZ ;  /* 0x0000004649ff7210 */ /* 0x000fe20007f1e0ff */
[----:B------:R-:W-:Y:S01]  /*15230*/  IMAD.WIDE.U32 R72, R56, UR18, R68 ;  /* 0x0000001238487c25 */ /* 0x000fe2000f8e0044 */
[----:B------:R-:W-:Y:S02]  /*15240*/  IADD3.X R98, PT, PT, RZ, R99, RZ, P3, P4 ;  /* 0x00000063ff627210 */ /* 0x000fe40001fe84ff */
[----:B------:R-:W-:Y:S01]  /*15250*/  IADD3 R96, P1, P3, R91, R102, R96 ;  /* 0x000000665b607210 */ /* 0x000fe20007b3e060 */
[----:B------:R-:W-:Y:S01]  /*15260*/  IMAD.WIDE.U32.X R90, R111, UR19, R60, P0 ;  /* 0x000000136f5a7c25 */ /* 0x000fe200080e043c */
[----:B------:R-:W-:-:S02]  /*15270*/  IADD3 R71, P0, PT, R97, R72, RZ ;  /* 0x0000004861477210 */ /* 0x000fc40007f1e0ff */
[----:B------:R-:W-:Y:S01]  /*15280*/  IADD3.X R102, PT, PT, RZ, R103, RZ, P1, P3 ;  /* 0x00000067ff667210 */ /* 0x000fe20000fe64ff */
[----:B------:R-:W-:Y:S01]  /*15290*/  IMAD.IADD R61, R70, 0x1, R73 ;  /* 0x00000001463d7824 */ /* 0x000fe200078e0249 */
[----:B------:R-:W-:Y:S02]  /*152a0*/  IADD3 R60, P1, PT, R59, R66, RZ ;  /* 0x000000423b3c7210 */ /* 0x000fe40007f3e0ff */
[----:B------:R-:W-:Y:S01]  /*152b0*/  ISETP.GE.U32.AND P3, PT, R72, R68, PT ;  /* 0x000000444800720c */ /* 0x000fe20003f66070 */
[----:B------:R-:W-:Y:S01]  /*152c0*/  IMAD.X R68, R61, 0x1, R98, P0 ;  /* 0x000000013d447824 */ /* 0x000fe200000e0662 */
[----:B------:R-:W-:Y:S01]  /*152d0*/  ISETP.GE.U32.AND P2, PT, R66, R28, PT ;  /* 0x0000001c4200720c */ /* 0x000fe20003f46070 */
[----:B------:R-:W-:Y:S01]  /*152e0*/  IMAD.X R59, R67, 0x1, R108, P1 ;  /* 0x00000001433b7824 */ /* 0x000fe200008e066c */
[----:B------:R-:W-:Y:S01]  /*152f0*/  ISETP.GE.U32.AND.EX P3, PT, R61, R69, PT, P3 ;  /* 0x000000453d00720c */ /* 0x000fe20003f66130 */
[----:B------:R-:W-:Y:S01]  /*15300*/  IMAD.IADD R69, R55, 0x1, R30 ;  /* 0x0000000137457824 */ /* 0x000fe200078e021e */
[----:B------:R-:W-:-:S02]  /*15310*/  ISETP.GE.U32.AND P1, PT, R71, R72, PT ;  /* 0x000000484700720c */ /* 0x000fc40003f26070 */
[----:B------:R-:W-:Y:S02]  /*15320*/  SEL R56, RZ, 0x1, P3 ;  /* 0x00000001ff387807 */ /* 0x000fe40001800000 */
[----:B------:R-:W-:Y:S02]  /*15330*/  ISETP.GE.U32.AND P0, PT, R60, R66, PT ;  /* 0x000000423c00720c */ /* 0x000fe40003f06070 */
[----:B------:R-:W-:Y:S02]  /*15340*/  ISETP.GE.U32.AND.EX P1, PT, R68, R61, PT, P1 ;  /* 0x0000003d4400720c */ /* 0x000fe40003f26110 */
[----:B------:R-:W-:Y:S02]  /*15350*/  IADD3 R28, P3, PT, R63, R54, RZ ;  /* 0x000000363f1c7210 */ /* 0x000fe40007f7e0ff */
[----:B------:R-:W-:Y:S02]  /*15360*/  ISETP.GE.U32.AND.EX P2, PT, R67, R29, PT, P2 ;  /* 0x0000001d4300720c */ /* 0x000fe40003f46120 */
[----:B------:R-:W-:Y:S01]  /*15370*/  SEL R55, RZ, 0x1, P1 ;  /* 0x00000001ff377807 */ /* 0x000fe20000800000 */
[----:B------:R-:W-:Y:S01]  /*15380*/  IMAD.X R29, R69, 0x1, R106, P3 ;  /* 0x00000001451d7824 */ /* 0x000fe200018e066a */
[----:B------:R-:W-:-:S02]  /*15390*/  ISETP.GE.U32.AND.EX P0, PT, R59, R67, PT, P0 ;  /* 0x000000433b00720c */ /* 0x000fc40003f06100 */
[----:B------:R-:W-:Y:S02]  /*153a0*/  ISETP.GE.U32.AND P1, PT, R54, R64, PT ;  /* 0x000000403600720c */ /* 0x000fe40003f26070 */
[----:B------:R-:W-:Y:S02]  /*153b0*/  ISETP.GE.U32.AND P4, PT, R28, R54, PT ;  /* 0x000000361c00720c */ /* 0x000fe40003f86070 */
[----:B------:R-:W-:Y:S02]  /*153c0*/  SEL R30, RZ, 0x1, P2 ;  /* 0x00000001ff1e7807 */ /* 0x000fe40001000000 */
[----:B------:R-:W-:Y:S01]  /*153d0*/  IADD3 R67, P2, P3, R55, R90, R56 ;  /* 0x0000005a37437210 */ /* 0x000fe20007b5e038 */
[----:B------:R-:W-:Y:S01]  /*153e0*/  IMAD.WIDE.U32 R54, R62, UR18, R28 ;  /* 0x000000123e367c25 */ /* 0x000fe2000f8e001c */
[----:B------:R-:W-:Y:S02]  /*153f0*/  SEL R61, RZ, 0x1, P0 ;  /* 0x00000001ff3d7807 */ /* 0x000fe40000000000 */
[----:B------:R-:W-:Y:S01]  /*15400*/  ISETP.GE.U32.AND.EX P0, PT, R69, R65, PT, P1 ;  /* 0x000000414500720c */ /* 0x000fe20003f06110 */
[----:B------:R-:W-:Y:S01]  /*15410*/  IMAD.IADD R100, R100, 0x1, R55 ;  /* 0x0000000164647824 */ /* 0x000fe200078e0237 */
[----:B------:R-:W-:-:S02]  /*15420*/  ISETP.GE.U32.AND.EX P1, PT, R29, R69, PT, P4 ;  /* 0x000000451d00720c */ /* 0x000fc40003f26140 */
[----:B------:R-:W-:Y:S02]  /*15430*/  ISETP.GE.U32.AND P4, PT, R74, R52, PT ;  /* 0x000000344a00720c */ /* 0x000fe40003f86070 */
[----:B------:R-:W-:Y:S02]  /*15440*/  IADD3.X R97, PT, PT, RZ, R91, RZ, P2, P3 ;  /* 0x0000005bff617210 */ /* 0x000fe400017e64ff */
[----:B------:R-:W-:Y:S02]  /*15450*/  IADD3 R61, P2, P3, R61, R112, R30 ;  /* 0x000000703d3d7210 */ /* 0x000fe40007b5e01e */
[----:B------:R-:W-:Y:S02]  /*15460*/  SEL R30, RZ, 0x1, P0 ;  /* 0x00000001ff1e7807 */ /* 0x000fe40000000000 */
[----:B------:R-:W-:Y:S02]  /*15470*/  ISETP.GE.U32.AND.EX P0, PT, R57, R53, PT, P4 ;  /* 0x000000353900720c */ /* 0x000fe40003f06140 */
[----:B------:R-:W-:-:S02]  /*15480*/  SEL R55, RZ, 0x1, P1 ;  /* 0x00000001ff377807 */ /* 0x000fc40000800000 */
[----:B------:R-:W-:Y:S02]  /*15490*/  IADD3 R69, P1, PT, R27, -R50, RZ ;  /* 0x800000321b457210 */ /* 0x000fe40007f3e0ff */
[----:B------:R-:W-:Y:S02]  /*154a0*/  IADD3.X R113, PT, PT, RZ, R113, RZ, P2, P3 ;  /* 0x00000071ff717210 */ /* 0x000fe400017e64ff */
[----:B------:R-:W-:Y:S01]  /*154b0*/  IADD3 R62, P3, PT, R61, R54, RZ ;  /* 0x000000363d3e7210 */ /* 0x000fe20007f7e0ff */
[----:B------:R-:W-:Y:S01]  /*154c0*/  IMAD.X R73, R75, 0x1, ~R51, P1 ;  /* 0x000000014b497824 */ /* 0x000fe200008e0e33 */
[----:B------:R-:W-:Y:S02]  /*154d0*/  SEL R56, RZ, 0x1, P0 ;  /* 0x00000001ff387807 */ /* 0x000fe40000000000 */
[----:B------:R-:W-:Y:S01]  /*154e0*/  ISETP.GE.U32.AND P2, PT, R54, R28, PT ;  /* 0x0000001c3600720c */ /* 0x000fe20003f46070 */
        /* <DEDUP_REMOVED lines=9> */
[----:B------:R-:W-:Y:S02]  /*15580*/  IADD3 R55, P2, P4, R55, R94, R30 ;  /* 0x0000005e37377210 */ /* 0x000fe40007c5e01e */
[----:B------:R-:W-:Y:S02]  /*15590*/  SEL R29, RZ, 0x1, P1 ;  /* 0x00000001ff1d7807 */ /* 0x000fe40000800000 */
        /* <DEDUP_REMOVED lines=9> */
[----:B------:R-:W-:Y:S02]  /*15630*/  IADD3 R91, P1, PT, R67, R96, RZ ;  /* 0x00000060435b7210 */ /* 0x000fe40007f3e0ff */
[----:B------:R-:W-:Y:S02]  /*15640*/  ISETP.LT.U32.OR.EX P2, PT, R68, UR17, !P4, P2 ;  /* 0x0000001144007c0c */ /* 0x000fe4000e741520 */
[----:B------:R-:W-:Y:S01]  /*15650*/  SEL R70, RZ, 0xffffffff, P0 ;  /* 0xffffffffff467807 */ /* 0x000fe20000000000 */
[----:B------:R-:W-:Y:S01]  /*15660*/  IMAD.X R102, R97, 0x1, R102, P1 ;  /* 0x0000000161667824 */ /* 0x000fe200008e0666 */
[----:B------:R-:W-:Y:S02]  /*15670*/  IADD3 R28, P1, PT, R91, -UR18, RZ ;  /* 0x800000125b1c7c10 */ /* 0x000fe4000ff3e0ff */
[----:B------:R-:W-:Y:S02]  /*15680*/  SEL R29, RZ, 0x1, !P2 ;  /* 0x00000001ff1d7807 */ /* 0x000fe40005000000 */
[----:B------:R-:W-:-:S02]  /*15690*/  IADD3.X R30, PT, PT, R102, ~UR19, RZ, P1, !PT ;  /* 0x80000013661e7c10 */ /* 0x000fc40008ffe4ff */
[----:B------:R-:W-:Y:S02]  /*156a0*/  ISETP.GE.U32.AND P1, PT, R28, R29, PT ;  /* 0x0000001d1c00720c */ /* 0x000fe40003f26070 */
[----:B------:R-:W-:Y:S02]  /*156b0*/  ISETP.LT.U32.AND P0, PT, R91, UR18, PT ;  /* 0x000000125b007c0c */ /* 0x000fe4000bf01070 */
[----:B------:R-:W-:Y:S02]  /*156c0*/  ISETP.GE.U32.AND.EX P1, PT, R30, RZ, PT, P1 ;  /* 0x000000ff1e00720c */ /* 0x000fe40003f26110 */
[----:B------:R-:W-:Y:S02]  /*156d0*/  SEL R67, RZ, 0xffffffff, !P3 ;  /* 0xffffffffff437807 */ /* 0x000fe40005800000 */
[----:B------:R-:W-:Y:S02]  /*156e0*/  SEL R65, RZ, 0xffffffff, !P2 ;  /* 0xffffffffff417807 */ /* 0x000fe40005000000 */
[----:B------:R-:W-:-:S02]  /*156f0*/  ISETP.LT.U32.OR.EX P0, PT, R102, UR19, !P1, P0 ;  /* 0x0000001366007c0c */ /* 0x000fc4000cf01500 */
[----:B------:R-:W-:Y:S02]  /*15700*/  IADD3 R66, P2, PT, R67, R66, RZ ;  /* 0x0000004243427210 */ /* 0x000fe40007f5e0ff */
[----:B------:R-:W-:Y:S02]  /*15710*/  IADD3 R28, P1, PT, R65, R28, RZ ;  /* 0x0000001c411c7210 */ /* 0x000fe40007f3e0ff */
[----:B------:R-:W-:Y:S01]  /*15720*/  IADD3 R56, P3, PT, R70, R69, RZ ;  /* 0x0000004546387210 */ /* 0x000fe20007f7e0ff */
[----:B------:R-:W-:Y:S01]  /*15730*/  IMAD.X R67, R67, 0x1, R54, P2 ;  /* 0x0000000143437824 */ /* 0x000fe200010e0636 */
[----:B------:R-:W-:Y:S01]  /*15740*/  SEL R29, R52, RZ, !P0 ;  /* 0x000000ff341d7207 */ /* 0x000fe20004000000 */
[----:B------:R-:W-:Y:S01]  /*15750*/  IMAD.X R65, R65, 0x1, R30, P1 ;  /* 0x0000000141417824 */ /* 0x000fe200008e061e */
[----:B------:R-:W-:Y:S01]  /*15760*/  SEL R54, R27, R56, P0 ;  /* 0x000000381b367207 */ /* 0x000fe20000000000 */
[----:B------:R-:W-:Y:S01]  /*15770*/  IMAD.X R70, R70, 0x1, R73, P3 ;  /* 0x0000000146467824 */ /* 0x000fe200018e0649 */
[----:B------:R-:W-:-:S02]  /*15780*/  IADD3 R56, P1, PT, -R29, R74, RZ ;  /* 0x0000004a1d387210 */ /* 0x000fc40007f3e1ff */
[----:B------:R-:W-:Y:S02]  /*15790*/  SEL R29, R71, R66, P0 ;  /* 0x00000042471d7207 */ /* 0x000fe40000000000 */
[----:B------:R-:W-:Y:S02]  /*157a0*/  IADD3 R64, P4, PT, R64, R55, RZ ;  /* 0x0000003740407210 */ /* 0x000fe40007f9e0ff */
[----:B------:R-:W-:Y:S02]  /*157b0*/  SEL R66, R53, RZ, !P0 ;  /* 0x000000ff35427207 */ /* 0x000fe40004000000 */
[----:B------:R-:W-:Y:S01]  /*157c0*/  SEL R27, R91, R28, P0 ;  /* 0x0000001c5b1b7207 */ /* 0x000fe20000000000 */
[----:B------:R-:W-:Y:S01]  /*157d0*/  IMAD.X R63, R63, 0x1, R94, P4 ;  /* 0x000000013f3f7824 */ /* 0x000fe200020e065e */
[----:B------:R-:W-:Y:S01]  /*157e0*/  SEL R55, R75, R70, P0 ;  /* 0x000000464b377207 */ /* 0x000fe20000000000 */
[----:B------:R-:W-:Y:S01]  /*157f0*/  IMAD.X R57, R57, 0x1, ~R66, P1 ;  /* 0x0000000139397824 */ /* 0x000fe200008e0e42 */
[----:B------:R-:W-:-:S02]  /*15800*/  SEL R30, R68, R67, P0 ;  /* 0x00000043441e7207 */ /* 0x000fc40000000000 */
[----:B------:R-:W-:Y:S01]  /*15810*/  SEL R28, R102, R65, P0 ;  /* 0x00000041661c7207 */ /* 0x000fe20000000000 */
[----:B------:R-:W-:Y:S06]  /*15820*/  @!P6 BRA `(.L_x_17) ;  /* 0x000000000044e947 */ /* 0x000fec0003800000 */
[----:B------:R-:W-:-:S04]  /*15830*/  ISETP.GT.U32.AND P0, PT, R37, R38, PT ;  /* 0x000000262500720c */ /* 0x000fc80003f04070 */
[----:B------:R-:W-:-:S13]  /*15840*/  ISETP.GT.U32.AND.EX P0, PT, R45, R46, PT, P0 ;  /* 0x0000002e2d00720c */ /* 0x000fda0003f04100 */
[----:B------:R-:W-:Y:S05]  /*15850*/  @P0 BREAK.RELIABLE B1 ;  /* 0x0000000000010942 */ /* 0x000fea0003800100 */
[----:B------:R-:W-:Y:S05]  /*15860*/  @P0 BRA `(.L_x_18) ;  /* 0x00000000009c0947 */ /* 0x000fea0003800000 */
[----:B------:R-:W-:-:S13]  /*15870*/  ISETP.NE.AND P6, PT, R84, RZ, PT ;  /* 0x000000ff5400720c */ /* 0x000fda0003fc5270 */
[----:B------:R-:W-:Y:S05]  /*15880*/  @!P6 BRA `(.L_x_17) ;  /* 0x00000000002ce947 */ /* 0x000fea0003800000 */
[----:B------:R-:W-:Y:S02]  /*15890*/  ISETP.GE.U32.AND P0, PT, R31, R33, PT ;  /* 0x000000211f00720c */ /* 0x000fe40003f06070 */
[C---:B------:R-:W-:Y:S02]  /*158a0*/  ISETP.GT.U32.AND P2, PT, R32.reuse, R34, PT ;  /* 0x000000222000720c */ /* 0x040fe40003f44070 */
[----:B------:R-:W-:Y:S02]  /*158b0*/  ISETP.GE.U32.AND.EX P1, PT, R39, R41, PT, P0 ;  /* 0x000000292700720c */ /* 0x000fe40003f26100 */
[----:B------:R-:W-:Y:S02]  /*158c0*/  ISETP.GT.U32.AND P0, PT, R35, R36, PT ;  /* 0x000000242300720c */ /* 0x000fe40003f04070 */
[----:B------:R-:W-:Y:S02]  /*158d0*/  ISETP.GE.U32.AND P3, PT, R32, R34, PT ;  /* 0x000000222000720c */ /* 0x000fe40003f66070 */
[----:B------:R-:W-:-:S02]  /*158e0*/  ISETP.GT.U32.OR.EX P1, PT, R40, R42, P1, P2 ;  /* 0x0000002a2800720c */ /* 0x000fc40000f24520 */
[----:B------:R-:W-:Y:S02]  /*158f0*/  ISETP.GT.U32.AND.EX P0, PT, R43, R44, PT, P0 ;  /* 0x0000002c2b00720c */ /* 0x000fe40003f04100 */
[----:B------:R-:W-:-:S04]  /*15900*/  ISETP.GE.U32.AND.EX P1, PT, R40, R42, P1, P3 ;  /* 0x0000002a2800720c */ /* 0x000fc80000f26130 */
[----:B------:R-:W-:-:S13]  /*15910*/  PLOP3.LUT P0, PT, P0, P1, PT, 0xf8, 0x8f ;  /* 0x00000000008f781c */ /* 0x000fda0000703f70 */
[----:B------:R-:W-:Y:S05]  /*15920*/  @P0 BREAK.RELIABLE B1 ;  /* 0x0000000000010942 */ /* 0x000fea0003800100 */
[----:B------:R-:W-:Y:S05]  /*15930*/  @P0 BRA `(.L_x_18) ;  /* 0x0000000000680947 */ /* 0x000fea0003800000 */
.L_x_17:
[----:B------:R-:W-:Y:S05]  /*15940*/  BSYNC.RELIABLE B1 ;  /* 0x0000000000017941 */ /* 0x000fea0003800100 */
.L_x_16:
        /* <DEDUP_REMOVED lines=25> */
.L_x_18:
[----:B------:R-:W-:Y:S05]  /*15ae0*/  BSYNC.RECONVERGENT B0 ;  /* 0x0000000000007941 */ /* 0x000fea0003800200 */
.L_x_15:
[----:B------:R-:W-:Y:S05]  /*15af0*/  WARPSYNC.ALL ;  /* 0x0000000000007948 */ /* 0x000fea0003800000 */
[-C--:B------:R-:W-:Y:S01]  /*15b00*/  IMAD.WIDE.U32 R32, R87, R81.reuse, RZ ;  /* 0x0000005157207225 */ /* 0x080fe200078e00ff */
[----:B------:R-:W-:Y:S04]  /*15b10*/  BSSY.RECONVERGENT B0, `(.L_x_19) ;  /* 0x00004fd000007945 */ /* 0x000fe80003800200 */
[----:B------:R-:W-:Y:S01]  /*15b20*/  BSSY.RELIABLE B1, `(.L_x_20) ;  /* 0x00004e2000017945 */ /* 0x000fe20003800100 */
[----:B------:R-:W-:-:S04]  /*15b30*/  IMAD.WIDE.U32 R94, R81, R81, RZ ;  /* 0x00000051515e7225 */ /* 0x000fc800078e00ff */
[----:B------:R-:W-:-:S04]  /*15b40*/  IMAD.WIDE.U32 R32, P0, R81, R87, R32 ;  /* 0x0000005751207225 */ /* 0x000fc80007800020 */
[----:B------:R-:W-:Y:S01]  /*15b50*/  IMAD.WIDE.U32 R34, R87, R49, RZ ;  /* 0x0000003157227225 */ /* 0x000fe200078e00ff */
[----:B------:R-:W-:-:S03]  /*15b60*/  IADD3 R75, P2, PT, R95, R32, RZ ;  /* 0x000000205f4b7210 */ /* 0x000fc60007f5e0ff */
[----:B------:R-:W-:-:S04]  /*15b70*/  IMAD.WIDE.U32 R92, R76, R81, RZ ;  /* 0x000000514c5c7225 */ /* 0x000fc800078e00ff */
[----:B------:R-:W-:Y:S02]  /*15b80*/  IMAD.X R37, RZ, RZ, RZ, P0 ;  /* 0x000000ffff257224 */ /* 0x000fe400000e06ff */
[----:B------:R-:W-:Y:S02]  /*15b90*/  IMAD.MOV.U32 R36, RZ, RZ, R33 ;  /* 0x000000ffff247224 */ /* 0x000fe400078e0021 */
[----:B------:R-:W-:-:S04]  /*15ba0*/  IMAD.WIDE.U32 R38, R81, R49, RZ ;  /* 0x0000003151267225 */ /* 0x000fc800078e00ff */
[----:B------:R-:W-:-:S04]  /*15bb0*/  IMAD.WIDE.U32 R34, P0, R76, R81, R34 ;  /* 0x000000514c227225 */ /* 0x000fc80007800022 */
[----:B------:R-:W-:Y:S01]  /*15bc0*/  IMAD.WIDE.U32 R40, R49, R81, RZ ;  /* 0x0000005131287225 */ /* 0x000fe200078e00ff */
[----:B------:R-:W-:-:S03]  /*15bd0*/  IADD3 RZ, P4, PT, R39, R34, RZ ;  /* 0x0000002227ff7210 */ /* 0x000fc60007f9e0ff */
[----:B------:R-:W-:-:S04]  /*15be0*/  IMAD.WIDE.U32 R92, P1, R49, R87, R92 ;  /* 0x00000057315c7225 */ /* 0x000fc8000782005c */
[----:B------:R-:W-:Y:S01]  /*15bf0*/  IMAD.WIDE.U32.X R36, R87, R87, R36, P2 ;  /* 0x0000005757247225 */ /* 0x000fe200010e0424 */
[----:B------:R-:W-:-:S03]  /*15c00*/  P2R R95, PR, RZ, 0x2 ;  /* 0x00000002ff5f7803 */ /* 0x000fc60000000000 */
[----:B------:R-:W-:Y:S01]  /*15c10*/  IMAD.X R39, RZ, RZ, RZ, P0 ;  /* 0x000000ffff277224 */ /* 0x000fe200000e06ff */
[----:B------:R-:W-:Y:S01]  /*15c20*/  IADD3 R41, P0, PT, R41, R92, RZ ;  /* 0x0000005c29297210 */ /* 0x000fe20007f1e0ff */
[----:B------:R-:W-:Y:S01]  /*15c30*/  IMAD.WIDE.U32 R32, R88, R82, RZ ;  /* 0x0000005258207225 */ /* 0x000fe200078e00ff */
[----:B------:R-:W-:-:S03]  /*15c40*/  IADD3 R96, P2, PT, R36, R40, RZ ;  /* 0x0000002824607210 */ /* 0x000fc60007f5e0ff */
[----:B------:R-:W-:-:S04]  /*15c50*/  IMAD.WIDE.U32 R114, R78, R81, RZ ;  /* 0x000000514e727225 */ /* 0x000fc800078e00ff */
[----:B------:R-:W-:Y:S01]  /*15c60*/  IMAD.X R97, R41, 0x1, R37, P2 ;  /* 0x0000000129617824 */ /* 0x000fe200010e0625 */
[----:B------:R-:W-:Y:S01]  /*15c70*/  ISETP.GE.U32.AND P2, PT, R96, R40, PT ;  /* 0x000000286000720c */ /* 0x000fe20003f46070 */
[----:B------:R-:W-:-:S03]  /*15c80*/  IMAD.WIDE.U32 R32, P3, R82, R88, R32 ;  /* 0x0000005852207225 */ /* 0x000fc60007860020 */
[----:B------:R-:W-:Y:S01]  /*15c90*/  ISETP.GE.U32.AND.EX P2, PT, R97, R41, PT, P2 ;  /* 0x000000296100720c */ /* 0x000fe20003f46120 */
[----:B------:R-:W-:-:S03]  /*15ca0*/  IMAD.WIDE.U32 R68, R82, R82, RZ ;  /* 0x0000005252447225 */ /* 0x000fc600078e00ff */
[----:B------:R-:W-:Y:S01]  /*15cb0*/  SEL R91, RZ, 0x1, P2 ;  /* 0x00000001ff5b7807 */ /* 0x000fe20001000000 */
[----:B------:R-:W-:Y:S02]  /*15cc0*/  IMAD.MOV.U32 R38, RZ, RZ, R35 ;  /* 0x000000ffff267224 */ /* 0x000fe400078e0023 */
[----:B------:R-:W-:Y:S01]  /*15cd0*/  IMAD.X R35, RZ, RZ, RZ, P3 ;  /* 0x000000ffff237224 */ /* 0x000fe200018e06ff */
[----:B------:R-:W-:Y:S01]  /*15ce0*/  IADD3 R69, P3, PT, R69, R32, RZ ;  /* 0x0000002045457210 */ /* 0x000fe20007f7e0ff */
[----:B------:R-:W-:-:S04]  /*15cf0*/  IMAD.WIDE.U32 R36, R48, R82, RZ ;  /* 0x0000005230247225 */ /* 0x000fc800078e00ff */
[----:B------:R-:W-:-:S04]  /*15d00*/  IMAD.WIDE.U32 R114, P1, R77, R87, R114 ;  /* 0x000000574d727225 */ /* 0x000fc80007820072 */
[----:B------:R-:W-:Y:S01]  /*15d10*/  IMAD.MOV.U32 R34, RZ, RZ, R33 ;  /* 0x000000ffff227224 */ /* 0x000fe200078e0021 */
[----:B------:R-:W-:Y:S01]  /*15d20*/  P2R R31, PR, RZ, 0x2 ;  /* 0x00000002ff1f7803 */ /* 0x000fe20000000000 */
[----:B------:R-:W-:-:S04]  /*15d30*/  IMAD.WIDE.U32 R116, R77, R81, RZ ;  /* 0x000000514d747225 */ /* 0x000fc800078e00ff */
[----:B------:R-:W-:Y:S01]  /*15d40*/  IMAD.WIDE.U32.X R38, R76, R87, R38, P4 ;  /* 0x000000574c267225 */ /* 0x000fe200020e0426 */
[----:B------:R-:W-:-:S03]  /*15d50*/  IADD3 R46, P1, PT, R117, R114, RZ ;  /* 0x00000072752e7210 */ /* 0x000fc60007f3e0ff */
[----:B------:R-:W-:Y:S01]  /*15d60*/  IMAD.WIDE.U32.X R34, R88, R88, R34, P3 ;  /* 0x0000005858227225 */ /* 0x000fe200018e0422 */
[----:B------:R-:W-:Y:S02]  /*15d70*/  IADD3 R90, P3, P4, R116, R38, R91 ;  /* 0x00000026745a7210 */ /* 0x000fe40007c7e05b */
[----:B------:R-:W-:Y:S01]  /*15d80*/  P2R R65, PR, RZ, 0x2 ;  /* 0x00000002ff417803 */ /* 0x000fe20000000000 */
[----:B------:R-:W-:Y:S01]  /*15d90*/  IMAD.WIDE.U32 R32, R47, R82, RZ ;  /* 0x000000522f207225 */ /* 0x000fe200078e00ff */
[----:B------:R-:W-:-:S03]  /*15da0*/  IADD3.X R91, PT, PT, R46, R39, RZ, P3, P4 ;  /* 0x000000272e5b7210 */ /* 0x000fc60001fe84ff */
[----:B------:R-:W-:Y:S01]  /*15db0*/  IMAD.WIDE.U32 R36, P2, R88, R47, R36 ;  /* 0x0000002f58247225 */ /* 0x000fe20007840024 */
[----:B------:R-:W-:-:S03]  /*15dc0*/  IADD3 R34, P4, PT, R34, R32, RZ ;  /* 0x0000002022227210 */ /* 0x000fc60007f9e0ff */
[----:B------:R-:W-:Y:S01]  /*15dd0*/  IMAD.WIDE.U32 R42, R88, R47, RZ ;  /* 0x0000002f582a7225 */ /* 0x000fe200078e00ff */
[----:B------:R-:W-:-:S03]  /*15de0*/  IADD3 R114, P3, PT, R33, R36, RZ ;  /* 0x0000002421727210 */ /* 0x000fc60007f7e0ff */
        /* <DEDUP_REMOVED lines=10> */
[----:B------:R-:W-:Y:S02]  /*15e90*/  IMAD.MOV.U32 R38, RZ, RZ, R43 ;  /* 0x000000ffff267224 */ /* 0x000fe400078e002b */
[----:B------:R-:W-:-:S04]  /*15ea0*/  IMAD.WIDE.U32 R70, P6, R88, R83, R70 ;  /* 0x0000005358467225 */ /* 0x000fc800078c0046 */
[----:B------:R-:W-:Y:S01]  /*15eb0*/  IMAD.WIDE.U32.X R38, R88, R48, R38, P4 ;  /* 0x0000003058267225 */ /* 0x000fe200020e0426 */
[----:B------:R-:W-:Y:S02]  /*15ec0*/  IADD3 R70, P1, PT, R73, R70, RZ ;  /* 0x0000004649467210 */ /* 0x000fe40007f3e0ff */
[----:B------:R-:W-:Y:S01]  /*15ed0*/  P2R R73, PR, RZ, 0x40 ;  /* 0x00000040ff497803 */ /* 0x000fe20000000000 */
[----:B------:R-:W-:Y:S01]  /*15ee0*/  IMAD R33, R75, UR20, RZ ;  /* 0x000000144b217c24 */ /* 0x000fe2000f8e02ff */
[----:B------:R-:W-:Y:S01]  /*15ef0*/  IADD3 R66, P4, P5, R72, R38, R67 ;  /* 0x0000002648427210 */ /* 0x000fe20007d9e043 */
[----:B------:R-:W-:Y:S01]  /*15f00*/  IMAD.WIDE.U32 R102, R81, R77, RZ ;  /* 0x0000004d51667225 */ /* 0x000fe200078e00ff */
[----:B------:R-:W-:Y:S02]  /*15f10*/  LOP3.LUT R75, RZ, R75, RZ, 0x33, !PT ;  /* 0x0000004bff4b7212 */ /* 0x000fe400078e33ff */
[----:B------:R-:W-:Y:S01]  /*15f20*/  IADD3.X R67, PT, PT, R70, R39, RZ, P4, P5 ;  /* 0x0000002746437210 */ /* 0x000fe200027ea4ff */
[----:B------:R-:W-:Y:S01]  /*15f30*/  IMAD.WIDE.U32 R38, R94, UR20, RZ ;  /* 0x000000145e267c25 */ /* 0x000fe2000f8e00ff */
[----:B------:R-:W-:-:S03]  /*15f40*/  P2R R74, PR, RZ, 0x2 ;  /* 0x00000002ff4a7803 */ /* 0x000fc60000000000 */
[----:B------:R-:W-:Y:S02]  /*15f50*/  IMAD R33, R94, UR21, R33 ;  /* 0x000000155e217c24 */ /* 0x000fe4000f8e0221 */
[----:B------:R-:W-:-:S04]  /*15f60*/  IMAD.WIDE.U32 R44, R38, R52, RZ ;  /* 0x00000034262c7225 */ /* 0x000fc800078e00ff */
[----:B------:R-:W-:Y:S01]  /*15f70*/  IMAD.IADD R109, R39, 0x1, R33 ;  /* 0x00000001276d7824 */ /* 0x000fe200078e0221 */
[----:B------:R-:W-:Y:S01]  /*15f80*/  LOP3.LUT R33, RZ, R94, RZ, 0x33, !PT ;  /* 0x0000005eff217212 */ /* 0x000fe200078e33ff */
[----:B------:R-:W-:-:S04]  /*15f90*/  IMAD.WIDE.U32 R104, R38, R50, R96 ;  /* 0x0000003226687225 */ /* 0x000fc800078e0060 */
        /* <DEDUP_REMOVED lines=9> */
[----:B------:R-:W-:Y:S01]  /*16030*/  IMAD.WIDE.U32 R44, R68, UR20, RZ ;  /* 0x00000014442c7c25 */ /* 0x000fe2000f8e00ff */
[----:B------:R-:W-:-:S03]  /*16040*/  ISETP.GT.U32.AND.EX P4, PT, R98, R75, PT, P4 ;  /* 0x0000004b6200720c */ /* 0x000fc60003f84140 */
[----:B------:R-:W-:Y:S01]  /*16050*/  IMAD.IADD R75, R110, 0x1, R105 ;  /* 0x000000016e4b7824 */ /* 0x000fe200078e0269 */
[----:B------:R-:W-:Y:S01]  /*16060*/  SEL R33, RZ, 0x1, !P4 ;  /* 0x00000001ff217807 */ /* 0x000fe20006000000 */
[----:B------:R-:W-:-:S03]  /*16070*/  IMAD.WIDE.U32 R112, R38, R50, RZ ;  /* 0x0000003226707225 */ /* 0x000fc600078e00ff */
[----:B------:R-:W-:Y:S01]  /*16080*/  IADD3 R92, P4, P5, R104, R42, R33 ;  /* 0x0000002a685c7210 */ /* 0x000fe20007d9e021 */
[----:B------:R-:W-:Y:S01]  /*16090*/  IMAD R33, R69, UR20, RZ ;  /* 0x0000001445217c24 */ /* 0x000fe2000f8e02ff */
[----:B------:R-:W-:Y:S01]  /*160a0*/  LOP3.LUT R69, RZ, R69, RZ, 0x33, !PT ;  /* 0x00000045ff457212 */ /* 0x000fe200078e33ff */
[----:B------:R-:W-:Y:S01]  /*160b0*/  IMAD.X R107, RZ, RZ, RZ, P1 ;  /* 0x000000ffff6b7224 */ /* 0x000fe200008e06ff */
[----:B------:R-:W-:Y:S01]  /*160c0*/  IADD3.X R94, PT, PT, R75, R43, RZ, P4, P5 ;  /* 0x0000002b4b5e7210 */ /* 0x000fe200027ea4ff */
[----:B------:R-:W-:Y:S01]  /*160d0*/  IMAD R33, R68, UR21, R33 ;  /* 0x0000001544217c24 */ /* 0x000fe2000f8e0221 */
[----:B------:R-:W-:Y:S01]  /*160e0*/  ISETP.NE.AND P1, PT, R95, RZ, PT ;  /* 0x000000ff5f00720c */ /* 0x000fe20003f25270 */
[----:B------:R-:W-:-:S04]  /*160f0*/  IMAD.WIDE.U32 R42, R44, R52, RZ ;  /* 0x000000342c2a7225 */ /* 0x000fc800078e00ff */
[----:B------:R-:W-:Y:S01]  /*16100*/  IMAD.IADD R45, R45, 0x1, R33 ;  /* 0x000000012d2d7824 */ /* 0x000fe200078e0221 */
[----:B------:R-:W-:Y:S01]  /*16110*/  LOP3.LUT R33, RZ, R68, RZ, 0x33, !PT ;  /* 0x00000044ff217212 */ /* 0x000fe200078e33ff */
[----:B------:R-:W-:Y:S02]  /*16120*/  IMAD.MOV.U32 R106, RZ, RZ, R111 ;  /* 0x000000ffff6a7224 */ /* 0x000fe400078e006f */
        /* <DEDUP_REMOVED lines=10> */
[----:B------:R-:W-:-:S03]  /*161d0*/  ISETP.GT.U32.AND.EX P4, PT, R100, R69, PT, P4 ;  /* 0x000000456400720c */ /* 0x000fc60003f84140 */
[----:B------:R-:W-:Y:S01]  /*161e0*/  IMAD.WIDE.U32 R68, R45, R50, RZ ;  /* 0x000000322d447225 */ /* 0x000fe200078e00ff */
[----:B------:R-:W-:-:S03]  /*161f0*/  SEL R33, RZ, 0x1, !P4 ;  /* 0x00000001ff217807 */ /* 0x000fc60006000000 */
[----:B------:R-:W-:Y:S01]  /*16200*/  IMAD.WIDE.U32 R100, R87, R77, RZ ;  /* 0x0000004d57647225 */ /* 0x000fe200078e00ff */
[----:B------:R-:W-:-:S03]  /*16210*/  IADD3 R33, P5, P6, R42, R98, R33 ;  /* 0x000000622a217210 */ /* 0x000fc60007ebe021 */
[----:B------:R-:W-:-:S04]  /*16220*/  IMAD.WIDE.U32 R68, P4, R44, R51, R68 ;  /* 0x000000332c447225 */ /* 0x000fc80007880044 */
[----:B------:R-:W-:-:S05]  /*16230*/  IMAD.IADD R39, R68, 0x1, R43 ;  /* 0x0000000144277824 */ /* 0x000fca00078e022b */
[----:B------:R-:W-:Y:S01]  /*16240*/  IADD3.X R36, PT, PT, R39, R99, RZ, P5, P6 ;  /* 0x0000006327247210 */ /* 0x000fe20002fec4ff */
        /* <DEDUP_REMOVED lines=14> */
[----:B------:R-:W-:-:S04]  /*16330*/  IADD3 R98, P5, P6, R102, R98, R43 ;  /* 0x0000006266627210 */ /* 0x000fc80007ebe02b */
[----:B------:R-:W-:Y:S02]  /*16340*/  IADD3.X R99, PT, PT, R84, R99, RZ, P5, P6 ;  /* 0x0000006354637210 */ /* 0x000fe40002fec4ff */
[----:B------:R-:W-:Y:S01]  /*16350*/  IADD3 RZ, P5, PT, R113, R110, RZ ;  /* 0x0000006e71ff7210 */ /* 0x000fe20007fbe0ff */
[----:B------:R-:W-:-:S04]  /*16360*/  IMAD.WIDE.U32 R112, R49, R49, RZ ;  /* 0x0000003131707225 */ /* 0x000fc800078e00ff */
[----:B------:R-:W-:Y:S01]  /*16370*/  IMAD.WIDE.U32.X R106, R109, R51, R106, P5 ;  /* 0x000000336d6a7225 */ /* 0x000fe200028e046a */
[----:B------:R-:W-:-:S03]  /*16380*/  ISETP.GE.U32.AND P5, PT, R104, R96, PT ;  /* 0x000000606800720c */ /* 0x000fc60003fa6070 */
[----:B------:R-:W-:Y:S01]  /*16390*/  IMAD.MOV.U32 R96, RZ, RZ, R69 ;  /* 0x000000ffff607224 */ /* 0x000fe200078e0045 */
[----:B------:R-:W-:Y:S01]  /*163a0*/  ISETP.GE.U32.AND.EX P5, PT, R75, R97, PT, P5 ;  /* 0x000000614b00720c */ /* 0x000fe20003fa6150 */
[----:B------:R-:W-:-:S03]  /*163b0*/  IMAD.X R97, RZ, RZ, RZ, P4 ;  /* 0x000000ffff617224 */ /* 0x000fc600020e06ff */
[----:B------:R-:W-:Y:S02]  /*163c0*/  SEL R95, RZ, 0x1, P5 ;  /* 0x00000001ff5f7807 */ /* 0x000fe40002800000 */
[----:B------:R-:W-:Y:S01]  /*163d0*/  ISETP.GE.U32.AND P5, PT, R92, R104, PT ;  /* 0x000000685c00720c */ /* 0x000fe20003fa6070 */
[----:B------:R-:W-:-:S03]  /*163e0*/  IMAD.WIDE.U32 R104, R44, R50, RZ ;  /* 0x000000322c687225 */ /* 0x000fc600078e00ff */
[----:B------:R-:W-:Y:S02]  /*163f0*/  ISETP.GE.U32.AND.EX P5, PT, R94, R75, PT, P5 ;  /* 0x0000004b5e00720c */ /* 0x000fe40003fa6150 */
[----:B------:R-:W-:Y:S01]  /*16400*/  IADD3 RZ, P4, PT, R105, R68, RZ ;  /* 0x0000004469ff7210 */ /* 0x000fe20007f9e0ff */
[----:B------:R-:W-:Y:S01]  /*16410*/  IMAD.WIDE.U32 R68, R38, UR16, RZ ;  /* 0x0000001026447c25 */ /* 0x000fe2000f8e00ff */
[----:B------:R-:W-:-:S03]  /*16420*/  SEL R43, RZ, 0x1, P5 ;  /* 0x00000001ff2b7807 */ /* 0x000fc60002800000 */
[----:B------:R-:W-:Y:S01]  /*16430*/  IMAD.WIDE.U32.X R96, R45, R51, R96, P4 ;  /* 0x000000332d607225 */ /* 0x000fe200020e0460 */
[----:B------:R-:W-:Y:S02]  /*16440*/  ISETP.GE.U32.AND P4, PT, R42, R34, PT ;  /* 0x000000222a00720c */ /* 0x000fe40003f86070 */
[----:B------:R-:W-:Y:S02]  /*16450*/  IADD3 R43, P5, P6, R43, R106, R95 ;  /* 0x0000006a2b2b7210 */ /* 0x000fe40007ebe05f */
[----:B------:R-:W-:Y:S02]  /*16460*/  ISETP.GE.U32.AND.EX P4, PT, R39, R35, PT, P4 ;  /* 0x000000232700720c */ /* 0x000fe40003f86140 */
[----:B------:R-:W-:Y:S02]  /*16470*/  IADD3.X R106, PT, PT, RZ, R107, RZ, P5, P6 ;  /* 0x0000006bff6a7210 */ /* 0x000fe40002fec4ff */
[----:B------:R-:W-:Y:S02]  /*16480*/  SEL R34, RZ, 0x1, P4 ;  /* 0x00000001ff227807 */ /* 0x000fe40002000000 */
[----:B------:R-:W-:-:S02]  /*16490*/  ISETP.GE.U32.AND P4, PT, R33, R42, PT ;  /* 0x0000002a2100720c */ /* 0x000fc40003f86070 */
[----:B------:R-:W-:Y:S01]  /*164a0*/  ISETP.NE.AND P6, PT, R74, RZ, PT ;  /* 0x000000ff4a00720c */ /* 0x000fe20003fc5270 */
[----:B------:R-:W-:Y:S01]  /*164b0*/  IMAD.MOV.U32 R74, RZ, RZ, R93 ;  /* 0x000000ffff4a7224 */ /* 0x000fe200078e005d */
[----:B------:R-:W-:-:S04]  /*164c0*/  ISETP.GE.U32.AND.EX P4, PT, R36, R39, PT, P4 ;  /* 0x000000272400720c */ /* 0x000fc80003f86140 */
[----:B------:R-:W-:-:S04]  /*164d0*/  SEL R95, RZ, 0x1, P4 ;  /* 0x00000001ff5f7807 */ /* 0x000fc80002000000 */
[----:B------:R-:W-:-:S04]  /*164e0*/  IADD3 R95, P4, P5, R95, R96, R34 ;  /* 0x000000605f5f7210 */ /* 0x000fc80007d9e022 */
        /* <DEDUP_REMOVED lines=48> */
[----:B------:R-:W-:-:S03]  /*167f0*/  ISETP.GE.U32.AND.EX P4, PT, R67, R70, PT, P4 ;  /* 0x000000464300720c */ /* 0x000fc60003f86140 */
[----:B------:R-:W-:Y:S01]  /*16800*/  IMAD.WIDE.U32 R66, R89, R82, RZ ;  /* 0x0000005259427225 */ /* 0x000fe200078e00ff */
[----:B------:R-:W-:-:S03]  /*16810*/  SEL R75, RZ, 0x1, P4 ;  /* 0x00000001ff4b7807 */ /* 0x000fc60002000000 */
[----:B------:R-:W-:-:S03]  /*16820*/  IMAD.WIDE.U32 R66, P4, R88, R85, R66 ;  /* 0x0000005558427225 */ /* 0x000fc60007880042 */
[----:B------:R-:W-:Y:S02]  /*16830*/  IADD3 R66, P5, PT, R69, R66, RZ ;  /* 0x0000004245427210 */ /* 0x000fe40007fbe0ff */
[----:B------:R-:W-:Y:S02]  /*16840*/  P2R R69, PR, RZ, 0x10 ;  /* 0x00000010ff457803 */ /* 0x000fe40000000000 */
[----:B------:R-:W-:Y:S02]  /*16850*/  P2R R106, PR, RZ, 0x20 ;  /* 0x00000020ff6a7803 */ /* 0x000fe40000000000 */
[----:B------:R-:W-:Y:S01]  /*16860*/  IADD3 R42, P4, P5, R68, R42, R75 ;  /* 0x0000002a442a7210 */ /* 0x000fe20007d9e04b */
[----:B------:R-:W-:-:S03]  /*16870*/  IMAD.X R75, RZ, RZ, RZ, P1 ;  /* 0x000000ffff4b7224 */ /* 0x000fc600008e06ff */
[----:B------:R-:W-:Y:S01]  /*16880*/  IADD3.X R43, PT, PT, R66, R43, RZ, P4, P5 ;  /* 0x0000002b422b7210 */ /* 0x000fe200027ea4ff */
[----:B------:R-:W-:Y:S01]  /*16890*/  IMAD.WIDE.U32.X R74, R76, R87, R74, P0 ;  /* 0x000000574c4a7225 */ /* 0x000fe200000e044a */
[----:B------:R-:W-:-:S05]  /*168a0*/  IADD3 R40, P0, PT, R92, R40, RZ ;  /* 0x000000285c287210 */ /* 0x000fca0007f1e0ff */
[----:B------:R-:W-:Y:S01]  /*168b0*/  IMAD.X R41, R94, 0x1, R41, P0 ;  /* 0x000000015e297824 */ /* 0x000fe200000e0629 */
[----:B------:R-:W-:Y:S01]  /*168c0*/  ISETP.GE.U32.AND P0, PT, R40, R92, PT ;  /* 0x0000005c2800720c */ /* 0x000fe20003f06070 */
[----:B------:R-:W-:-:S03]  /*168d0*/  IMAD.WIDE.U32 R92, R49, R49, R90 ;  /* 0x00000031315c7225 */ /* 0x000fc600078e005a */
[----:B------:R-:W-:-:S04]  /*168e0*/  ISETP.GE.U32.AND.EX P0, PT, R41, R94, PT, P0 ;  /* 0x0000005e2900720c */ /* 0x000fc80003f06100 */
[----:B------:R-:W-:Y:S01]  /*168f0*/  SEL R95, RZ, 0x1, P0 ;  /* 0x00000001ff5f7807 */ /* 0x000fe20000000000 */
        /* <DEDUP_REMOVED lines=9> */
[----:B------:R-:W-:-:S04]  /*16990*/  ISETP.GE.U32.AND.EX P0, PT, R93, R91, PT, P0 ;  /* 0x0000005b5d00720c */ /* 0x000fc80003f06100 */
[----:B------:R-:W-:Y:S02]  /*169a0*/  SEL R90, RZ, 0x1, P0 ;  /* 0x00000001ff5a7807 */ /* 0x000fe40000000000 */
[----:B------:R-:W-:-:S04]  /*169b0*/  ISETP.GE.U32.AND P0, PT, R74, R92, PT ;  /* 0x0000005c4a00720c */ /* 0x000fc80003f06070 */
[----:B------:R-:W-:Y:S01]  /*169c0*/  ISETP.GE.U32.AND.EX P0, PT, R75, R93, PT, P0 ;  /* 0x0000005d4b00720c */ /* 0x000fe20003f06100 */
[----:B------:R-:W-:-:S03]  /*169d0*/  IMAD.WIDE.U32 R92, R109, UR18, RZ ;  /* 0x000000126d5c7c25 */ /* 0x000fc6000f8e00ff */
        /* <DEDUP_REMOVED lines=17> */
[----:B------:R-:W-:Y:S02]  /*16af0*/  IMAD R39, R41, UR20, RZ ;  /* 0x0000001429277c24 */ /* 0x000fe4000f8e02ff */
[----:B------:R-:W-:Y:S01]  /*16b00*/  IMAD.WIDE.U32 R94, R40, UR20, RZ ;  /* 0x00000014285e7c25 */ /* 0x000fe2000f8e00ff */
[----:B------:R-:W-:-:S03]  /*16b10*/  ISETP.GE.U32.AND.EX P0, PT, R97, R93, PT, P0 ;  /* 0x0000005d6100720c */ /* 0x000fc60003f06100 */
[----:B------:R-:W-:Y:S01]  /*16b20*/  IMAD R39, R40, UR21, R39 ;  /* 0x0000001528277c24 */ /* 0x000fe2000f8e0227 */
[----:B------:R-:W-:-:S03]  /*16b30*/  SEL R109, RZ, 0x1, P0 ;  /* 0x00000001ff6d7807 */ /* 0x000fc60000000000 */
[----:B------:R-:W-:Y:S01]  /*16b40*/  IMAD.IADD R95, R95, 0x1, R39 ;  /* 0x000000015f5f7824 */ /* 0x000fe200078e0227 */
[----:B------:R-:W-:Y:S01]  /*16b50*/  IADD3 R109, P0, P1, R109, R90, R38 ;  /* 0x0000005a6d6d7210 */ /* 0x000fe2000791e026 */
[----:B------:R-:W-:-:S03]  /*16b60*/  IMAD.WIDE.U32 R38, R94, R52, RZ ;  /* 0x000000345e267225 */ /* 0x000fc600078e00ff */
[----:B------:R-:W-:Y:S01]  /*16b70*/  IADD3.X R110, PT, PT, RZ, R91, RZ, P0, P1 ;  /* 0x0000005bff6e7210 */ /* 0x000fe200007e24ff */
[----:B------:R-:W-:-:S04]  /*16b80*/  IMAD.WIDE.U32 R90, R95, R52, RZ ;  /* 0x000000345f5a7225 */ /* 0x000fc800078e00ff */
[----:B------:R-:W-:-:S04]  /*16b90*/  IMAD.WIDE.U32 R92, R95, R50, RZ ;  /* 0x000000325f5c7225 */ /* 0x000fc800078e00ff */
[----:B------:R-:W-:-:S04]  /*16ba0*/  IMAD.WIDE.U32 R90, P0, R94, R53, R90 ;  /* 0x000000355e5a7225 */ /* 0x000fc8000780005a */
[----:B------:R-:W-:Y:S01]  /*16bb0*/  IMAD.X R113, RZ, RZ, RZ, P0 ;  /* 0x000000ffff717224 */ /* 0x000fe200000e06ff */
[----:B------:R-:W-:Y:S01]  /*16bc0*/  IADD3 R39, P0, PT, R39, R90, RZ ;  /* 0x0000005a27277210 */ /* 0x000fe20007f1e0ff */
[----:B------:R-:W-:Y:S01]  /*16bd0*/  IMAD.MOV.U32 R112, RZ, RZ, R91 ;  /* 0x000000ffff707224 */ /* 0x000fe200078e005b */
[----:B------:R-:W-:Y:S02]  /*16be0*/  LOP3.LUT R91, RZ, R40, RZ, 0x33, !PT ;  /* 0x00000028ff5b7212 */ /* 0x000fe400078e33ff */
[----:B------:R-:W-:Y:S01]  /*16bf0*/  LOP3.LUT R40, RZ, R41, RZ, 0x33, !PT ;  /* 0x00000029ff287212 */ /* 0x000fe200078e33ff */
[----:B------:R-:W-:Y:S01]  /*16c00*/  IMAD.WIDE.U32.X R112, R95, R53, R112, P0 ;  /* 0x000000355f707225 */ /* 0x000fe200000e0470 */
[----:B------:R-:W-:-:S03]  /*16c10*/  ISETP.GT.U32.AND P0, PT, R38, R91, PT ;  /* 0x0000005b2600720c */ /* 0x000fc60003f04070 */
[----:B------:R-:W-:Y:S01]  /*16c20*/  IMAD.WIDE.U32 R90, R94, R50, R74 ;  /* 0x000000325e5a7225 */ /* 0x000fe200078e004a */
[----:B------:R-:W-:-:S03]  /*16c30*/  ISETP.GT.U32.AND.EX P0, PT, R39, R40, PT, P0 ;  /* 0x000000282700720c */ /* 0x000fc60003f04100 */
[----:B------:R-:W-:Y:S01]  /*16c40*/  IMAD.WIDE.U32 R40, R48, R47, RZ ;  /* 0x0000002f30287225 */ /* 0x000fe200078e00ff */
[----:B------:R-:W-:-:S03]  /*16c50*/  SEL R111, RZ, 0x1, !P0 ;  /* 0x00000001ff6f7807 */ /* 0x000fc60004000000 */
[----:B------:R-:W-:Y:S01]  /*16c60*/  IMAD.WIDE.U32 R92, P0, R94, R51, R92 ;  /* 0x000000335e5c7225 */ /* 0x000fe2000780005c */
[----:B------:R-:W-:-:S03]  /*16c70*/  IADD3 R111, P1, P4, R90, R112, R111 ;  /* 0x000000705a6f7210 */ /* 0x000fc60007c3e06f */
[----:B------:R-:W-:Y:S02]  /*16c80*/  IMAD.IADD R91, R92, 0x1, R91 ;  /* 0x000000015c5b7824 */ /* 0x000fe400078e025b */
[----:B------:R-:W-:Y:S02]  /*16c90*/  IMAD.X R39, RZ, RZ, RZ, P2 ;  /* 0x000000ffff277224 */ /* 0x000fe400010e06ff */
[----:B------:R-:W-:Y:S01]  /*16ca0*/  IMAD.MOV.U32 R38, RZ, RZ, R37 ;  /* 0x000000ffff267224 */ /* 0x000fe200078e0025 */
[----:B------:R-:W-:Y:S02]  /*16cb0*/  IADD3.X R112, PT, PT, R91, R113, RZ, P1, P4 ;  /* 0x000000715b707210 */ /* 0x000fe40000fe84ff */
[----:B------:R-:W-:Y:S01]  /*16cc0*/  IADD3 R113, P1, PT, R33, R32, RZ ;  /* 0x0000002021717210 */ /* 0x000fe20007f3e0ff */
[----:B------:R-:W-:-:S04]  /*16cd0*/  IMAD.WIDE.U32.X R38, R88, R48, R38, P3 ;  /* 0x0000003058267225 */ /* 0x000fc800018e0426 */
[----:B------:R-:W-:Y:S01]  /*16ce0*/  IMAD.X R114, R36, 0x1, R114, P1 ;  /* 0x0000000124727824 */ /* 0x000fe200008e0672 */
[----:B------:R-:W-:-:S04]  /*16cf0*/  ISETP.GE.U32.AND P1, PT, R113, R33, PT ;  /* 0x000000217100720c */ /* 0x000fc80003f26070 */
[----:B------:R-:W-:Y:S01]  /*16d00*/  ISETP.GE.U32.AND.EX P1, PT, R114, R36, PT, P1 ;  /* 0x000000247200720c */ /* 0x000fe20003f26110 */
[----:B------:R-:W-:-:S03]  /*16d10*/  IMAD.WIDE.U32 R36, R47, R47, R34 ;  /* 0x0000002f2f247225 */ /* 0x000fc600078e0022 */
[----:B------:R-:W-:Y:S01]  /*16d20*/  SEL R32, RZ, 0x1, P1 ;  /* 0x00000001ff207807 */ /* 0x000fe20000800000 */
[----:B------:R-:W-:-:S03]  /*16d30*/  IMAD.WIDE.U32 R40, P1, R47, R48, R40 ;  /* 0x000000302f287225 */ /* 0x000fc60007820028 */
[----:B------:R-:W-:Y:S01]  /*16d40*/  IADD3 R32, P2, P3, R36, R38, R32 ;  /* 0x0000002624207210 */ /* 0x000fe20007b5e020 */
        /* <DEDUP_REMOVED lines=20> */
[----:B------:R-:W-:-:S04]  /*16e90*/  IMAD.MOV.U32 R34, RZ, RZ, R39 ;  /* 0x000000ffff227224 */ /* 0x000fc800078e0027 */
[----:B------:R-:W-:-:S04]  /*16ea0*/  IMAD.WIDE.U32.X R34, R45, UR19, R34, P1 ;  /* 0x000000132d227c25 */ /* 0x000fc800088e0422 */
[----:B------:R-:W-:-:S04]  /*16eb0*/  IMAD.WIDE.U32 R44, R44, UR18, R42 ;  /* 0x000000122c2c7c25 */ /* 0x000fc8000f8e002a */
[----:B------:R-:W-:Y:S01]  /*16ec0*/  IMAD.IADD R39, R38, 0x1, R45 ;  /* 0x0000000126277824 */ /* 0x000fe200078e022d */
[----:B------:R-:W-:-:S05]  /*16ed0*/  IADD3 R104, P1, PT, R104, R44, RZ ;  /* 0x0000002c68687210 */ /* 0x000fca0007f3e0ff */
        /* <DEDUP_REMOVED lines=15> */
[----:B------:R-:W-:Y:S01]  /*16fd0*/  IMAD.WIDE.U32.X R34, R80, R87, R34, P1 ;  /* 0x0000005750227225 */ /* 0x000fe200008e0422 */
[----:B------:R-:W-:-:S04]  /*16fe0*/  ISETP.GE.U32.AND P1, PT, R98, R102, PT ;  /* 0x000000666200720c */ /* 0x000fc80003f26070 */
[----:B------:R-:W-:Y:S01]  /*16ff0*/  ISETP.GE.U32.AND.EX P1, PT, R99, R84, PT, P1 ;  /* 0x000000546300720c */ /* 0x000fe20003f26110 */
[----:B------:R-:W-:-:S03]  /*17000*/  IMAD.WIDE.U32 R98, R88, R85, RZ ;  /* 0x0000005558627225 */ /* 0x000fc600078e00ff */
[----:B------:R-:W-:-:S04]  /*17010*/  SEL R39, RZ, 0x1, P1 ;  /* 0x00000001ff277807 */ /* 0x000fc80000800000 */
[----:B------:R-:W-:-:S04]  /*17020*/  IADD3 R34, P1, P2, R109, R34, R39 ;  /* 0x000000226d227210 */ /* 0x000fc80007a3e027 */
        /* <DEDUP_REMOVED lines=8> */
[----:B------:R-:W-:Y:S01]  /*170b0*/  IMAD R42, R114, UR20, RZ ;  /* 0x00000014722a7c24 */ /* 0x000fe2000f8e02ff */
[----:B------:R-:W-:-:S03]  /*170c0*/  ISETP.GE.U32.AND.EX P1, PT, R43, R66, PT, P1 ;  /* 0x000000422b00720c */ /* 0x000fc60003f26110 */
[----:B------:R-:W-:Y:S01]  /*170d0*/  IMAD R43, R113, UR21, R42 ;  /* 0x00000015712b7c24 */ /* 0x000fe2000f8e022a */
[----:B------:R-:W-:-:S04]  /*170e0*/  SEL R41, RZ, 0x1, P1 ;  /* 0x00000001ff297807 */ /* 0x000fc80000800000 */
[----:B------:R-:W-:-:S04]  /*170f0*/  IADD3 R40, P1, P2, R40, R44, R41 ;  /* 0x0000002c28287210 */ /* 0x000fc80007a3e029 */
[----:B------:R-:W-:Y:S01]  /*17100*/  IADD3.X R41, PT, PT, R38, R45, RZ, P1, P2 ;  /* 0x0000002d26297210 */ /* 0x000fe20000fe44ff */
[----:B------:R-:W-:Y:S01]  /*17110*/  IMAD.WIDE.U32 R38, R113, UR20, RZ ;  /* 0x0000001471267c25 */ /* 0x000fe2000f8e00ff */
[----:B------:R-:W-:-:S03]  /*17120*/  LOP3.LUT R113, RZ, R113, RZ, 0x33, !PT ;  /* 0x00000071ff717212 */ /* 0x000fc600078e33ff */
[----:B------:R-:W-:Y:S02]  /*17130*/  IMAD.IADD R39, R39, 0x1, R43 ;  /* 0x0000000127277824 */ /* 0x000fe400078e022b */
[----:B------:R-:W-:-:S04]  /*17140*/  IMAD.WIDE.U32 R42, R38, R52, RZ ;  /* 0x00000034262a7225 */ /* 0x000fc800078e00ff */
[----:B------:R-:W-:-:S04]  /*17150*/  IMAD.WIDE.U32 R44, R39, R52, RZ ;  /* 0x00000034272c7225 */ /* 0x000fc800078e00ff */
[----:B------:R-:W-:-:S04]  /*17160*/  IMAD.WIDE.U32 R44, P1, R38, R53, R44 ;  /* 0x00000035262c7225 */ /* 0x000fc8000782002c */
[----:B------:R-:W-:Y:S01]  /*17170*/  IMAD.X R99, RZ, RZ, RZ, P1 ;  /* 0x000000ffff637224 */ /* 0x000fe200008e06ff */
[----:B------:R-:W-:Y:S01]  /*17180*/  IADD3 R44, P1, PT, R43, R44, RZ ;  /* 0x0000002c2b2c7210 */ /* 0x000fe20007f3e0ff */
[----:B------:R-:W-:Y:S01]  /*17190*/  IMAD.MOV.U32 R98, RZ, RZ, R45 ;  /* 0x000000ffff627224 */ /* 0x000fe200078e002d */
[----:B------:R-:W-:-:S03]  /*171a0*/  LOP3.LUT R43, RZ, R114, RZ, 0x33, !PT ;  /* 0x00000072ff2b7212 */ /* 0x000fc600078e33ff */
        /* <DEDUP_REMOVED lines=8> */
[----:B------:R-:W-:Y:S02]  /*17230*/  IMAD.IADD R43, R44, 0x1, R43 ;  /* 0x000000012c2b7824 */ /* 0x000fe400078e022b */
[----:B------:R-:W-:-:S03]  /*17240*/  IMAD.MOV.U32 R98, RZ, RZ, R93 ;  /* 0x000000ffff627224 */ /* 0x000fc600078e005d */
[----:B------:R-:W-:Y:S01]  /*17250*/  IADD3.X R82, PT, PT, R43, R99, RZ, P2, P3 ;  /* 0x000000632b527210 */ /* 0x000fe200017e64ff */
[----:B------:R-:W-:Y:S01]  /*17260*/  IMAD.X R99, RZ, RZ, RZ, P0 ;  /* 0x000000ffff637224 */ /* 0x000fe200000e06ff */
[----:B------:R-:W-:Y:S01]  /*17270*/  IADD3 RZ, P0, PT, R119, R92, RZ ;  /* 0x0000005c77ff7210 */ /* 0x000fe20007f1e0ff */
[----:B------:R-:W-:-:S04]  /*17280*/  IMAD.WIDE.U32 R92, R38, R50, RZ ;  /* 0x00000032265c7225 */ /* 0x000fc800078e00ff */
[----:B------:R-:W-:Y:S01]  /*17290*/  IMAD.WIDE.U32.X R98, R95, R51, R98, P0 ;  /* 0x000000335f627225 */ /* 0x000fe200000e0462 */
[----:B------:R-:W-:-:S03]  /*172a0*/  ISETP.GE.U32.AND P0, PT, R90, R74, PT ;  /* 0x0000004a5a00720c */ /* 0x000fc60003f06070 */
[----:B------:R-:W-:Y:S01]  /*172b0*/  IMAD.WIDE.U32 R118, R79, R49, R34 ;  /* 0x000000314f767225 */ /* 0x000fe200078e0022 */
[----:B------:R-:W-:-:S04]  /*172c0*/  ISETP.GE.U32.AND.EX P0, PT, R91, R75, PT, P0 ;  /* 0x0000004b5b00720c */ /* 0x000fc80003f06100 */
[----:B------:R-:W-:Y:S02]  /*172d0*/  SEL R74, RZ, 0x1, P0 ;  /* 0x00000001ff4a7807 */ /* 0x000fe40000000000 */
[----:B------:R-:W-:Y:S01]  /*172e0*/  ISETP.GE.U32.AND P0, PT, R111, R90, PT ;  /* 0x0000005a6f00720c */ /* 0x000fe20003f06070 */
[----:B------:R-:W-:-:S03]  /*172f0*/  IMAD.MOV.U32 R90, RZ, RZ, R45 ;  /* 0x000000ffff5a7224 */ /* 0x000fc600078e002d */
[----:B------:R-:W-:Y:S01]  /*17300*/  ISETP.GE.U32.AND.EX P0, PT, R112, R91, PT, P0 ;  /* 0x0000005b7000720c */ /* 0x000fe20003f06100 */
[----:B------:R-:W-:-:S03]  /*17310*/  IMAD.X R91, RZ, RZ, RZ, P1 ;  /* 0x000000ffff5b7224 */ /* 0x000fc600008e06ff */
[----:B------:R-:W-:-:S04]  /*17320*/  SEL R75, RZ, 0x1, P0 ;  /* 0x00000001ff4b7807 */ /* 0x000fc80000000000 */
[----:B------:R-:W-:-:S04]  /*17330*/  IADD3 R74, P0, P2, R75, R98, R74 ;  /* 0x000000624b4a7210 */ /* 0x000fc80007a1e04a */
[----:B------:R-:W-:Y:S02]  /*17340*/  IADD3.X R75, PT, PT, RZ, R99, RZ, P0, P2 ;  /* 0x00000063ff4b7210 */ /* 0x000fe400007e44ff */
[----:B------:R-:W-:Y:S01]  /*17350*/  IADD3 RZ, P0, PT, R93, R44, RZ ;  /* 0x0000002c5dff7210 */ /* 0x000fe20007f1e0ff */
[----:B------:R-:W-:-:S04]  /*17360*/  IMAD.WIDE.U32 R92, R77, R49, R96 ;  /* 0x000000314d5c7225 */ /* 0x000fc800078e0060 */
[----:B------:R-:W-:Y:S01]  /*17370*/  IMAD.WIDE.U32.X R44, R39, R51, R90, P0 ;  /* 0x00000033272c7225 */ /* 0x000fe200000e045a */
[----:B------:R-:W-:-:S04]  /*17380*/  ISETP.GE.U32.AND P0, PT, R42, R32, PT ;  /* 0x000000202a00720c */ /* 0x000fc80003f06070 */
[----:B------:R-:W-:-:S04]  /*17390*/  ISETP.GE.U32.AND.EX P0, PT, R43, R33, PT, P0 ;  /* 0x000000212b00720c */ /* 0x000fc80003f06100 */
[----:B------:R-:W-:Y:S02]  /*173a0*/  SEL R32, RZ, 0x1, P0 ;  /* 0x00000001ff207807 */ /* 0x000fe40000000000 */
        /* <DEDUP_REMOVED lines=13> */
[----:B------:R-:W-:-:S03]  /*17480*/  IADD3 R42, P0, PT, R107, R92, RZ ;  /* 0x0000005c6b2a7210 */ /* 0x000fc60007f1e0ff */
[----:B------:R-:W-:-:S04]  /*17490*/  IMAD.WIDE.U32 R32, P2, R77, R76, R32 ;  /* 0x0000004c4d207225 */ /* 0x000fc80007840020 */
[----:B------:R-:W-:-:S04]  /*174a0*/  IMAD.IADD R93, R93, 0x1, R32 ;  /* 0x000000015d5d7824 */ /* 0x000fc800078e0220 */
[----:B------:R-:W-:Y:S01]  /*174b0*/  IMAD.X R43, R93, 0x1, R108, P0 ;  /* 0x000000015d2b7824 */ /* 0x000fe200000e066c */
[----:B------:R-:W-:Y:S01]  /*174c0*/  ISETP.GE.U32.AND P0, PT, R92, R96, PT ;  /* 0x000000605c00720c */ /* 0x000fe20003f06070 */
[----:B------:R-:W-:-:S03]  /*174d0*/  IMAD.WIDE.U32 R108, R95, UR16, RZ ;  /* 0x000000105f6c7c25 */ /* 0x000fc6000f8e00ff */
        /* <DEDUP_REMOVED lines=42> */
[----:B------:R-:W-:Y:S01]  /*17780*/  ISETP.GE.U32.AND.EX P1, PT, R75, R109, PT, P1 ;  /* 0x0000006d4b00720c */ /* 0x000fe20003f26110 */
[----:B------:R-:W-:-:S03]  /*17790*/  IMAD.WIDE.U32 R108, R38, UR16, RZ ;  /* 0x00000010266c7c25 */ /* 0x000fc6000f8e00ff */
        /* <DEDUP_REMOVED lines=11> */
[----:B------:R-:W-:-:S05]  /*17850*/  IADD3 R42, P1, PT, R91, R108, RZ ;  /* 0x0000006c5b2a7210 */ /* 0x000fca0007f3e0ff */
        /* <DEDUP_REMOVED lines=14> */
[----:B------:R-:W-:-:S04]  /*17940*/  IMAD.WIDE.U32 R90, R80, R49, RZ ;  /* 0x00000031505a7225 */ /* 0x000fc800078e00ff */
[----:B------:R-:W-:Y:S02]  /*17950*/  IMAD.MOV.U32 R108, RZ, RZ, R37 ;  /* 0x000000ffff6c7224 */ /* 0x000fe400078e0025 */
        /* <DEDUP_REMOVED lines=26> */
[----:B------:R-:W-:Y:S01]  /*17b00*/  ISETP.GE.U32.AND P3, PT, R92, R40, PT ;  /* 0x000000285c00720c */ /* 0x000fe20003f66070 */
[----:B------:R-:W-:-:S03]  /*17b10*/  IMAD.WIDE.U32 R96, R77, R49, R74 ;  /* 0x000000314d607225 */ /* 0x000fc600078e004a */
[----:B------:R-:W-:-:S04]  /*17b20*/  ISETP.GE.U32.AND.EX P3, PT, R93, R41, PT, P3 ;  /* 0x000000295d00720c */ /* 0x000fc80003f66130 */
[----:B------:R-:W-:Y:S02]  /*17b30*/  SEL R40, RZ, 0x1, P3 ;  /* 0x00000001ff287807 */ /* 0x000fe40001800000 */
[----:B------:R-:W-:-:S04]  /*17b40*/  ISETP.GE.U32.AND P3, PT, R118, R92, PT ;  /* 0x0000005c7600720c */ /* 0x000fc80003f66070 */
[----:B------:R-:W-:-:S04]  /*17b50*/  ISETP.GE.U32.AND.EX P3, PT, R119, R93, PT, P3 ;  /* 0x0000005d7700720c */ /* 0x000fc80003f66130 */
[----:B------:R-:W-:-:S04]  /*17b60*/  SEL R41, RZ, 0x1, P3 ;  /* 0x00000001ff297807 */ /* 0x000fc80001800000 */
[----:B------:R-:W-:Y:S01]  /*17b70*/  IADD3 R92, P3, P5, R41, R108, R40 ;  /* 0x0000006c295c7210 */ /* 0x000fe20007d7e028 */
[----:B------:R-:W-:Y:S02]  /*17b80*/  IMAD.MOV.U32 R40, RZ, RZ, R115 ;  /* 0x000000ffff287224 */ /* 0x000fe400078e0073 */
[----:B------:R-:W-:Y:S01]  /*17b90*/  IMAD.WIDE.U32 R114, R77, R49, RZ ;  /* 0x000000314d727225 */ /* 0x000fe200078e00ff */
[----:B------:R-:W-:Y:S02]  /*17ba0*/  IADD3.X R108, PT, PT, RZ, R109, RZ, P3, P5 ;  /* 0x0000006dff6c7210 */ /* 0x000fe40001fea4ff */
[----:B------:R-:W-:Y:S01]  /*17bb0*/  ISETP.NE.AND P3, PT, R31, RZ, PT ;  /* 0x000000ff1f00720c */ /* 0x000fe20003f65270 */
[----:B------:R-:W-:Y:S01]  /*17bc0*/  IMAD.IADD R31, R32, 0x1, R97 ;  /* 0x00000001201f7824 */ /* 0x000fe200078e0261 */
[----:B------:R-:W-:-:S03]  /*17bd0*/  ISETP.NE.AND P5, PT, R65, RZ, PT ;  /* 0x000000ff4100720c */ /* 0x000fc60003fa5270 */
[----:B------:R-:W-:Y:S01]  /*17be0*/  IMAD.X R41, RZ, RZ, RZ, P3 ;  /* 0x000000ffff297224 */ /* 0x000fe200018e06ff */
[----:B------:R-:W-:Y:S01]  /*17bf0*/  IADD3 R116, P3, PT, R111, R116, RZ ;  /* 0x000000746f747210 */ /* 0x000fe20007f7e0ff */
[----:B------:R-:W-:-:S04]  /*17c00*/  IMAD.WIDE.U32.X R40, R78, R87, R40, P5 ;  /* 0x000000574e287225 */ /* 0x000fc800028e0428 */
[----:B------:R-:W-:Y:S01]  /*17c10*/  IMAD.X R46, R112, 0x1, R46, P3 ;  /* 0x00000001702e7824 */ /* 0x000fe200018e062e */
[----:B------:R-:W-:-:S04]  /*17c20*/  ISETP.GE.U32.AND P3, PT, R116, R111, PT ;  /* 0x0000006f7400720c */ /* 0x000fc80003f66070 */
[----:B------:R-:W-:Y:S01]  /*17c30*/  ISETP.GE.U32.AND.EX P3, PT, R46, R112, PT, P3 ;  /* 0x000000702e00720c */ /* 0x000fe20003f66130 */
[----:B------:R-:W-:-:S03]  /*17c40*/  IMAD.MOV.U32 R112, RZ, RZ, R71 ;  /* 0x000000ffff707224 */ /* 0x000fc600078e0047 */
[----:B------:R-:W-:-:S04]  /*17c50*/  SEL R65, RZ, 0x1, P3 ;  /* 0x00000001ff417807 */ /* 0x000fc80001800000 */
[----:B------:R-:W-:-:S04]  /*17c60*/  IADD3 R40, P3, P5, R96, R40, R65 ;  /* 0x0000002860287210 */ /* 0x000fc80007d7e041 */
[----:B------:R-:W-:Y:S02]  /*17c70*/  IADD3.X R41, PT, PT, R31, R41, RZ, P3, P5 ;  /* 0x000000291f297210 */ /* 0x000fe40001fea4ff */
[----:B------:R-:W-:Y:S02]  /*17c80*/  IADD3 R65, P3, PT, R81, R72, RZ ;  /* 0x0000004851417210 */ /* 0x000fe40007f7e0ff */
[----:B------:R-:W-:-:S03]  /*17c90*/  ISETP.NE.AND P5, PT, R73, RZ, PT ;  /* 0x000000ff4900720c */ /* 0x000fc60003fa5270 */
[----:B------:R-:W-:Y:S01]  /*17ca0*/  IMAD.X R93, R82, 0x1, R70, P3 ;  /* 0x00000001525d7824 */ /* 0x000fe200018e0646 */
[----:B------:R-:W-:Y:S01]  /*17cb0*/  ISETP.GE.U32.AND P3, PT, R65, R81, PT ;  /* 0x000000514100720c */ /* 0x000fe20003f66070 */
[----:B------:R-:W-:Y:S02]  /*17cc0*/  IMAD.X R113, RZ, RZ, RZ, P5 ;  /* 0x000000ffff717224 */ /* 0x000fe400028e06ff */
[----:B------:R-:W-:Y:S01]  /*17cd0*/  IMAD.WIDE.U32 R70, R47, R83, R42 ;  /* 0x000000532f467225 */ /* 0x000fe200078e002a */
[----:B------:R-:W-:-:S03]  /*17ce0*/  ISETP.GE.U32.AND.EX P3, PT, R93, R82, PT, P3 ;  /* 0x000000525d00720c */ /* 0x000fc60003f66130 */
[----:B------:R-:W-:Y:S01]  /*17cf0*/  IMAD.WIDE.U32.X R112, R88, R86, R112, P6 ;  /* 0x0000005658707225 */ /* 0x000fe200030e0470 */
[----:B------:R-:W-:Y:S02]  /*17d00*/  SEL R73, RZ, 0x1, P3 ;  /* 0x00000001ff497807 */ /* 0x000fe40001800000 */
[----:B------:R-:W-:Y:S01]  /*17d10*/  ISETP.NE.AND P6, PT, R100, RZ, PT ;  /* 0x000000ff6400720c */ /* 0x000fe20003fc5270 */
[----:B------:R-:W-:Y:S01]  /*17d20*/  IMAD.IADD R71, R44, 0x1, R71 ;  /* 0x000000012c477824 */ /* 0x000fe200078e0247 */
[----:B------:R-:W-:Y:S01]  /*17d30*/  IADD3 R72, P3, P5, R70, R112, R73 ;  /* 0x0000007046487210 */ /* 0x000fe20007d7e049 */
[----:B------:R-:W-:-:S03]  /*17d40*/  IMAD.MOV.U32 R112, RZ, RZ, R33 ;  /* 0x000000ffff707224 */ /* 0x000fc600078e0021 */
[----:B------:R-:W-:Y:S01]  /*17d50*/  IADD3.X R73, PT, PT, R71, R113, RZ, P3, P5 ;  /* 0x0000007147497210 */ /* 0x000fe20001fea4ff */
[----:B------:R-:W-:Y:S01]  /*17d60*/  IMAD.X R113, RZ, RZ, RZ, P2 ;  /* 0x000000ffff717224 */ /* 0x000fe200010e06ff */
        /* <DEDUP_REMOVED lines=30> */
[----:B------:R-:W-:Y:S01]  /*17f50*/  IMAD R75, R46, UR20, RZ ;  /* 0x000000142e4b7c24 */ /* 0x000fe2000f8e02ff */
[----:B------:R-:W-:Y:S01]  /*17f60*/  LOP3.LUT R46, RZ, R46, RZ, 0x33, !PT ;  /* 0x0000002eff2e7212 */ /* 0x000fe200078e33ff */
[----:B------:R-:W-:-:S04]  /*17f70*/  IMAD.WIDE.U32 R94, R36, R52, RZ ;  /* 0x00000034245e7225 */ /* 0x000fc800078e00ff */
[----:B------:R-:W-:Y:S02]  /*17f80*/  IMAD R75, R116, UR21, R75 ;  /* 0x00000015744b7c24 */ /* 0x000fe4000f8e024b */
[----:B------:R-:W-:-:S04]  /*17f90*/  IMAD.WIDE.U32 R98, R36, R50, R40 ;  /* 0x0000003224627225 */ /* 0x000fc800078e0028 */
[----:B------:R-:W-:-:S04]  /*17fa0*/  IMAD.IADD R37, R37, 0x1, R75 ;  /* 0x0000000125257824 */ /* 0x000fc800078e024b */
[----:B------:R-:W-:-:S04]  /*17fb0*/  IMAD.WIDE.U32 R96, R37, R52, RZ ;  /* 0x0000003425607225 */ /* 0x000fc800078e00ff */
[----:B------:R-:W-:-:S04]  /*17fc0*/  IMAD.WIDE.U32 R112, R37, R50, RZ ;  /* 0x0000003225707225 */ /* 0x000fc800078e00ff */
[----:B------:R-:W-:-:S04]  /*17fd0*/  IMAD.WIDE.U32 R96, P2, R36, R53, R96 ;  /* 0x0000003524607225 */ /* 0x000fc80007840060 */
[----:B------:R-:W-:Y:S02]  /*17fe0*/  IMAD.X R75, RZ, RZ, RZ, P2 ;  /* 0x000000ffff4b7224 */ /* 0x000fe400010e06ff */
[----:B------:R-:W-:Y:S01]  /*17ff0*/  IMAD.MOV.U32 R74, RZ, RZ, R97 ;  /* 0x000000ffff4a7224 */ /* 0x000fe200078e0061 */
[----:B------:R-:W-:Y:S02]  /*18000*/  IADD3 R97, P2, PT, R95, R96, RZ ;  /* 0x000000605f617210 */ /* 0x000fe40007f5e0ff */
[----:B------:R-:W-:-:S03]  /*18010*/  LOP3.LUT R95, RZ, R116, RZ, 0x33, !PT ;  /* 0x00000074ff5f7212 */ /* 0x000fc600078e33ff */
[----:B------:R-:W-:Y:S01]  /*18020*/  IMAD.WIDE.U32.X R74, R37, R53, R74, P2 ;  /* 0x00000035254a7225 */ /* 0x000fe200010e044a */
[----:B------:R-:W-:-:S04]  /*18030*/  ISETP.GT.U32.AND P2, PT, R94, R95, PT ;  /* 0x0000005f5e00720c */ /* 0x000fc80003f44070 */
[----:B------:R-:W-:Y:S01]  /*18040*/  ISETP.GT.U32.AND.EX P2, PT, R97, R46, PT, P2 ;  /* 0x0000002e6100720c */ /* 0x000fe20003f44120 */
[----:B------:R-:W-:-:S03]  /*18050*/  IMAD.WIDE.U32 R96, R38, UR18, RZ ;  /* 0x0000001226607c25 */ /* 0x000fc6000f8e00ff */
[----:B------:R-:W-:Y:S01]  /*18060*/  SEL R95, RZ, 0x1, !P2 ;  /* 0x00000001ff5f7807 */ /* 0x000fe20005000000 */
[----:B------:R-:W-:-:S03]  /*18070*/  IMAD.WIDE.U32 R112, P2, R36, R51, R112 ;  /* 0x0000003324707225 */ /* 0x000fc60007840070 */
[----:B------:R-:W-:Y:S01]  /*18080*/  IADD3 R46, P3, P5, R98, R74, R95 ;  /* 0x0000004a622e7210 */ /* 0x000fe20007d7e05f */
[----:B------:R-:W-:Y:S02]  /*18090*/  IMAD.IADD R99, R112, 0x1, R99 ;  /* 0x0000000170637824 */ /* 0x000fe400078e0263 */
[----:B------:R-:W-:-:S03]  /*180a0*/  IMAD.WIDE.U32 R94, R39, UR18, RZ ;  /* 0x00000012275e7c25 */ /* 0x000fc6000f8e00ff */
[----:B------:R-:W-:Y:S01]  /*180b0*/  IADD3.X R109, PT, PT, R99, R75, RZ, P3, P5 ;  /* 0x0000004b636d7210 */ /* 0x000fe20001fea4ff */
        /* <DEDUP_REMOVED lines=9> */
[----:B------:R-:W-:Y:S01]  /*18150*/  ISETP.GE.U32.AND P3, PT, R38, R118, PT ;  /* 0x000000762600720c */ /* 0x000fe20003f66070 */
[----:B------:R-:W-:-:S03]  /*18160*/  IMAD.MOV.U32 R118, RZ, RZ, R45 ;  /* 0x000000ffff767224 */ /* 0x000fc600078e002d */
[----:B------:R-:W-:Y:S01]  /*18170*/  ISETP.GE.U32.AND.EX P3, PT, R95, R119, PT, P3 ;  /* 0x000000775f00720c */ /* 0x000fe20003f66130 */
[----:B------:R-:W-:Y:S01]  /*18180*/  IMAD.X R119, RZ, RZ, RZ, P0 ;  /* 0x000000ffff777224 */ /* 0x000fe200000e06ff */
[----:B------:R-:W-:Y:S02]  /*18190*/  IADD3 RZ, P0, PT, R44, R121, RZ ;  /* 0x000000792cff7210 */ /* 0x000fe40007f1e0ff */
[----:B------:R-:W-:Y:S02]  /*181a0*/  SEL R96, RZ, 0x1, P3 ;  /* 0x00000001ff607807 */ /* 0x000fe40001800000 */
[----:B------:R-:W-:Y:S01]  /*181b0*/  ISETP.GE.U32.AND P3, PT, R104, R38, PT ;  /* 0x000000266800720c */ /* 0x000fe20003f66070 */
[----:B------:R-:W-:Y:S02]  /*181c0*/  IMAD.MOV.U32 R38, RZ, RZ, R113 ;  /* 0x000000ffff267224 */ /* 0x000fe400078e0071 */
[----:B------:R-:W-:Y:S01]  /*181d0*/  IMAD.WIDE.U32.X R118, R48, R86, R118, P0 ;  /* 0x0000005630767225 */ /* 0x000fe200000e0476 */
[----:B------:R-:W-:-:S02]  /*181e0*/  ISETP.GE.U32.AND.EX P3, PT, R105, R95, PT, P3 ;  /* 0x0000005f6900720c */ /* 0x000fc40003f66130 */
[----:B------:R-:W-:Y:S02]  /*181f0*/  ISETP.GE.U32.AND P0, PT, R70, R42, PT ;  /* 0x0000002a4600720c */ /* 0x000fe40003f06070 */
[----:B------:R-:W-:Y:S02]  /*18200*/  SEL R39, RZ, 0x1, P3 ;  /* 0x00000001ff277807 */ /* 0x000fe40001800000 */
[----:B------:R-:W-:Y:S02]  /*18210*/  ISETP.GE.U32.AND.EX P0, PT, R71, R43, PT, P0 ;  /* 0x0000002b4700720c */ /* 0x000fe40003f06100 */
[----:B------:R-:W-:Y:S01]  /*18220*/  IADD3 R96, P3, P5, R39, R74, R96 ;  /* 0x0000004a27607210 */ /* 0x000fe20007d7e060 */
[----:B------:R-:W-:Y:S01]  /*18230*/  IMAD.X R39, RZ, RZ, RZ, P2 ;  /* 0x000000ffff277224 */ /* 0x000fe200010e06ff */
[----:B------:R-:W-:Y:S02]  /*18240*/  SEL R45, RZ, 0x1, P0 ;  /* 0x00000001ff2d7807 */ /* 0x000fe40000000000 */
[----:B------:R-:W-:Y:S01]  /*18250*/  IADD3.X R97, PT, PT, RZ, R75, RZ, P3, P5 ;  /* 0x0000004bff617210 */ /* 0x000fe20001fea4ff */
[----:B------:R-:W-:Y:S01]  /*18260*/  IMAD.WIDE.U32 R74, R36, R50, RZ ;  /* 0x00000032244a7225 */ /* 0x000fe200078e00ff */
[----:B------:R-:W-:-:S04]  /*18270*/  ISETP.GE.U32.AND P0, PT, R72, R70, PT ;  /* 0x000000464800720c */ /* 0x000fc80003f06070 */
[----:B------:R-:W-:Y:S01]  /*18280*/  IADD3 RZ, P2, PT, R75, R112, RZ ;  /* 0x000000704bff7210 */ /* 0x000fe20007f5e0ff */
[----:B------:R-:W-:Y:S01]  /*18290*/  IMAD.WIDE.U32 R74, R77, R77, RZ ;  /* 0x0000004d4d4a7225 */ /* 0x000fe200078e00ff */
[----:B------:R-:W-:-:S03]  /*182a0*/  ISETP.GE.U32.AND.EX P0, PT, R73, R71, PT, P0 ;  /* 0x000000474900720c */ /* 0x000fc60003f06100 */
        /* <DEDUP_REMOVED lines=44> */
[----:B------:R-:W-:Y:S01]  /*18570*/  SEL R81, RZ, 0x1, P2 ;  /* 0x00000001ff517807 */ /* 0x000fe20001000000 */
[----:B------:R-:W-:-:S03]  /*18580*/  IMAD.WIDE.U32 R40, R74, R52, RZ ;  /* 0x000000344a287225 */ /* 0x000fc600078e00ff */
[----:B------:R-:W-:Y:S01]  /*18590*/  IADD3 R81, P2, P3, R81, R32, R38 ;  /* 0x0000002051517210 */ /* 0x000fe20007b5e026 */
[----:B------:R-:W-:-:S03]  /*185a0*/  IMAD R32, R93, UR20, RZ ;  /* 0x000000145d207c24 */ /* 0x000fc6000f8e02ff */
[----:B------:R-:W-:Y:S01]  /*185b0*/  IADD3.X R99, PT, PT, RZ, R33, RZ, P2, P3 ;  /* 0x00000021ff637210 */ /* 0x000fe200017e64ff */
[----:B------:R-:W-:Y:S01]  /*185c0*/  IMAD.WIDE.U32 R42, R74, R50, RZ ;  /* 0x000000324a2a7225 */ /* 0x000fe200078e00ff */
[----:B------:R-:W-:-:S03]  /*185d0*/  LOP3.LUT R93, RZ, R93, RZ, 0x33, !PT ;  /* 0x0000005dff5d7212 */ /* 0x000fc600078e33ff */
[----:B------:R-:W-:Y:S01]  /*185e0*/  IMAD R33, R65, UR21, R32 ;  /* 0x0000001541217c24 */ /* 0x000fe2000f8e0220 */
[----:B------:R-:W-:-:S03]  /*185f0*/  LOP3.LUT R65, RZ, R65, RZ, 0x33, !PT ;  /* 0x00000041ff417212 */ /* 0x000fc600078e33ff */
[----:B------:R-:W-:-:S04]  /*18600*/  IMAD.IADD R75, R75, 0x1, R33 ;  /* 0x000000014b4b7824 */ /* 0x000fc800078e0221 */
        /* <DEDUP_REMOVED lines=11> */
[----:B------:R-:W-:-:S04]  /*186c0*/  IMAD.WIDE.U32 R40, P2, R74, R51, R40 ;  /* 0x000000334a287225 */ /* 0x000fc80007840028 */
[----:B------:R-:W-:Y:S01]  /*186d0*/  IMAD.IADD R65, R40, 0x1, R39 ;  /* 0x0000000128417824 */ /* 0x000fe200078e0227 */
[----:B------:R-:W-:Y:S01]  /*186e0*/  IADD3 R39, P3, P5, R38, R32, R93 ;  /* 0x0000002026277210 */ /* 0x000fe20007d7e05d */
[----:B------:R-:W-:Y:S02]  /*186f0*/  IMAD.MOV.U32 R32, RZ, RZ, R101 ;  /* 0x000000ffff207224 */ /* 0x000fe400078e0065 */
[----:B------:R-:W-:Y:S01]  /*18700*/  IMAD.MOV.U32 R42, RZ, RZ, R41 ;  /* 0x000000ffff2a7224 */ /* 0x000fe200078e0029 */
[----:B------:R-:W-:Y:S02]  /*18710*/  IADD3.X R93, PT, PT, R65, R33, RZ, P3, P5 ;  /* 0x00000021415d7210 */ /* 0x000fe40001fea4ff */
[----:B------:R-:W-:-:S05]  /*18720*/  ISETP.NE.AND P5, PT, R103, RZ, PT ;  /* 0x000000ff6700720c */ /* 0x000fca0003fa5270 */
[----:B------:R-:W-:Y:S02]  /*18730*/  IMAD.X R33, RZ, RZ, RZ, P5 ;  /* 0x000000ffff217224 */ /* 0x000fe400028e06ff */
[----:B------:R-:W-:Y:S01]  /*18740*/  IMAD.WIDE.U32.X R32, R80, R87, R32, P6 ;  /* 0x0000005750207225 */ /* 0x000fe200030e0420 */
[----:B------:R-:W-:-:S03]  /*18750*/  IADD3 R87, P3, PT, R46, R102, RZ ;  /* 0x000000662e577210 */ /* 0x000fc60007f7e0ff */
[----:B------:R-:W-:-:S04]  /*18760*/  IMAD.WIDE.U32 R102, R79, R49, R94 ;  /* 0x000000314f667225 */ /* 0x000fc800078e005e */
[----:B------:R-:W-:Y:S01]  /*18770*/  IMAD.X R84, R109, 0x1, R84, P3 ;  /* 0x000000016d547824 */ /* 0x000fe200018e0654 */
[----:B------:R-:W-:Y:S01]  /*18780*/  ISETP.GE.U32.AND P3, PT, R87, R46, PT ;  /* 0x0000002e5700720c */ /* 0x000fe20003f66070 */
[----:B------:R-:W-:-:S03]  /*18790*/  IMAD.IADD R103, R90, 0x1, R103 ;  /* 0x000000015a677824 */ /* 0x000fc600078e0267 */
[----:B------:R-:W-:-:S04]  /*187a0*/  ISETP.GE.U32.AND.EX P3, PT, R84, R109, PT, P3 ;  /* 0x0000006d5400720c */ /* 0x000fc80003f66130 */
[----:B------:R-:W-:-:S04]  /*187b0*/  SEL R101, RZ, 0x1, P3 ;  /* 0x00000001ff657807 */ /* 0x000fc80001800000 */
[----:B------:R-:W-:-:S04]  /*187c0*/  IADD3 R32, P3, P5, R102, R32, R101 ;  /* 0x0000002066207210 */ /* 0x000fc80007d7e065 */
[----:B------:R-:W-:Y:S02]  /*187d0*/  IADD3.X R33, PT, PT, R103, R33, RZ, P3, P5 ;  /* 0x0000002167217210 */ /* 0x000fe40001fea4ff */
[----:B------:R-:W-:Y:S01]  /*187e0*/  IADD3 R112, P3, PT, R100, R110, RZ ;  /* 0x0000006e64707210 */ /* 0x000fe20007f7e0ff */
[----:B------:R-:W-:-:S04]  /*187f0*/  IMAD.WIDE.U32 R110, R78, R79, RZ ;  /* 0x0000004f4e6e7225 */ /* 0x000fc800078e00ff */
[----:B------:R-:W-:Y:S02]  /*18800*/  IMAD.X R113, R82, 0x1, R107, P3 ;  /* 0x0000000152717824 */ /* 0x000fe400018e066b */
[----:B------:R-:W-:-:S04]  /*18810*/  IMAD.WIDE.U32 R110, P3, R80, R77, R110 ;  /* 0x0000004d506e7225 */ /* 0x000fc8000786006e */
[----:B------:R-:W-:-:S04]  /*18820*/  IMAD.WIDE.U32 R100, R77, R79, RZ ;  /* 0x0000004f4d647225 */ /* 0x000fc800078e00ff */
[----:B------:R-:W-:Y:S01]  /*18830*/  IMAD.X R115, RZ, RZ, RZ, P3 ;  /* 0x000000ffff737224 */ /* 0x000fe200018e06ff */
[----:B------:R-:W-:Y:S01]  /*18840*/  IADD3 RZ, P3, PT, R101, R110, RZ ;  /* 0x0000006e65ff7210 */ /* 0x000fe20007f7e0ff */
[----:B------:R-:W-:-:S04]  /*18850*/  IMAD.WIDE.U32 R100, R80, R77, RZ ;  /* 0x0000004d50647225 */ /* 0x000fc800078e00ff */
[----:B------:R-:W-:Y:S02]  /*18860*/  IMAD.MOV.U32 R114, RZ, RZ, R111 ;  /* 0x000000ffff727224 */ /* 0x000fe400078e006f */
[----:B------:R-:W-:-:S04]  /*18870*/  IMAD.WIDE.U32 R116, R79, R77, R112 ;  /* 0x0000004d4f747225 */ /* 0x000fc800078e0070 */
[----:B------:R-:W-:Y:S01]  /*18880*/  IMAD.WIDE.U32.X R114, R80, R78, R114, P3 ;  /* 0x0000004e50727225 */ /* 0x000fe200018e0472 */
[----:B------:R-:W-:-:S03]  /*18890*/  IADD3 R110, P5, PT, R98, R116, RZ ;  /* 0x00000074626e7210 */ /* 0x000fc60007fbe0ff */
[----:B------:R-:W-:-:S04]  /*188a0*/  IMAD.WIDE.U32 R100, P3, R79, R78, R100 ;  /* 0x0000004e4f647225 */ /* 0x000fc80007860064 */
[----:B------:R-:W-:-:S04]  /*188b0*/  IMAD.IADD R107, R117, 0x1, R100 ;  /* 0x00000001756b7824 */ /* 0x000fc800078e0264 */
[----:B------:R-:W-:Y:S01]  /*188c0*/  IMAD.X R111, R107, 0x1, R31, P5 ;  /* 0x000000016b6f7824 */ /* 0x000fe200028e061f */
[----:B------:R-:W-:Y:S01]  /*188d0*/  ISETP.GE.U32.AND P5, PT, R116, R112, PT ;  /* 0x000000707400720c */ /* 0x000fe20003fa6070 */
[----:B------:R-:W-:-:S03]  /*188e0*/  IMAD.MOV.U32 R112, RZ, RZ, R91 ;  /* 0x000000ffff707224 */ /* 0x000fc600078e005b */
[----:B------:R-:W-:Y:S01]  /*188f0*/  ISETP.GE.U32.AND.EX P5, PT, R107, R113, PT, P5 ;  /* 0x000000716b00720c */ /* 0x000fe20003fa6150 */
[----:B------:R-:W-:-:S03]  /*18900*/  IMAD.X R113, RZ, RZ, RZ, P4 ;  /* 0x000000ffff717224 */ /* 0x000fc600020e06ff */
[----:B------:R-:W-:Y:S02]  /*18910*/  SEL R46, RZ, 0x1, P5 ;  /* 0x00000001ff2e7807 */ /* 0x000fe40002800000 */
[----:B------:R-:W-:Y:S01]  /*18920*/  ISETP.GE.U32.AND P5, PT, R110, R116, PT ;  /* 0x000000746e00720c */ /* 0x000fe20003fa6070 */
[----:B------:R-:W-:-:S03]  /*18930*/  IMAD.WIDE.U32 R116, R36, UR18, RZ ;  /* 0x0000001224747c25 */ /* 0x000fc6000f8e00ff */
[----:B------:R-:W-:Y:S01]  /*18940*/  ISETP.GE.U32.AND.EX P5, PT, R111, R107, PT, P5 ;  /* 0x0000006b6f00720c */ /* 0x000fe20003fa6150 */
[----:B------:R-:W-:-:S03]  /*18950*/  IMAD.X R107, RZ, RZ, RZ, P3 ;  /* 0x000000ffff6b7224 */ /* 0x000fc600018e06ff */
[----:B------:R-:W-:-:S04]  /*18960*/  SEL R31, RZ, 0x1, P5 ;  /* 0x00000001ff1f7807 */ /* 0x000fc80002800000 */
[----:B------:R-:W-:-:S04]  /*18970*/  IADD3 R31, P5, P6, R31, R114, R46 ;  /* 0x000000721f1f7210 */ /* 0x000fc80007ebe02e */
[----:B------:R-:W-:Y:S01]  /*18980*/  IADD3.X R46, PT, PT, RZ, R115, RZ, P5, P6 ;  /* 0x00000073ff2e7210 */ /* 0x000fe20002fec4ff */
[----:B------:R-:W-:-:S05]  /*18990*/  IMAD.WIDE.U32 R114, R79, R49, RZ ;  /* 0x000000314f727225 */ /* 0x000fca00078e00ff */
[----:B------:R-:W-:Y:S01]  /*189a0*/  IADD3 RZ, P4, PT, R90, R115, RZ ;  /* 0x000000735aff7210 */ /* 0x000fe20007f9e0ff */
[----:B------:R-:W-:Y:S01]  /*189b0*/  IMAD R90, R84, UR20, RZ ;  /* 0x00000014545a7c24 */ /* 0x000fe2000f8e02ff */
[----:B------:R-:W-:Y:S01]  /*189c0*/  LOP3.LUT R84, RZ, R84, RZ, 0x33, !PT ;  /* 0x00000054ff547212 */ /* 0x000fe200078e33ff */
[----:B------:R-:W-:-:S04]  /*189d0*/  IMAD.WIDE.U32 R114, R37, UR18, RZ ;  /* 0x0000001225727c25 */ /* 0x000fc8000f8e00ff */
[----:B------:R-:W-:Y:S01]  /*189e0*/  IMAD.WIDE.U32.X R112, R80, R76, R112, P4 ;  /* 0x0000004c50707225 */ /* 0x000fe200020e0470 */
        /* <DEDUP_REMOVED lines=8> */
[----:B------:R-:W-:Y:S01]  /*18a70*/  IMAD R49, R87, UR21, R90 ;  /* 0x0000001557317c24 */ /* 0x000fe2000f8e025a */
[----:B------:R-:W-:Y:S01]  /*18a80*/  LOP3.LUT R87, RZ, R87, RZ, 0x33, !PT ;  /* 0x00000057ff577212 */ /* 0x000fe200078e33ff */
[----:B------:R-:W-:Y:S01]  /*18a90*/  IMAD.WIDE.U32 R90, R102, R52, RZ ;  /* 0x00000034665a7225 */ /* 0x000fe200078e00ff */
[----:B------:R-:W-:-:S03]  /*18aa0*/  IADD3.X R76, PT, PT, RZ, R113, RZ, P4, P5 ;  /* 0x00000071ff4c7210 */ /* 0x000fc600027ea4ff */
[----:B------:R-:W-:-:S04]  /*18ab0*/  IMAD.IADD R49, R103, 0x1, R49 ;  /* 0x0000000167317824 */ /* 0x000fc800078e0231 */
[----:B------:R-:W-:-:S04]  /*18ac0*/  IMAD.WIDE.U32 R94, R49, R52, RZ ;  /* 0x00000034315e7225 */ /* 0x000fc800078e00ff */
[----:B------:R-:W-:-:S04]  /*18ad0*/  IMAD.WIDE.U32 R94, P4, R102, R53, R94 ;  /* 0x00000035665e7225 */ /* 0x000fc8000788005e */
[----:B------:R-:W-:Y:S01]  /*18ae0*/  IMAD.X R113, RZ, RZ, RZ, P4 ;  /* 0x000000ffff717224 */ /* 0x000fe200020e06ff */
[----:B------:R-:W-:Y:S01]  /*18af0*/  IADD3 R91, P4, PT, R91, R94, RZ ;  /* 0x0000005e5b5b7210 */ /* 0x000fe20007f9e0ff */
[----:B------:R-:W-:Y:S02]  /*18b00*/  IMAD.MOV.U32 R112, RZ, RZ, R95 ;  /* 0x000000ffff707224 */ /* 0x000fe400078e005f */
[----:B------:R-:W-:-:S04]  /*18b10*/  IMAD.WIDE.U32 R94, R49, R50, RZ ;  /* 0x00000032315e7225 */ /* 0x000fc800078e00ff */
[----:B------:R-:W-:Y:S01]  /*18b20*/  IMAD.WIDE.U32.X R112, R49, R53, R112, P4 ;  /* 0x0000003531707225 */ /* 0x000fe200020e0470 */
[----:B------:R-:W-:-:S04]  /*18b30*/  ISETP.GT.U32.AND P4, PT, R90, R87, PT ;  /* 0x000000575a00720c */ /* 0x000fc80003f84070 */
[----:B------:R-:W-:Y:S01]  /*18b40*/  ISETP.GT.U32.AND.EX P4, PT, R91, R84, PT, P4 ;  /* 0x000000545b00720c */ /* 0x000fe20003f84140 */
[----:B------:R-:W-:-:S03]  /*18b50*/  IMAD.WIDE.U32 R90, R102, R50, R32 ;  /* 0x00000032665a7225 */ /* 0x000fc600078e0020 */
[----:B------:R-:W-:Y:S01]  /*18b60*/  SEL R87, RZ, 0x1, !P4 ;  /* 0x00000001ff577807 */ /* 0x000fe20006000000 */
[----:B------:R-:W-:-:S03]  /*18b70*/  IMAD.WIDE.U32 R94, P4, R102, R51, R94 ;  /* 0x00000033665e7225 */ /* 0x000fc6000788005e */
[----:B------:R-:W-:Y:S01]  /*18b80*/  IADD3 R87, P5, P6, R90, R112, R87 ;  /* 0x000000705a577210 */ /* 0x000fe20007ebe057 */
[----:B------:R-:W-:-:S05]  /*18b90*/  IMAD.IADD R91, R94, 0x1, R91 ;  /* 0x000000015e5b7824 */ /* 0x000fca00078e025b */
        /* <DEDUP_REMOVED lines=9> */
[----:B------:R-:W-:Y:S02]  /*18c30*/  IMAD.X R117, RZ, RZ, RZ, P4 ;  /* 0x000000ffff757224 */ /* 0x000fe400020e06ff */
[----:B------:R-:W-:Y:S01]  /*18c40*/  IMAD.X R37, R115, 0x1, R99, P5 ;  /* 0x0000000173257824 */ /* 0x000fe200028e0663 */
[----:B------:R-:W-:Y:S01]  /*18c50*/  ISETP.GE.U32.AND P5, PT, R116, R110, PT ;  /* 0x0000006e7400720c */ /* 0x000fe20003fa6070 */
[----:B------:R-:W-:-:S03]  /*18c60*/  IMAD.WIDE.U32 R98, R79, R77, RZ ;  /* 0x0000004d4f627225 */ /* 0x000fc600078e00ff */
[----:B------:R-:W-:Y:S01]  /*18c70*/  ISETP.GE.U32.AND.EX P5, PT, R115, R111, PT, P5 ;  /* 0x0000006f7300720c */ /* 0x000fe20003fa6150 */
[----:B------:R-:W-:Y:S01]  /*18c80*/  IMAD.WIDE.U32 R120, R79, R77, R36 ;  /* 0x0000004d4f787225 */ /* 0x000fe200078e0024 */
[----:B------:R-:W-:Y:S02]  /*18c90*/  IADD3 RZ, P3, PT, R100, R99, RZ ;  /* 0x0000006364ff7210 */ /* 0x000fe40007f7e0ff */
[----:B------:R-:W-:Y:S01]  /*18ca0*/  SEL R81, RZ, 0x1, P5 ;  /* 0x00000001ff517807 */ /* 0x000fe20002800000 */
[----:B------:R-:W-:Y:S01]  /*18cb0*/  IMAD.WIDE.U32 R98, R80, R79, RZ ;  /* 0x0000004f50627225 */ /* 0x000fe200078e00ff */
[----:B------:R-:W-:-:S03]  /*18cc0*/  ISETP.GE.U32.AND P5, PT, R36, R116, PT ;  /* 0x000000742400720c */ /* 0x000fc60003fa6070 */
[----:B------:R-:W-:Y:S01]  /*18cd0*/  IMAD.MOV.U32 R116, RZ, RZ, R95 ;  /* 0x000000ffff747224 */ /* 0x000fe200078e005f */
[----:B------:R-:W-:Y:S01]  /*18ce0*/  ISETP.GE.U32.AND.EX P5, PT, R37, R115, PT, P5 ;  /* 0x000000732500720c */ /* 0x000fe20003fa6150 */
[----:B------:R-:W-:-:S03]  /*18cf0*/  IMAD.WIDE.U32 R114, R49, UR16, RZ ;  /* 0x0000001031727c25 */ /* 0x000fc6000f8e00ff */
[----:B------:R-:W-:Y:S01]  /*18d00*/  SEL R103, RZ, 0x1, P5 ;  /* 0x00000001ff677807 */ /* 0x000fe20002800000 */
[----:B------:R-:W-:Y:S02]  /*18d10*/  IMAD.IADD R100, R100, 0x1, R121 ;  /* 0x0000000164647824 */ /* 0x000fe400078e0279 */
[----:B------:R-:W-:Y:S01]  /*18d20*/  IMAD.WIDE.U32 R114, P4, R102, UR17, R114 ;  /* 0x0000001166727c25 */ /* 0x000fe2000f880072 */
[----:B------:R-:W-:-:S04]  /*18d30*/  IADD3 R103, P5, P6, R103, R112, R81 ;  /* 0x0000007067677210 */ /* 0x000fc80007ebe051 */
[----:B------:R-:W-:Y:S01]  /*18d40*/  IADD3.X R109, PT, PT, RZ, R113, RZ, P5, P6 ;  /* 0x00000071ff6d7210 */ /* 0x000fe20002fec4ff */
[----:B------:R-:W-:Y:S01]  /*18d50*/  IMAD.WIDE.U32 R112, R79, R79, RZ ;  /* 0x0000004f4f707225 */ /* 0x000fe200078e00ff */
[----:B------:R-:W-:-:S03]  /*18d60*/  ISETP.NE.AND P6, PT, R106, RZ, PT ;  /* 0x000000ff6a00720c */ /* 0x000fc60003fc5270 */
[----:B------:R-:W-:Y:S02]  /*18d70*/  IMAD.MOV.U32 R106, RZ, RZ, R101 ;  /* 0x000000ffff6a7224 */ /* 0x000fe400078e0065 */
[----:B------:R-:W-:Y:S02]  /*18d80*/  IMAD.MOV.U32 R112, RZ, RZ, R115 ;  /* 0x000000ffff707224 */ /* 0x000fe400078e0073 */
[----:B------:R-:W-:-:S04]  /*18d90*/  IMAD.WIDE.U32.X R106, R80, R78, R106, P3 ;  /* 0x0000004e506a7225 */ /* 0x000fc800018e046a */
[----:B------:R-:W-:-:S04]  /*18da0*/  IMAD.WIDE.U32 R98, P3, R79, R80, R98 ;  /* 0x000000504f627225 */ /* 0x000fc80007860062 */
[----:B------:R-:W-:Y:S01]  /*18db0*/  IMAD.X R111, RZ, RZ, RZ, P3 ;  /* 0x000000ffff6f7224 */ /* 0x000fe200018e06ff */
[----:B------:R-:W-:Y:S01]  /*18dc0*/  IADD3 RZ, P3, PT, R113, R98, RZ ;  /* 0x0000006271ff7210 */ /* 0x000fe20007f7e0ff */
[----:B------:R-:W-:Y:S02]  /*18dd0*/  IMAD.MOV.U32 R110, RZ, RZ, R99 ;  /* 0x000000ffff6e7224 */ /* 0x000fe400078e0063 */
[----:B------:R-:W-:Y:S02]  /*18de0*/  IMAD.X R113, RZ, RZ, RZ, P4 ;  /* 0x000000ffff717224 */ /* 0x000fe400020e06ff */
[----:B------:R-:W-:-:S04]  /*18df0*/  IMAD.WIDE.U32.X R80, R80, R80, R110, P3 ;  /* 0x0000005050507225 */ /* 0x000fc800018e046e */
[----:B------:R-:W-:-:S05]  /*18e00*/  IMAD.WIDE.U32 R110, R102, R50, RZ ;  /* 0x00000032666e7225 */ /* 0x000fca00078e00ff */
[----:B------:R-:W-:Y:S01]  /*18e10*/  IADD3 RZ, P3, PT, R111, R94, RZ ;  /* 0x0000005e6fff7210 */ /* 0x000fe20007f7e0ff */
[----:B------:R-:W-:-:S04]  /*18e20*/  IMAD.WIDE.U32 R94, R102, UR16, RZ ;  /* 0x00000010665e7c25 */ /* 0x000fc8000f8e00ff */
[----:B------:R-:W-:Y:S01]  /*18e30*/  IMAD.WIDE.U32.X R116, R49, R51, R116, P3 ;  /* 0x0000003331747225 */ /* 0x000fe200018e0474 */
[----:B------:R-:W-:-:S03]  /*18e40*/  IADD3 RZ, P3, PT, R95, R114, RZ ;  /* 0x000000725fff7210 */ /* 0x000fc60007f7e0ff */
[----:B------:R-:W-:-:S04]  /*18e50*/  IMAD.WIDE.U32 R94, R49, UR18, RZ ;  /* 0x00000012315e7c25 */ /* 0x000fc8000f8e00ff */
[----:B------:R-:W-:-:S04]  /*18e60*/  IMAD.WIDE.U32 R110, R102, UR18, RZ ;  /* 0x00000012666e7c25 */ /* 0x000fc8000f8e00ff */
[----:B------:R-:W-:-:S04]  /*18e70*/  IMAD.WIDE.U32 R94, P4, R102, UR19, R94 ;  /* 0x00000013665e7c25 */ /* 0x000fc8000f88005e */
[----:B------:R-:W-:Y:S01]  /*18e80*/  IMAD.MOV.U32 R110, RZ, RZ, R95 ;  /* 0x000000ffff6e7224 */ /* 0x000fe200078e005f */
[----:B------:R-:W-:Y:S01]  /*18e90*/  IADD3 RZ, P5, PT, R111, R94, RZ ;  /* 0x0000005e6fff7210 */ /* 0x000fe20007fbe0ff */
[----:B------:R-:W-:Y:S01]  /*18ea0*/  IMAD.X R111, RZ, RZ, RZ, P4 ;  /* 0x000000ffff6f7224 */ /* 0x000fe200020e06ff */
[----:B------:R-:W-:Y:S01]  /*18eb0*/  ISETP.GE.U32.AND P4, PT, R87, R90, PT ;  /* 0x0000005a5700720c */ /* 0x000fe20003f86070 */
[C---:B------:R-:W-:Y:S01]  /*18ec0*/  IMAD.WIDE.U32.X R112, R49.reuse, UR17, R112, P3 ;  /* 0x0000001131707c25 */ /* 0x040fe200098e0470 */
[----:B------:R-:W-:Y:S02]  /*18ed0*/  ISETP.GE.U32.AND P3, PT, R90, R32, PT ;  /* 0x000000205a00720c */ /* 0x000fe40003f66070 */
[----:B------:R-:W-:Y:S01]  /*18ee0*/  ISETP.GE.U32.AND.EX P4, PT, R84, R91, PT, P4 ;  /* 0x0000005b5400720c */ /* 0x000fe20003f86140 */
[----:B------:R-:W-:Y:S01]  /*18ef0*/  IMAD.WIDE.U32.X R110, R49, UR19, R110, P5 ;  /* 0x00000013316e7c25 */ /* 0x000fe2000a8e046e */
[----:B------:R-:W-:Y:S02]  /*18f00*/  SEL R49, RZ, 0x1, P0 ;  /* 0x00000001ff317807 */ /* 0x000fe40000000000 */
[----:B------:R-:W-:Y:S01]  /*18f10*/  IADD3 RZ, P0, PT, R43, R40, RZ ;  /* 0x000000282bff7210 */ /* 0x000fe20007f1e0ff */
[----:B------:R-:W-:Y:S01]  /*18f20*/  IMAD.X R43, RZ, RZ, RZ, P2 ;  /* 0x000000ffff2b7224 */ /* 0x000fe200010e06ff */
[----:B------:R-:W-:-:S02]  /*18f30*/  ISETP.GE.U32.AND P2, PT, R38, R72, PT ;  /* 0x000000482600720c */ /* 0x000fc40003f46070 */
[----:B------:R-:W-:Y:S01]  /*18f40*/  ISETP.NE.AND P5, PT, R69, RZ, PT ;  /* 0x000000ff4500720c */ /* 0x000fe20003fa5270 */
[----:B------:R-:W-:Y:S01]  /*18f50*/  IMAD.WIDE.U32.X R42, R75, R51, R42, P0 ;  /* 0x000000334b2a7225 */ /* 0x000fe200000e042a */
[----:B------:R-:W-:Y:S02]  /*18f60*/  ISETP.GE.U32.AND P0, PT, R39, R38, PT ;  /* 0x000000262700720c */ /* 0x000fe40003f06070 */
[----:B------:R-:W-:Y:S02]  /*18f70*/  ISETP.GE.U32.AND.EX P2, PT, R65, R73, PT, P2 ;  /* 0x000000494100720c */ /* 0x000fe40003f46120 */
[----:B------:R-:W-:Y:S02]  /*18f80*/  ISETP.GE.U32.AND.EX P0, PT, R93, R65, PT, P0 ;  /* 0x000000415d00720c */ /* 0x000fe40003f06100 */
[----:B------:R-:W-:Y:S02]  /*18f90*/  SEL R38, RZ, 0x1, P2 ;  /* 0x00000001ff267807 */ /* 0x000fe40001000000 */
[----:B------:R-:W-:-:S02]  /*18fa0*/  SEL R41, RZ, 0x1, P0 ;  /* 0x00000001ff297807 */ /* 0x000fc40000000000 */
[----:B------:R-:W-:Y:S01]  /*18fb0*/  IADD3 R49, P0, P2, R49, R118, R45 ;  /* 0x0000007631317210 */ /* 0x000fe20007a1e02d */
[----:B------:R-:W-:Y:S01]  /*18fc0*/  IMAD.WIDE.U32 R44, R83, R83, R104 ;  /* 0x00000053532c7225 */ /* 0x000fe200078e0068 */
[----:B------:R-:W-:Y:S02]  /*18fd0*/  ISETP.GE.U32.AND.EX P3, PT, R91, R33, PT, P3 ;  /* 0x000000215b00720c */ /* 0x000fe40003f66130 */
[----:B------:R-:W-:Y:S02]  /*18fe0*/  IADD3.X R118, PT, PT, RZ, R119, RZ, P0, P2 ;  /* 0x00000077ff767210 */ /* 0x000fe400007e44ff */
[----:B------:R-:W-:Y:S01]  /*18ff0*/  IADD3 R38, P0, P2, R41, R42, R38 ;  /* 0x0000002a29267210 */ /* 0x000fe20007a1e026 */
[----:B------:R-:W-:-:S03]  /*19000*/  IMAD.WIDE.U32 R40, R86, R83, RZ ;  /* 0x0000005356287225 */ /* 0x000fc600078e00ff */
[----:B------:R-:W-:Y:S01]  /*19010*/  IADD3.X R32, PT, PT, RZ, R43, RZ, P0, P2 ;  /* 0x0000002bff207210 */ /* 0x000fe200007e44ff */
[----:B------:R-:W-:-:S04]  /*19020*/  IMAD.WIDE.U32 R42, R83, R83, RZ ;  /* 0x00000053532a7225 */ /* 0x000fc800078e00ff */
[----:B------:R-:W-:-:S04]  /*19030*/  IMAD.WIDE.U32 R40, P2, R83, R86, R40 ;  /* 0x0000005653287225 */ /* 0x000fc80007840028 */
[----:B------:R-:W-:Y:S01]  /*19040*/  IMAD.MOV.U32 R42, RZ, RZ, R41 ;  /* 0x000000ffff2a7224 */ /* 0x000fe200078e0029 */
[----:B------:R-:W-:Y:S01]  /*19050*/  IADD3 RZ, P0, PT, R43, R40, RZ ;  /* 0x000000282bff7210 */ /* 0x000fe20007f1e0ff */
[----:B------:R-:W-:Y:S02]  /*19060*/  IMAD.X R43, RZ, RZ, RZ, P2 ;  /* 0x000000ffff2b7224 */ /* 0x000fe400010e06ff */
[----:B------:R-:W-:Y:S01]  /*19070*/  IMAD.IADD R65, R40, 0x1, R45 ;  /* 0x0000000128417824 */ /* 0x000fe200078e022d */
[----:B------:R-:W-:Y:S01]  /*19080*/  IADD3 R40, P2, PT, R49, R44, RZ ;  /* 0x0000002c31287210 */ /* 0x000fe20007f5e0ff */
[----:B------:R-:W-:Y:S01]  /*19090*/  IMAD.WIDE.U32.X R42, R86, R86, R42, P0 ;  /* 0x00000056562a7225 */ /* 0x000fe200000e042a */
[----:B------:R-:W-:-:S03]  /*190a0*/  ISETP.GE.U32.AND P0, PT, R44, R104, PT ;  /* 0x000000682c00720c */ /* 0x000fc60003f06070 */
[----:B------:R-:W-:Y:S01]  /*190b0*/  IMAD.X R41, R65, 0x1, R118, P2 ;  /* 0x0000000141297824 */ /* 0x000fe200010e0676 */
[----:B------:R-:W-:Y:S01]  /*190c0*/  ISETP.GE.U32.AND P2, PT, R40, R44, PT ;  /* 0x0000002c2800720c */ /* 0x000fe20003f46070 */
[----:B------:R-:W-:Y:S01]  /*190d0*/  IMAD.WIDE.U32 R44, R75, UR16, RZ ;  /* 0x000000104b2c7c25 */ /* 0x000fe2000f8e00ff */
[----:B------:R-:W-:Y:S02]  /*190e0*/  ISETP.GE.U32.AND.EX P0, PT, R65, R105, PT, P0 ;  /* 0x000000694100720c */ /* 0x000fe40003f06100 */
[----:B------:R-:W-:Y:S01]  /*190f0*/  ISETP.GE.U32.AND.EX P2, PT, R41, R65, PT, P2 ;  /* 0x000000412900720c */ /* 0x000fe20003f46120 */
[C---:B------:R-:W-:Y:S01]  /*19100*/  IMAD.WIDE.U32 R70, R74.reuse, UR16, R40 ;  /* 0x000000104a467c25 */ /* 0x040fe2000f8e0028 */
[----:B------:R-:W-:Y:S02]  /*19110*/  SEL R49, RZ, 0x1, P0 ;  /* 0x00000001ff317807 */ /* 0x000fe40000000000 */
[----:B------:R-:W-:Y:S01]  /*19120*/  SEL R65, RZ, 0x1, P2 ;  /* 0x00000001ff417807 */ /* 0x000fe20001000000 */
[----:B------:R-:W-:Y:S01]  /*19130*/  IMAD.WIDE.U32 R104, P0, R74, UR17, R44 ;  /* 0x000000114a687c25 */ /* 0x000fe2000f80002c */
[----:B------:R-:W-:-:S03]  /*19140*/  ISETP.GE.U32.AND P2, PT, R70, R40, PT ;  /* 0x000000284600720c */ /* 0x000fc60003f46070 */
[----:B------:R-:W-:Y:S01]  /*19150*/  IMAD.X R73, RZ, RZ, RZ, P0 ;  /* 0x000000ffff497224 */ /* 0x000fe200000e06ff */
[----:B------:R-:W-:Y:S01]  /*19160*/  IADD3 R44, P0, PT, R38, R70, RZ ;  /* 0x00000046262c7210 */ /* 0x000fe20007f1e0ff */
[----:B------:R-:W-:-:S04]  /*19170*/  IMAD.WIDE.U32 R118, R74, UR16, RZ ;  /* 0x000000104a767c25 */ /* 0x000fc8000f8e00ff */
[----:B------:R-:W-:Y:S02]  /*19180*/  IMAD.IADD R69, R104, 0x1, R71 ;  /* 0x0000000168457824 */ /* 0x000fe400078e0247 */
[----:B------:R-:W-:Y:S01]  /*19190*/  IMAD.X R71, RZ, RZ, RZ, P5 ;  /* 0x000000ffff477224 */ /* 0x000fe200028e06ff */
[----:B------:R-:W-:Y:S01]  /*191a0*/  IADD3 RZ, P5, PT, R119, R104, RZ ;  /* 0x0000006877ff7210 */ /* 0x000fe20007fbe0ff */
[C---:B------:R-:W-:Y:S01]  /*191b0*/  IMAD.X R45, R69.reuse, 0x1, R32, P0 ;  /* 0x00000001452d7824 */ /* 0x040fe200000e0620 */
[----:B------:R-:W-:Y:S01]  /*191c0*/  ISETP.GE.U32.AND P0, PT, R44, R70, PT ;  /* 0x000000462c00720c */ /* 0x000fe20003f06070 */
[----:B------:R-:W-:Y:S01]  /*191d0*/  IMAD.MOV.U32 R72, RZ, RZ, R105 ;  /* 0x000000ffff487224 */ /* 0x000fe200078e0069 */
[----:B------:R-:W-:Y:S01]  /*191e0*/  ISETP.GE.U32.AND.EX P2, PT, R69, R41, PT, P2 ;  /* 0x000000294500720c */ /* 0x000fe20003f46120 */
[----:B------:R-:W-:Y:S01]  /*191f0*/  IMAD.MOV.U32 R70, RZ, RZ, R67 ;  /* 0x000000ffff467224 */ /* 0x000fe200078e0043 */
[----:B------:R-:W-:Y:S01]  /*19200*/  ISETP.GE.U32.AND.EX P0, PT, R45, R69, PT, P0 ;  /* 0x000000452d00720c */ /* 0x000fe20003f06100 */
[----:B------:R-:W-:Y:S01]  /*19210*/  IMAD.WIDE.U32.X R72, R75, UR17, R72, P5 ;  /* 0x000000114b487c25 */ /* 0x000fe2000a8e0448 */
[----:B------:R-:W-:-:S02]  /*19220*/  IADD3 R68, P5, PT, R39, R68, RZ ;  /* 0x0000004427447210 */ /* 0x000fc40007fbe0ff */
[----:B------:R-:W-:Y:S01]  /*19230*/  SEL R38, RZ, 0x1, P2 ;  /* 0x00000001ff267807 */ /* 0x000fe20001000000 */
[----:B------:R-:W-:Y:S01]  /*19240*/  IMAD.WIDE.U32.X R70, R88, R89, R70, P6 ;  /* 0x0000005958467225 */ /* 0x000fe200030e0446 */
[----:B------:R-:W-:Y:S02]  /*19250*/  SEL R69, RZ, 0x1, P0 ;  /* 0x00000001ff457807 */ /* 0x000fe40000000000 */
[----:B------:R-:W-:Y:S01]  /*19260*/  IADD3 R49, P0, P2, R65, R42, R49 ;  /* 0x0000002a41317210 */ /* 0x000fe20007a1e031 */
[----:B------:R-:W-:Y:S01]  /*19270*/  IMAD.X R32, R93, 0x1, R66, P5 ;  /* 0x000000015d207824 */ /* 0x000fe200028e0642 */
[----:B------:R-:W-:Y:S01]  /*19280*/  ISETP.GE.U32.AND P6, PT, R68, R39, PT ;  /* 0x000000274400720c */ /* 0x000fe20003fc6070 */
[----:B------:R-:W-:Y:S01]  /*19290*/  IMAD.WIDE.U32 R40, R86, R85, RZ ;  /* 0x0000005556287225 */ /* 0x000fe200078e00ff */
[----:B------:R-:W-:Y:S02]  /*192a0*/  IADD3.X R65, PT, PT, RZ, R43, RZ, P0, P2 ;  /* 0x0000002bff417210 */ /* 0x000fe400007e44ff */
[----:B------:R-:W-:Y:S01]  /*192b0*/  IADD3 R69, P2, P5, R69, R72, R38 ;  /* 0x0000004845457210 */ /* 0x000fe20007d5e026 */
[----:B------:R-:W-:Y:S01]  /*192c0*/  IMAD.WIDE.U32 R38, R47, R85, R44 ;  /* 0x000000552f267225 */ /* 0x000fe200078e002c */
[----:B------:R-:W-:-:S02]  /*192d0*/  ISETP.GE.U32.AND.EX P6, PT, R32, R93, PT, P6 ;  /* 0x0000005d2000720c */ /* 0x000fc40003fc6160 */
[----:B------:R-:W-:Y:S01]  /*192e0*/  IADD3.X R77, PT, PT, RZ, R73, RZ, P2, P5 ;  /* 0x00000049ff4d7210 */ /* 0x000fe200017ea4ff */
[C---:B------:R-:W-:Y:S01]  /*192f0*/  IMAD.WIDE.U32 R42, R83.reuse, R85, RZ ;  /* 0x00000055532a7225 */ /* 0x040fe200078e00ff */
[----:B------:R-:W-:Y:S02]  /*19300*/  SEL R73, RZ, 0x1, P6 ;  /* 0x00000001ff497807 */ /* 0x000fe40003000000 */
[----:B------:R-:W-:Y:S01]  /*19310*/  IADD3 R92, P0, PT, R96, R92, RZ ;  /* 0x0000005c605c7210 */ /* 0x000fe20007f1e0ff */
[----:B------:R-:W-:Y:S01]  /*19320*/  IMAD.WIDE.U32 R40, P2, R83, R89, R40 ;  /* 0x0000005953287225 */ /* 0x000fe20007840028 */
[----:B------:R-:W-:-:S03]  /*19330*/  IADD3 R42, P5, P6, R38, R70, R73 ;  /* 0x00000046262a7210 */ /* 0x000fc60007ebe049 */
[----:B------:R-:W-:Y:S02]  /*19340*/  IMAD.IADD R39, R34, 0x1, R39 ;  /* 0x0000000122277824 */ /* 0x000fe400078e0227 */
[----:B------:R-:W-:-:S04]  /*19350*/  IMAD.WIDE.U32 R66, R85, R47, RZ ;  /* 0x0000002f55427225 */ /* 0x000fc800078e00ff */
[----:B------:R-:W-:Y:S01]  /*19360*/  IMAD.X R93, R97, 0x1, R108, P0 ;  /* 0x00000001615d7824 */ /* 0x000fe200000e066c */
[----:B------:R-:W-:Y:S01]  /*19370*/  IADD3 RZ, P0, PT, R43, R40, RZ ;  /* 0x000000282bff7210 */ /* 0x000fe20007f1e0ff */
[----:B------:R-:W-:Y:S01]  /*19380*/  IMAD.WIDE.U32 R72, R89, R83, RZ ;  /* 0x0000005359487225 */ /* 0x000fe200078e00ff */
[----:B------:R-:W-:Y:S02]  /*19390*/  IADD3.X R43, PT, PT, R39, R71, RZ, P5, P6 ;  /* 0x00000047272b7210 */ /* 0x000fe40002fec4ff */
[----:B------:R-:W-:Y:S01]  /*193a0*/  IADD3 RZ, P5, PT, R34, R67, RZ ;  /* 0x0000004322ff7210 */ /* 0x000fe20007fbe0ff */
[----:B------:R-:W-:-:S04]  /*193b0*/  IMAD.WIDE.U32 R66, R83, R85, R92 ;  /* 0x0000005553427225 */ /* 0x000fc800078e005c */
[----:B------:R-:W-:Y:S01]  /*193c0*/  IMAD.X R71, RZ, RZ, RZ, P2 ;  /* 0x000000ffff477224 */ /* 0x000fe200010e06ff */
[----:B------:R-:W-:Y:S01]  /*193d0*/  IADD3 R96, P6, PT, R49, R66, RZ ;  /* 0x0000004231607210 */ /* 0x000fe20007fde0ff */
[----:B------:R-:W-:-:S04]  /*193e0*/  IMAD.WIDE.U32 R72, P2, R86, R85, R72 ;  /* 0x0000005556487225 */ /* 0x000fc80007840048 */
[----:B------:R-:W-:Y:S02]  /*193f0*/  IMAD.MOV.U32 R70, RZ, RZ, R41 ;  /* 0x000000ffff467224 */ /* 0x000fe400078e0029 */
[----:B------:R-:W-:-:S04]  /*19400*/  IMAD.WIDE.U32 R40, R75, UR18, RZ ;  /* 0x000000124b287c25 */ /* 0x000fc8000f8e00ff */
[----:B------:R-:W-:Y:S02]  /*19410*/  IMAD.IADD R34, R67, 0x1, R72 ;  /* 0x0000000143227824 */ /* 0x000fe400078e0248 */
[----:B------:R-:W-:-:S04]  /*19420*/  IMAD.WIDE.U32 R104, R74, UR18, RZ ;  /* 0x000000124a687c25 */ /* 0x000fc8000f8e00ff */
[----:B------:R-:W-:Y:S02]  /*19430*/  IMAD.X R97, R34, 0x1, R65, P6 ;  /* 0x0000000122617824 */ /* 0x000fe400030e0641 */
[----:B------:R-:W-:-:S04]  /*19440*/  IMAD.WIDE.U32 R40, P6, R74, UR19, R40 ;  /* 0x000000134a287c25 */ /* 0x000fc8000f8c0028 */
[----:B------:R-:W-:Y:S01]  /*19450*/  IMAD.WIDE.U32.X R70, R86, R89, R70, P0 ;  /* 0x0000005956467225 */ /* 0x000fe200000e0446 */
[----:B------:R-:W-:-:S03]  /*19460*/  IADD3 RZ, P0, PT, R105, R40, RZ ;  /* 0x0000002869ff7210 */ /* 0x000fc60007f1e0ff */
[----:B------:R-:W-:Y:S01]  /*19470*/  IMAD.X R105, RZ, RZ, RZ, P6 ;  /* 0x000000ffff697224 */ /* 0x000fe200030e06ff */
[----:B------:R-:W-:Y:S01]  /*19480*/  ISETP.GE.U32.AND P6, PT, R66, R92, PT ;  /* 0x0000005c4200720c */ /* 0x000fe20003fc6070 */
[----:B------:R-:W-:Y:S02]  /*19490*/  IMAD.MOV.U32 R104, RZ, RZ, R41 ;  /* 0x000000ffff687224 */ /* 0x000fe400078e0029 */
[----:B------:R-:W-:Y:S01]  /*194a0*/  IMAD.X R41, RZ, RZ, RZ, P2 ;  /* 0x000000ffff297224 */ /* 0x000fe200010e06ff */
[----:B------:R-:W-:Y:S01]  /*194b0*/  ISETP.GE.U32.AND.EX P6, PT, R34, R93, PT, P6 ;  /* 0x0000005d2200720c */ /* 0x000fe20003fc6160 */
[----:B------:R-:W-:Y:S01]  /*194c0*/  IMAD.WIDE.U32.X R104, R75, UR19, R104, P0 ;  /* 0x000000134b687c25 */ /* 0x000fe200080e0468 */
[----:B------:R-:W-:Y:S02]  /*194d0*/  ISETP.GE.U32.AND P0, PT, R96, R66, PT ;  /* 0x000000426000720c */ /* 0x000fe40003f06070 */
[----:B------:R-:W-:Y:S01]  /*194e0*/  SEL R47, RZ, 0x1, P6 ;  /* 0x00000001ff2f7807 */ /* 0x000fe20003000000 */
[----:B------:R-:W-:Y:S01]  /*194f0*/  IMAD.WIDE.U32 R74, R74, UR18, R96 ;  /* 0x000000124a4a7c25 */ /* 0x000fe2000f8e0060 */
[----:B------:R-:W-:-:S03]  /*19500*/  ISETP.GE.U32.AND.EX P2, PT, R97, R34, PT, P0 ;  /* 0x000000226100720c */ /* 0x000fc60003f46100 */
[----:B------:R-:W-:Y:S01]  /*19510*/  IMAD.WIDE.U32 R66, R85, R83, RZ ;  /* 0x0000005355427225 */ /* 0x000fe200078e00ff */
[-C--:B------:R-:W-:Y:S02]  /*19520*/  IADD3 R34, P0, PT, R69, R74.reuse, RZ ;  /* 0x0000004a45227210 */ /* 0x080fe40007f1e0ff */
[----:B------:R-:W-:Y:S01]  /*19530*/  SEL R78, RZ, 0x1, P2 ;  /* 0x00000001ff4e7807 */ /* 0x000fe20001000000 */
[----:B------:R-:W-:Y:S01]  /*19540*/  IMAD.X R119, RZ, RZ, RZ, P1 ;  /* 0x000000ffff777224 */ /* 0x000fe200008e06ff */
[----:B------:R-:W-:Y:S01]  /*19550*/  IADD3 RZ, P1, PT, R72, R67, RZ ;  /* 0x0000004348ff7210 */ /* 0x000fe20007f3e0ff */
[----:B------:R-:W-:Y:S01]  /*19560*/  IMAD.IADD R65, R40, 0x1, R75 ;  /* 0x0000000128417824 */ /* 0x000fe200078e024b */
[----:B------:R-:W-:Y:S01]  /*19570*/  ISETP.GE.U32.AND P2, PT, R34, R74, PT ;  /* 0x0000004a2200720c */ /* 0x000fe20003f46070 */
[----:B------:R-:W-:-:S04]  /*19580*/  IMAD.WIDE.U32 R66, R89, R85, RZ ;  /* 0x0000005559427225 */ /* 0x000fc800078e00ff */
[----:B------:R-:W-:Y:S02]  /*19590*/  IMAD.MOV.U32 R40, RZ, RZ, R73 ;  /* 0x000000ffff287224 */ /* 0x000fe400078e0049 */
[----:B------:R-:W-:Y:S02]  /*195a0*/  IMAD.MOV.U32 R118, RZ, RZ, R35 ;  /* 0x000000ffff767224 */ /* 0x000fe400078e0023 */
[----:B------:R-:W-:Y:S01]  /*195b0*/  IMAD.X R35, R65, 0x1, R77, P0 ;  /* 0x0000000141237824 */ /* 0x000fe200000e064d */
[----:B------:R-:W-:Y:S01]  /*195c0*/  ISETP.GE.U32.AND P0, PT, R38, R44, PT ;  /* 0x0000002c2600720c */ /* 0x000fe20003f06070 */
[----:B------:R-:W-:Y:S01]  /*195d0*/  IMAD.WIDE.U32.X R40, R86, R89, R40, P1 ;  /* 0x0000005956287225 */ /* 0x000fe200008e0428 */
[----:B------:R-:W-:Y:S02]  /*195e0*/  ISETP.GE.U32.AND P1, PT, R74, R96, PT ;  /* 0x000000604a00720c */ /* 0x000fe40003f26070 */
[----:B------:R-:W-:Y:S01]  /*195f0*/  ISETP.GE.U32.AND.EX P2, PT, R35, R65, PT, P2 ;  /* 0x000000412300720c */ /* 0x000fe20003f46120 */
[----:B------:R-:W-:Y:S01]  /*19600*/  IMAD.WIDE.U32.X R48, R48, R89, R118, P5 ;  /* 0x0000005930307225 */ /* 0x000fe200028e0476 */
[----:B------:R-:W-:-:S02]  /*19610*/  ISETP.GE.U32.AND.EX P1, PT, R65, R97, PT, P1 ;  /* 0x000000614100720c */ /* 0x000fc40003f26110 */
[----:B------:R-:W-:Y:S01]  /*19620*/  SEL R73, RZ, 0x1, P2 ;  /* 0x00000001ff497807 */ /* 0x000fe20001000000 */
[----:B------:R-:W-:Y:S01]  /*19630*/  IMAD.WIDE.U32 R66, P5, R85, R89, R66 ;  /* 0x0000005955427225 */ /* 0x000fe200078a0042 */
[----:B------:R-:W-:-:S03]  /*19640*/  ISETP.GE.U32.AND.EX P0, PT, R39, R45, PT, P0 ;  /* 0x0000002d2700720c */ /* 0x000fc60003f06100 */
[----:B------:R-:W-:-:S04]  /*19650*/  IMAD.WIDE.U32 R92, R85, R85, RZ ;  /* 0x00000055555c7225 */ /* 0x000fc800078e00ff */
[----:B------:R-:W-:Y:S01]  /*19660*/  IMAD R69, R32, UR20, RZ ;  /* 0x0000001420457c24 */ /* 0x000fe2000f8e02ff */
[----:B------:R-:W-:Y:S01]  /*19670*/  IADD3 RZ, P6, PT, R93, R66, RZ ;  /* 0x000000425dff7210 */ /* 0x000fe20007fde0ff */
[----:B------:R-:W-:Y:S01]  /*19680*/  IMAD.X R93, RZ, RZ, RZ, P5 ;  /* 0x000000ffff5d7224 */ /* 0x000fe200028e06ff */
[----:B------:R-:W-:Y:S01]  /*19690*/  IADD3 R47, P2, P5, R78, R70, R47 ;  /* 0x000000464e2f7210 */ /* 0x000fe20007d5e02f */
[C---:B------:R-:W-:Y:S01]  /*196a0*/  IMAD R65, R68.reuse, UR21, R69 ;  /* 0x0000001544417c24 */ /* 0x040fe2000f8e0245 */
[----:B------:R-:W-:Y:S01]  /*196b0*/  SEL R69, RZ, 0x1, P1 ;  /* 0x00000001ff457807 */ /* 0x000fe20000800000 */
[----:B------:R-:W-:Y:S01]  /*196c0*/  IMAD.WIDE.U32 R74, R68, UR20, RZ ;  /* 0x00000014444a7c25 */ /* 0x000fe2000f8e00ff */
[----:B------:R-:W-:Y:S02]  /*196d0*/  ISETP.GE.U32.AND P1, PT, R42, R38, PT ;  /* 0x000000262a00720c */ /* 0x000fe40003f26070 */
[----:B------:R-:W-:Y:S01]  /*196e0*/  SEL R38, RZ, 0x1, P0 ;  /* 0x00000001ff267807 */ /* 0x000fe20000000000 */
[----:B------:R-:W-:Y:S01]  /*196f0*/  IMAD.MOV.U32 R92, RZ, RZ, R67 ;  /* 0x000000ffff5c7224 */ /* 0x000fe200078e0043 */
[----:B------:R-:W-:Y:S01]  /*19700*/  IADD3.X R67, PT, PT, RZ, R71, RZ, P2, P5 ;  /* 0x00000047ff437210 */ /* 0x000fe200017ea4ff */
[----:B------:R-:W-:Y:S01]  /*19710*/  IMAD.IADD R65, R75, 0x1, R65 ;  /* 0x000000014b417824 */ /* 0x000fe200078e0241 */
[----:B------:R-:W-:Y:S01]  /*19720*/  ISETP.GE.U32.AND.EX P5, PT, R43, R39, PT, P1 ;  /* 0x000000272b00720c */ /* 0x000fe20003fa6110 */
[----:B------:R-:W-:Y:S01]  /*19730*/  IMAD.WIDE.U32.X R88, R89, R89, R92, P6 ;  /* 0x0000005959587225 */ /* 0x000fe200030e045c */
[----:B------:R-:W-:-:S02]  /*19740*/  IADD3 R73, P1, P2, R73, R104, R69 ;  /* 0x0000006849497210 */ /* 0x000fc40007a3e045 */
[----:B------:R-:W-:Y:S01]  /*19750*/  SEL R75, RZ, 0x1, P5 ;  /* 0x00000001ff4b7807 */ /* 0x000fe20002800000 */
[----:B------:R-:W-:Y:S01]  /*19760*/  IMAD.WIDE.U32 R44, R65, R52, RZ ;  /* 0x00000034412c7225 */ /* 0x000fe200078e00ff */
[----:B------:R-:W-:Y:S02]  /*19770*/  LOP3.LUT R71, RZ, R68, RZ, 0x33, !PT ;  /* 0x00000044ff477212 */ /* 0x000fe400078e33ff */
[----:B------:R-:W-:Y:S01]  /*19780*/  IADD3 R75, P6, P0, R75, R48, R38 ;  /* 0x000000304b4b7210 */ /* 0x000fe200078de026 */
[----:B------:R-:W-:Y:S01]  /*19790*/  IMAD.WIDE.U32 R68, R74, R52, RZ ;  /* 0x000000344a447225 */ /* 0x000fe200078e00ff */
[----:B------:R-:W-:Y:S02]  /*197a0*/  IADD3.X R104, PT, PT, RZ, R105, RZ, P1, P2 ;  /* 0x00000069ff687210 */ /* 0x000fe40000fe44ff */
[----:B------:R-:W-:Y:S01]  /*197b0*/  IADD3.X R77, PT, PT, RZ, R49, RZ, P6, P0 ;  /* 0x00000031ff4d7210 */ /* 0x000fe200037e04ff */
[----:B------:R-:W-:Y:S01]  /*197c0*/  IMAD.WIDE.U32 R38, R65, R50, RZ ;  /* 0x0000003241267225 */ /* 0x000fe200078e00ff */
[----:B------:R-:W-:-:S02]  /*197d0*/  ISETP.GT.U32.AND P1, PT, R68, R71, PT ;  /* 0x000000474400720c */ /* 0x000fc40003f24070 */
[----:B------:R-:W-:Y:S01]  /*197e0*/  LOP3.LUT R32, RZ, R32, RZ, 0x33, !PT ;  /* 0x00000020ff207212 */ /* 0x000fe200078e33ff */
[----:B------:R-:W-:-:S04]  /*197f0*/  IMAD.WIDE.U32 R44, P5, R74, R53, R44 ;  /* 0x000000354a2c7225 */ /* 0x000fc800078a002c */
[----:B------:R-:W-:Y:S01]  /*19800*/  IMAD.WIDE.U32 R70, R74, R50, RZ ;  /* 0x000000324a467225 */ /* 0x000fe200078e00ff */
[----:B------:R-:W-:-:S03]  /*19810*/  IADD3 R93, P2, PT, R69, R44, RZ ;  /* 0x0000002c455d7210 */ /* 0x000fc60007f5e0ff */
[----:B------:R-:W-:Y:S01]  /*19820*/  IMAD.WIDE.U32 R38, P0, R74, R51, R38 ;  /* 0x000000334a267225 */ /* 0x000fe20007800026 */
[----:B------:R-:W-:-:S03]  /*19830*/  ISETP.GT.U32.AND.EX P6, PT, R93, R32, PT, P1 ;  /* 0x000000205d00720c */ /* 0x000fc60003fc4110 */
[----:B------:R-:W-:Y:S01]  /*19840*/  IMAD.WIDE.U32 R48, R65, UR16, RZ ;  /* 0x0000001041307c25 */ /* 0x000fe2000f8e00ff */
[----:B------:R-:W-:-:S03]  /*19850*/  SEL R93, RZ, 0x1, !P6 ;  /* 0x00000001ff5d7807 */ /* 0x000fc60007000000 */
[----:B------:R-:W-:Y:S01]  /*19860*/  IMAD.X R69, RZ, RZ, RZ, P5 ;  /* 0x000000ffff457224 */ /* 0x000fe200028e06ff */
[----:B------:R-:W-:Y:S01]  /*19870*/  IADD3 RZ, P5, PT, R71, R38, RZ ;  /* 0x0000002647ff7210 */ /* 0x000fe20007fbe0ff */
[----:B------:R-:W-:Y:S02]  /*19880*/  IMAD.MOV.U32 R68, RZ, RZ, R45 ;  /* 0x000000ffff447224 */ /* 0x000fe400078e002d */
[----:B------:R-:W-:-:S04]  /*19890*/  IMAD.WIDE.U32 R70, R74, UR16, RZ ;  /* 0x000000104a467c25 */ /* 0x000fc8000f8e00ff */
[----:B------:R-:W-:-:S04]  /*198a0*/  IMAD.WIDE.U32 R48, P1, R74, UR17, R48 ;  /* 0x000000114a307c25 */ /* 0x000fc8000f820030 */
[----:B------:R-:W-:Y:S01]  /*198b0*/  IMAD.WIDE.U32.X R44, R65, R53, R68, P2 ;  /* 0x00000035412c7225 */ /* 0x000fe200010e0444 */
[----:B------:R-:W-:-:S03]  /*198c0*/  IADD3 RZ, P2, PT, R71, R48, RZ ;  /* 0x0000003047ff7210 */ /* 0x000fc60007f5e0ff */
[----:B------:R-:W-:-:S04]  /*198d0*/  IMAD.WIDE.U32 R68, R74, R50, R42 ;  /* 0x000000324a447225 */ /* 0x000fc800078e002a */
[----:B------:R-:W-:Y:S01]  /*198e0*/  IMAD.X R71, RZ, RZ, RZ, P0 ;  /* 0x000000ffff477224 */ /* 0x000fe200000e06ff */
[----:B------:R-:W-:Y:S01]  /*198f0*/  IADD3 R32, P0, P6, R68, R44, R93 ;  /* 0x0000002c44207210 */ /* 0x000fe20007e1e05d */
[----:B------:R-:W-:Y:S02]  /*19900*/  IMAD.IADD R78, R38, 0x1, R69 ;  /* 0x00000001264e7824 */ /* 0x000fe400078e0245 */
[----:B------:R-:W-:Y:S02]  /*19910*/  IMAD.MOV.U32 R70, RZ, RZ, R39 ;  /* 0x000000ffff467224 */ /* 0x000fe400078e0027 */
[----:B------:R-:W-:Y:S01]  /*19920*/  IMAD.X R69, RZ, RZ, RZ, P1 ;  /* 0x000000ffff457224 */ /* 0x000fe200008e06ff */
[----:B------:R-:W-:Y:S01]  /*19930*/  IADD3.X R108, PT, PT, R78, R45, RZ, P0, P6 ;  /* 0x0000002d4e6c7210 */ /* 0x000fe200007ec4ff */
[C---:B------:R-:W-:Y:S01]  /*19940*/  IMAD.WIDE.U32 R44, R65.reuse, UR18, RZ ;  /* 0x00000012412c7c25 */ /* 0x040fe2000f8e00ff */
[----:B------:R-:W-:Y:S02]  /*19950*/  ISETP.GE.U32.AND P6, PT, R68, R42, PT ;  /* 0x0000002a4400720c */ /* 0x000fe40003fc6070 */
[----:B------:R-:W-:Y:S01]  /*19960*/  ISETP.GE.U32.AND P0, PT, R32, R68, PT ;  /* 0x000000442000720c */ /* 0x000fe20003f06070 */
[----:B------:R-:W-:Y:S01]  /*19970*/  IMAD.WIDE.U32.X R70, R65, R51, R70, P5 ;  /* 0x0000003341467225 */ /* 0x000fe200028e0446 */
[----:B------:R-:W-:-:S02]  /*19980*/  ISETP.GE.U32.AND.EX P6, PT, R78, R43, PT, P6 ;  /* 0x0000002b4e00720c */ /* 0x000fc40003fc6160 */
[----:B------:R-:W-:Y:S01]  /*19990*/  ISETP.GE.U32.AND.EX P0, PT, R108, R78, PT, P0 ;  /* 0x0000004e6c00720c */ /* 0x000fe20003f06100 */
[----:B------:R-:W-:Y:S01]  /*199a0*/  IMAD.MOV.U32 R68, RZ, RZ, R49 ;  /* 0x000000ffff447224 */ /* 0x000fe200078e0031 */
[----:B------:R-:W-:Y:S01]  /*199b0*/  SEL R49, RZ, 0x1, P4 ;  /* 0x00000001ff317807 */ /* 0x000fe20002000000 */
[----:B------:R-:W-:Y:S01]  /*199c0*/  IMAD.WIDE.U32 R38, R74, UR18, RZ ;  /* 0x000000124a267c25 */ /* 0x000fe2000f8e00ff */
[----:B------:R-:W-:-:S03]  /*199d0*/  SEL R33, RZ, 0x1, P0 ;  /* 0x00000001ff217807 */ /* 0x000fc60000000000 */
[----:B------:R-:W-:-:S04]  /*199e0*/  IMAD.WIDE.U32 R44, P5, R74, UR19, R44 ;  /* 0x000000134a2c7c25 */ /* 0x000fc8000f8a002c */
[----:B------:R-:W-:Y:S01]  /*199f0*/  IMAD.WIDE.U32.X R68, R65, UR17, R68, P2 ;  /* 0x0000001141447c25 */ /* 0x000fe200090e0444 */
[----:B------:R-:W-:Y:S02]  /*19a00*/  IADD3 R92, P2, PT, R103, R31, RZ ;  /* 0x0000001f675c7210 */ /* 0x000fe40007f5e0ff */
[----:B------:R-:W-:Y:S01]  /*19a10*/  IADD3 RZ, P1, PT, R39, R44, RZ ;  /* 0x0000002c27ff7210 */ /* 0x000fe20007f3e0ff */
[----:B------:R-:W-:Y:S01]  /*19a20*/  IMAD.WIDE.U32 R96, R83, R85, R34 ;  /* 0x0000005553607225 */ /* 0x000fe200078e0022 */
[----:B------:R-:W-:-:S03]  /*19a30*/  SEL R31, RZ, 0x1, P6 ;  /* 0x00000001ff1f7807 */ /* 0x000fc60003000000 */
[----:B------:R-:W-:Y:S01]  /*19a40*/  IMAD.X R39, RZ, RZ, RZ, P5 ;  /* 0x000000ffff277224 */ /* 0x000fe200028e06ff */
[----:B------:R-:W-:Y:S01]  /*19a50*/  IADD3 R118, P5, PT, R73, R47, RZ ;  /* 0x0000002f49767210 */ /* 0x000fe20007fbe0ff */
[----:B------:R-:W-:Y:S02]  /*19a60*/  IMAD.MOV.U32 R38, RZ, RZ, R45 ;  /* 0x000000ffff267224 */ /* 0x000fe400078e002d */
[----:B------:R-:W-:Y:S01]  /*19a70*/  IMAD.X R93, R109, 0x1, R46, P2 ;  /* 0x000000016d5d7824 */ /* 0x000fe200010e062e */
[----:B------:R-:W-:Y:S01]  /*19a80*/  IADD3 R46, P2, PT, R75, R96, RZ ;  /* 0x000000604b2e7210 */ /* 0x000fe20007f5e0ff */
[----:B------:R-:W-:Y:S01]  /*19a90*/  IMAD.WIDE.U32.X R38, R65, UR19, R38, P1 ;  /* 0x0000001341267c25 */ /* 0x000fe200088e0426 */
[----:B------:R-:W-:Y:S02]  /*19aa0*/  IADD3 R82, P1, PT, R82, R120, RZ ;  /* 0x0000007852527210 */ /* 0x000fe40007f3e0ff */
[----:B------:R-:W-:Y:S01]  /*19ab0*/  ISETP.GE.U32.AND P4, PT, R46, R96, PT ;  /* 0x000000602e00720c */ /* 0x000fe20003f86070 */
[----:B------:R-:W-:-:S02]  /*19ac0*/  IMAD.IADD R73, R72, 0x1, R97 ;  /* 0x0000000148497824 */ /* 0x000fc400078e0261 */
[----:B------:R-:W-:Y:S01]  /*19ad0*/  IMAD.X R83, R100, 0x1, R76, P1 ;  /* 0x0000000164537824 */ /* 0x000fe200008e064c */
[----:B------:R-:W-:Y:S01]  /*19ae0*/  ISETP.GE.U32.AND P1, PT, R120, R36, PT ;  /* 0x000000247800720c */ /* 0x000fe20003f26070 */
[C---:B------:R-:W-:Y:S01]  /*19af0*/  IMAD.X R47, R73.reuse, 0x1, R77, P2 ;  /* 0x00000001492f7824 */ /* 0x040fe200010e064d */
[----:B------:R-:W-:Y:S01]  /*19b00*/  ISETP.GE.U32.AND P2, PT, R96, R34, PT ;  /* 0x000000226000720c */ /* 0x000fe20003f46070 */
[----:B------:R-:W-:Y:S01]  /*19b10*/  IMAD.X R119, R104, 0x1, R67, P5 ;  /* 0x0000000168777824 */ /* 0x000fe200028e0643 */
[----:B------:R-:W-:Y:S02]  /*19b20*/  SEL R34, RZ, 0x1, P3 ;  /* 0x00000001ff227807 */ /* 0x000fe40001800000 */
[----:B------:R-:W-:Y:S02]  /*19b30*/  ISETP.GE.U32.AND P3, PT, R82, R120, PT ;  /* 0x000000785200720c */ /* 0x000fe40003f66070 */
[----:B------:R-:W-:Y:S02]  /*19b40*/  ISETP.GE.U32.AND.EX P1, PT, R100, R37, PT, P1 ;  /* 0x000000256400720c */ /* 0x000fe40003f26110 */
[----:B------:R-:W-:-:S02]  /*19b50*/  ISETP.GE.U32.AND.EX P2, PT, R73, R35, PT, P2 ;  /* 0x000000234900720c */ /* 0x000fc40003f46120 */
[----:B------:R-:W-:Y:S02]  /*19b60*/  ISETP.GE.U32.AND.EX P3, PT, R83, R100, PT, P3 ;  /* 0x000000645300720c */ /* 0x000fe40003f66130 */
[----:B------:R-:W-:Y:S02]  /*19b70*/  ISETP.GE.U32.AND.EX P4, PT, R47, R73, PT, P4 ;  /* 0x000000492f00720c */ /* 0x000fe40003f86140 */
[----:B------:R-:W-:Y:S01]  /*19b80*/  IADD3 R49, P5, P0, R49, R116, R34 ;  /* 0x0000007431317210 */ /* 0x000fe200078be022 */
[----:B------:R-:W-:Y:S01]  /*19b90*/  IMAD.WIDE.U32 R34, R102, UR16, R82 ;  /* 0x0000001066227c25 */ /* 0x000fe2000f8e0052 */
[----:B------:R-:W-:Y:S02]  /*19ba0*/  SEL R36, RZ, 0x1, P1 ;  /* 0x00000001ff247807 */ /* 0x000fe40000800000 */
[----:B------:R-:W-:Y:S01]  /*19bb0*/  SEL R42, RZ, 0x1, P2 ;  /* 0x00000001ff2a7807 */ /* 0x000fe20001000000 */
[----:B------:R-:W-:Y:S01]  /*19bc0*/  IMAD.IADD R115, R114, 0x1, R35 ;  /* 0x0000000172737824 */ /* 0x000fe200078e0223 */
[----:B------:R-:W-:-:S02]  /*19bd0*/  IADD3 R33, P1, P2, R33, R70, R31 ;  /* 0x0000004621217210 */ /* 0x000fc40007a3e01f */
[----:B------:R-:W-:Y:S02]  /*19be0*/  SEL R65, RZ, 0x1, P3 ;  /* 0x00000001ff417807 */ /* 0x000fe40001800000 */
[----:B------:R-:W-:Y:S02]  /*19bf0*/  SEL R45, RZ, 0x1, P4 ;  /* 0x00000001ff2d7807 */ /* 0x000fe40002000000 */
[----:B------:R-:W-:Y:S01]  /*19c00*/  IADD3 R65, P4, P3, R65, R106, R36 ;  /* 0x0000006a41417210 */ /* 0x000fe20007b9e024 */
[----:B------:R-:W-:Y:S01]  /*19c10*/  IMAD.WIDE.U32 R36, R79, R79, R92 ;  /* 0x0000004f4f247225 */ /* 0x000fe200078e005c */
[----:B------:R-:W-:Y:S02]  /*19c20*/  IADD3.X R72, PT, PT, RZ, R71, RZ, P1, P2 ;  /* 0x00000047ff487210 */ /* 0x000fe40000fe44ff */
[----:B------:R-:W-:Y:S01]  /*19c30*/  IADD3.X R116, PT, PT, RZ, R117, RZ, P5, P0 ;  /* 0x00000075ff747210 */ /* 0x000fe20002fe04ff */
[----:B------:R-:W-:Y:S01]  /*19c40*/  IMAD.IADD R99, R98, 0x1, R37 ;  /* 0x0000000162637824 */ /* 0x000fe200078e0225 */
[----:B------:R-:W-:Y:S01]  /*19c50*/  IADD3 R31, P1, PT, R49, R34, RZ ;  /* 0x00000022311f7210 */ /* 0x000fe20007f3e0ff */
[----:B------:R-:W-:Y:S01]  /*19c60*/  IMAD.WIDE.U32 R70, R85, R85, R118 ;  /* 0x0000005555467225 */ /* 0x000fe200078e0076 */
[----:B------:R-:W-:-:S02]  /*19c70*/  ISETP.GE.U32.AND P0, PT, R34, R82, PT ;  /* 0x000000522200720c */ /* 0x000fc40003f06070 */
[----:B------:R-:W-:Y:S01]  /*19c80*/  IADD3 R45, P6, P5, R45, R40, R42 ;  /* 0x000000282d2d7210 */ /* 0x000fe20007dde02a */
[----:B------:R-:W-:Y:S01]  /*19c90*/  IMAD.X R40, R115, 0x1, R116, P1 ;  /* 0x0000000173287824 */ /* 0x000fe200008e0674 */
[----:B------:R-:W-:Y:S01]  /*19ca0*/  IADD3.X R106, PT, PT, RZ, R107, RZ, P4, P3 ;  /* 0x0000006bff6a7210 */ /* 0x000fe200027e64ff */
[----:B------:R-:W-:Y:S01]  /*19cb0*/  IMAD.WIDE.U32 R42, R74, UR16, R46 ;  /* 0x000000104a2a7c25 */ /* 0x000fe2000f8e002e */
[----:B------:R-:W-:Y:S02]  /*19cc0*/  ISETP.GE.U32.AND P2, PT, R31, R34, PT ;  /* 0x000000221f00720c */ /* 0x000fe40003f46070 */
[----:B------:R-:W-:Y:S01]  /*19cd0*/  IADD3 R34, P3, PT, R65, R36, RZ ;  /* 0x0000002441227210 */ /* 0x000fe20007f7e0ff */
[----:B------:R-:W-:Y:S01]  /*19ce0*/  IMAD.IADD R49, R48, 0x1, R43 ;  /* 0x0000000130317824 */ /* 0x000fe200078e022b */
[----:B------:R-:W-:Y:S01]  /*19cf0*/  ISETP.GE.U32.AND.EX P0, PT, R115, R83, PT, P0 ;  /* 0x000000537300720c */ /* 0x000fe20003f06100 */
[----:B------:R-:W-:Y:S01]  /*19d00*/  IMAD.IADD R67, R66, 0x1, R71 ;  /* 0x0000000142437824 */ /* 0x000fe200078e0247 */
[----:B------:R-:W-:Y:S01]  /*19d10*/  ISETP.GE.U32.AND.EX P2, PT, R40, R115, PT, P2 ;  /* 0x000000732800720c */ /* 0x000fe20003f46120 */
[----:B------:R-:W-:Y:S01]  /*19d20*/  IMAD.X R35, R99, 0x1, R106, P3 ;  /* 0x0000000163237824 */ /* 0x000fe200018e066a */
[----:B------:R-:W-:-:S02]  /*19d30*/  ISETP.GE.U32.AND P1, PT, R36, R92, PT ;  /* 0x0000005c2400720c */ /* 0x000fc40003f26070 */
[----:B------:R-:W-:Y:S01]  /*19d40*/  ISETP.GE.U32.AND P3, PT, R34, R36, PT ;  /* 0x000000242200720c */ /* 0x000fe20003f66070 */
[----:B------:R-:W-:Y:S01]  /*19d50*/  IMAD.WIDE.U32 R102, R102, UR18, R34 ;  /* 0x0000001266667c25 */ /* 0x000fe2000f8e0022 */
[----:B------:R-:W-:Y:S02]  /*19d60*/  SEL R36, RZ, 0x1, P0 ;  /* 0x00000001ff247807 */ /* 0x000fe40000000000 */
[----:B------:R-:W-:Y:S02]  /*19d70*/  SEL R73, RZ, 0x1, P2 ;  /* 0x00000001ff497807 */ /* 0x000fe40001000000 */
[----:B------:R-:W-:Y:S02]  /*19d80*/  ISETP.GE.U32.AND.EX P1, PT, R99, R93, PT, P1 ;  /* 0x0000005d6300720c */ /* 0x000fe40003f26110 */
[----:B------:R-:W-:Y:S02]  /*19d90*/  ISETP.GE.U32.AND.EX P3, PT, R35, R99, PT, P3 ;  /* 0x000000632300720c */ /* 0x000fe40003f66130 */
[----:B------:R-:W-:-:S02]  /*19da0*/  ISETP.GE.U32.AND P0, PT, R42, R46, PT ;  /* 0x0000002e2a00720c */ /* 0x000fc40003f06070 */
[----:B------:R-:W-:Y:S02]  /*19db0*/  IADD3.X R46, PT, PT, RZ, R41, RZ, P6, P5 ;  /* 0x00000029ff2e7210 */ /* 0x000fe400037ea4ff */
[----:B------:R-:W-:Y:S02]  /*19dc0*/  IADD3 R73, P2, P4, R73, R112, R36 ;  /* 0x0000007049497210 */ /* 0x000fe40007c5e024 */
[----:B------:R-:W-:Y:S02]  /*19dd0*/  SEL R36, RZ, 0x1, P1 ;  /* 0x00000001ff247807 */ /* 0x000fe40000800000 */
[----:B------:R-:W-:Y:S02]  /*19de0*/  SEL R41, RZ, 0x1, P3 ;  /* 0x00000001ff297807 */ /* 0x000fe40001800000 */
[----:B------:R-:W-:Y:S02]  /*19df0*/  IADD3.X R112, PT, PT, RZ, R113, RZ, P2, P4 ;  /* 0x00000071ff707210 */ /* 0x000fe400017e84ff */
[----:B------:R-:W-:-:S02]  /*19e00*/  IADD3 R41, P3, P4, R41, R80, R36 ;  /* 0x0000005029297210 */ /* 0x000fc40007c7e024 */
[----:B------:R-:W-:Y:S02]  /*19e10*/  ISETP.GE.U32.AND P2, PT, R87, R52, PT ;  /* 0x000000345700720c */ /* 0x000fe40003f46070 */
[----:B------:R-:W-:Y:S02]  /*19e20*/  IADD3 R33, P5, PT, R33, R42, RZ ;  /* 0x0000002a21217210 */ /* 0x000fe40007fbe0ff */
[----:B------:R-:W-:Y:S02]  /*19e30*/  IADD3 R36, P6, PT, R45, R70, RZ ;  /* 0x000000462d247210 */ /* 0x000fe40007fde0ff */
[----:B------:R-:W-:Y:S02]  /*19e40*/  IADD3.X R80, PT, PT, RZ, R81, RZ, P3, P4 ;  /* 0x00000051ff507210 */ /* 0x000fe40001fe84ff */
[----:B------:R-:W-:Y:S01]  /*19e50*/  ISETP.GE.U32.AND.EX P2, PT, R84, R53, PT, P2 ;  /* 0x000000355400720c */ /* 0x000fe20003f46120 */
[----:B------:R-:W-:Y:S01]  /*19e60*/  IMAD.X R37, R67, 0x1, R46, P6 ;  /* 0x0000000143257824 */ /* 0x000fe200030e062e */
[----:B------:R-:W-:-:S02]  /*19e70*/  ISETP.GE.U32.AND P3, PT, R70, R118, PT ;  /* 0x000000764600720c */ /* 0x000fc40003f66070 */
[----:B------:R-:W-:Y:S01]  /*19e80*/  ISETP.GE.U32.AND P1, PT, R33, R42, PT ;  /* 0x0000002a2100720c */ /* 0x000fe20003f26070 */
[----:B------:R-:W-:Y:S01]  /*19e90*/  IMAD.X R42, R49, 0x1, R72, P5 ;  /* 0x00000001312a7824 */ /* 0x000fe200028e0648 */
[----:B------:R-:W-:Y:S01]  /*19ea0*/  ISETP.GE.U32.AND P5, PT, R36, R70, PT ;  /* 0x000000462400720c */ /* 0x000fe20003fa6070 */
[----:B------:R-:W-:Y:S01]  /*19eb0*/  IMAD.WIDE.U32 R74, R74, UR18, R36 ;  /* 0x000000124a4a7c25 */ /* 0x000fe2000f8e0024 */
[----:B------:R-:W-:Y:S02]  /*19ec0*/  SEL R43, RZ, 0x1, P2 ;  /* 0x00000001ff2b7807 */ /* 0x000fe40001000000 */
[----:B------:R-:W-:Y:S02]  /*19ed0*/  SEL R95, RZ, 0xffffffff, P2 ;  /* 0xffffffffff5f7807 */ /* 0x000fe40001000000 */
[----:B------:R-:W-:Y:S02]  /*19ee0*/  ISETP.GE.U32.AND.EX P3, PT, R67, R119, PT, P3 ;  /* 0x000000774300720c */ /* 0x000fe40003f66130 */
[----:B------:R-:W-:-:S02]  /*19ef0*/  IADD3 R66, P2, PT, R31, -R50, RZ ;  /* 0x800000321f427210 */ /* 0x000fc40007f5e0ff */
[----:B------:R-:W-:Y:S02]  /*19f00*/  ISETP.GE.U32.AND.EX P5, PT, R37, R67, PT, P5 ;  /* 0x000000432500720c */ /* 0x000fe40003fa6150 */
[----:B------:R-:W-:Y:S01]  /*19f10*/  SEL R65, RZ, 0x1, P3 ;  /* 0x00000001ff417807 */ /* 0x000fe20001800000 */
[----:B------:R-:W-:Y:S01]  /*19f20*/  IMAD.X R70, R40, 0x1, ~R51, P2 ;  /* 0x0000000128467824 */ /* 0x000fe200010e0e33 */
[----:B------:R-:W-:Y:S02]  /*19f30*/  IADD3 R46, P3, PT, R95, R66, RZ ;  /* 0x000000425f2e7210 */ /* 0x000fe40007f7e0ff */
[----:B------:R-:W-:Y:S02]  /*19f40*/  ISETP.GE.U32.AND.EX P4, PT, R49, R47, PT, P0 ;  /* 0x0000002f3100720c */ /* 0x000fe40003f86100 */
[----:B------:R-:W-:Y:S01]  /*19f50*/  ISETP.GE.U32.AND.EX P1, PT, R42, R49, PT, P1 ;  /* 0x000000312a00720c */ /* 0x000fe20003f26110 */
[----:B------:R-:W-:Y:S01]  /*19f60*/  IMAD.X R95, R95, 0x1, R70, P3 ;  /* 0x000000015f5f7824 */ /* 0x000fe200018e0646 */
[----:B------:R-:W-:Y:S01]  /*19f70*/  SEL R47, RZ, 0x1, P5 ;  /* 0x00000001ff2f7807 */ /* 0x000fe20002800000 */
[----:B------:R-:W-:Y:S01]  /*19f80*/  IMAD.IADD R49, R94, 0x1, R103 ;  /* 0x000000015e317824 */ /* 0x000fe200078e0267 */
[----:B------:R-:W-:-:S02]  /*19f90*/  SEL R109, RZ, 0x1, P1 ;  /* 0x00000001ff6d7807 */ /* 0x000fc40000800000 */
[----:B------:R-:W-:Y:S02]  /*19fa0*/  IADD3 R47, P1, P3, R47, R88, R65 ;  /* 0x000000582f2f7210 */ /* 0x000fe40007b3e041 */
[----:B------:R-:W-:Y:S02]  /*19fb0*/  SEL R45, RZ, 0x1, P4 ;  /* 0x00000001ff2d7807 */ /* 0x000fe40002000000 */
[----:B------:R-:W-:Y:S02]  /*19fc0*/  ISETP.GE.U32.AND P2, PT, R66, R43, PT ;  /* 0x0000002b4200720c */ /* 0x000fe40003f46070 */
[----:B------:R-:W-:Y:S02]  /*19fd0*/  IADD3.X R89, PT, PT, RZ, R89, RZ, P1, P3 ;  /* 0x00000059ff597210 */ /* 0x000fe40000fe64ff */
[----:B------:R-:W-:Y:S02]  /*19fe0*/  ISETP.GE.U32.AND P0, PT, R32, R52, PT ;  /* 0x000000342000720c */ /* 0x000fe40003f06070 */
[----:B------:R-:W-:Y:S01]  /*19ff0*/  IADD3 R109, P1, P4, R109, R68, R45 ;  /* 0x000000446d6d7210 */ /* 0x000fe20007c3e02d */
[----:B------:R-:W-:Y:S01]  /*1a000*/  IMAD.IADD R45, R44, 0x1, R75 ;  /* 0x000000012c2d7824 */ /* 0x000fe200078e024b */
[----:B------:R-:W-:-:S02]  /*1a010*/  ISETP.GE.U32.AND.EX P2, PT, R70, RZ, PT, P2 ;  /* 0x000000ff4600720c */ /* 0x000fc40003f46120 */
[----:B------:R-:W-:Y:S02]  /*1a020*/  ISETP.LT.U32.AND P3, PT, R31, R50, PT ;  /* 0x000000321f00720c */ /* 0x000fe40003f61070 */
[----:B------:R-:W-:Y:S02]  /*1a030*/  ISETP.GE.U32.AND.EX P0, PT, R108, R53, PT, P0 ;  /* 0x000000356c00720c */ /* 0x000fe40003f06100 */
[----:B------:R-:W-:Y:S02]  /*1a040*/  IADD3.X R68, PT, PT, RZ, R69, RZ, P1, P4 ;  /* 0x00000045ff447210 */ /* 0x000fe40000fe84ff */
[----:B------:R-:W-:Y:S02]  /*1a050*/  ISETP.GE.U32.AND P1, PT, R102, R34, PT ;  /* 0x000000226600720c */ /* 0x000fe40003f26070 */
[----:B------:R-:W-:Y:S02]  /*1a060*/  ISETP.LT.U32.OR.EX P2, PT, R40, R51, !P2, P3 ;  /* 0x000000332800720c */ /* 0x000fe40005741530 */
[----:B------:R-:W-:-:S02]  /*1a070*/  SEL R48, RZ, 0x1, P0 ;  /* 0x00000001ff307807 */ /* 0x000fc40000000000 */
[----:B------:R-:W-:Y:S02]  /*1a080*/  IADD3 R43, P6, PT, R33, -R50, RZ ;  /* 0x80000032212b7210 */ /* 0x000fe40007fde0ff */
[----:B------:R-:W-:Y:S02]  /*1a090*/  IADD3 R73, P3, PT, R73, R102, RZ ;  /* 0x0000006649497210 */ /* 0x000fe40007f7e0ff */
[----:B------:R-:W-:Y:S02]  /*1a0a0*/  ISETP.GE.U32.AND.EX P1, PT, R49, R35, PT, P1 ;  /* 0x000000233100720c */ /* 0x000fe40003f26110 */
[----:B------:R-:W-:Y:S01]  /*1a0b0*/  ISETP.GE.U32.AND P5, PT, R43, R48, PT ;  /* 0x000000302b00720c */ /* 0x000fe20003fa6070 */
[----:B------:R-:W-:Y:S01]  /*1a0c0*/  IMAD.X R44, R49, 0x1, R112, P3 ;  /* 0x00000001312c7824 */ /* 0x000fe200018e0670 */
[----:B------:R-:W-:Y:S02]  /*1a0d0*/  SEL R35, RZ, 0x1, !P2 ;  /* 0x00000001ff237807 */ /* 0x000fe40005000000 */
[----:B------:R-:W-:-:S02]  /*1a0e0*/  SEL R65, RZ, 0xffffffff, !P2 ;  /* 0xffffffffff417807 */ /* 0x000fc40005000000 */
[----:B------:R-:W-:Y:S02]  /*1a0f0*/  SEL R48, RZ, 0x1, P1 ;  /* 0x00000001ff307807 */ /* 0x000fe40000800000 */
[----:B------:R-:W-:Y:S02]  /*1a100*/  IADD3 R109, P2, PT, R109, R74, RZ ;  /* 0x0000004a6d6d7210 */ /* 0x000fe40007f5e0ff */
[----:B------:R-:W-:Y:S02]  /*1a110*/  ISETP.GE.U32.AND P1, PT, R74, R36, PT ;  /* 0x000000244a00720c */ /* 0x000fe40003f26070 */
[----:B------:R-:W-:Y:S01]  /*1a120*/  ISETP.GE.U32.AND P4, PT, R73, R102, PT ;  /* 0x000000664900720c */ /* 0x000fe20003f86070 */
[----:B------:R-:W-:Y:S01]  /*1a130*/  IMAD.X R103, R45, 0x1, R68, P2 ;  /* 0x000000012d677824 */ /* 0x000fe200010e0644 */
[----:B------:R-:W-:Y:S02]  /*1a140*/  IADD3 R34, P3, PT, R73, -UR16, RZ ;  /* 0x8000001049227c10 */ /* 0x000fe4000ff7e0ff */
[----:B------:R-:W-:Y:S01]  /*1a150*/  ISETP.GE.U32.AND.EX P1, PT, R45, R37, PT, P1 ;  /* 0x000000252d00720c */ /* 0x000fe20003f26110 */
[----:B------:R-:W-:Y:S01]  /*1a160*/  IMAD.X R37, R42, 0x1, ~R51, P6 ;  /* 0x000000012a257824 */ /* 0x000fe200030e0e33 */
[----:B------:R-:W-:-:S02]  /*1a170*/  ISETP.GE.U32.AND.EX P4, PT, R44, R49, PT, P4 ;  /* 0x000000312c00720c */ /* 0x000fc40003f86140 */
[----:B------:R-:W-:Y:S02]  /*1a180*/  IADD3.X R36, PT, PT, R44, ~UR17, RZ, P3, !PT ;  /* 0x800000112c247c10 */ /* 0x000fe40009ffe4ff */
[C---:B------:R-:W-:Y:S02]  /*1a190*/  IADD3 R68, P6, PT, R65.reuse, R34, RZ ;  /* 0x0000002241447210 */ /* 0x040fe40007fde0ff */
[----:B------:R-:W-:Y:S02]  /*1a1a0*/  ISETP.GE.U32.AND P2, PT, R34, R35, PT ;  /* 0x000000232200720c */ /* 0x000fe40003f46070 */
[----:B------:R-:W-:Y:S01]  /*1a1b0*/  SEL R35, RZ, 0x1, P4 ;  /* 0x00000001ff237807 */ /* 0x000fe20002000000 */
[----:B------:R-:W-:Y:S01]  /*1a1c0*/  IMAD.X R65, R65, 0x1, R36, P6 ;  /* 0x0000000141417824 */ /* 0x000fe200030e0624 */
[----:B------:R-:W-:Y:S02]  /*1a1d0*/  ISETP.GE.U32.AND P3, PT, R109, R74, PT ;  /* 0x0000004a6d00720c */ /* 0x000fe40003f66070 */
[----:B------:R-:W-:-:S02]  /*1a1e0*/  SEL R34, RZ, 0x1, P1 ;  /* 0x00000001ff227807 */ /* 0x000fc40000800000 */
[----:B------:R-:W-:Y:S02]  /*1a1f0*/  IADD3 R48, P6, P1, R35, R110, R48 ;  /* 0x0000006e23307210 */ /* 0x000fe400079de030 */
[----:B------:R-:W-:Y:S02]  /*1a200*/  ISETP.GE.U32.AND.EX P3, PT, R103, R45, PT, P3 ;  /* 0x0000002d6700720c */ /* 0x000fe40003f66130 */
[----:B------:R-:W-:Y:S02]  /*1a210*/  ISETP.LT.U32.AND P4, PT, R33, R50, PT ;  /* 0x000000322100720c */ /* 0x000fe40003f81070 */
[----:B------:R-:W-:Y:S02]  /*1a220*/  ISETP.GE.U32.AND.EX P5, PT, R37, RZ, PT, P5 ;  /* 0x000000ff2500720c */ /* 0x000fe40003fa6150 */
[----:B------:R-:W-:Y:S02]  /*1a230*/  IADD3.X R69, PT, PT, RZ, R111, RZ, P6, P1 ;  /* 0x0000006fff457210 */ /* 0x000fe400037e24ff */
[----:B------:R-:W-:-:S02]  /*1a240*/  ISETP.GE.U32.AND.EX P2, PT, R36, RZ, PT, P2 ;  /* 0x000000ff2400720c */ /* 0x000fc40003f46120 */
[----:B------:R-:W-:Y:S02]  /*1a250*/  SEL R35, RZ, 0x1, P3 ;  /* 0x00000001ff237807 */ /* 0x000fe40001800000 */
[----:B------:R-:W-:Y:S02]  /*1a260*/  ISETP.LT.U32.AND P6, PT, R73, UR16, PT ;  /* 0x0000001049007c0c */ /* 0x000fe4000bfc1070 */
[----:B------:R-:W-:Y:S02]  /*1a270*/  ISETP.LT.U32.OR.EX P4, PT, R42, R51, !P5, P4 ;  /* 0x000000332a00720c */ /* 0x000fe40006f81540 */
[----:B------:R-:W-:Y:S02]  /*1a280*/  IADD3 R38, P3, P5, R35, R38, R34 ;  /* 0x0000002623267210 */ /* 0x000fe40007d7e022 */
[----:B------:R-:W-:Y:S02]  /*1a290*/  ISETP.LT.U32.OR.EX P2, PT, R44, UR17, !P2, P6 ;  /* 0x000000112c007c0c */ /* 0x000fe4000d741560 */
[----:B------:R-:W-:-:S02]  /*1a2a0*/  SEL R35, RZ, 0x1, !P4 ;  /* 0x00000001ff237807 */ /* 0x000fc40006000000 */
[----:B------:R-:W-:Y:S02]  /*1a2b0*/  IADD3 R34, P1, PT, R109, -UR16, RZ ;  /* 0x800000106d227c10 */ /* 0x000fe4000ff3e0ff */
[----:B------:R-:W-:Y:S02]  /*1a2c0*/  IADD3 R67, P6, PT, R48, R41, RZ ;  /* 0x0000002930437210 */ /* 0x000fe40007fde0ff */
[----:B------:R-:W-:Y:S02]  /*1a2d0*/  IADD3.X R66, PT, PT, RZ, R39, RZ, P3, P5 ;  /* 0x00000027ff427210 */ /* 0x000fe40001fea4ff */
[----:B------:R-:W-:Y:S01]  /*1a2e0*/  ISETP.GE.U32.AND P3, PT, R34, R35, PT ;  /* 0x000000232200720c */ /* 0x000fe20003f66070 */
[----:B------:R-:W-:Y:S01]  /*1a2f0*/  IMAD.X R69, R69, 0x1, R80, P6 ;  /* 0x0000000145457824 */ /* 0x000fe200030e0650 */
[----:B------:R-:W-:Y:S02]  /*1a300*/  IADD3.X R36, PT, PT, R103, ~UR17, RZ, P1, !PT ;  /* 0x8000001167247c10 */ /* 0x000fe40008ffe4ff */
[----:B------:R-:W-:-:S02]  /*1a310*/  SEL R48, RZ, 0x1, !P2 ;  /* 0x00000001ff307807 */ /* 0x000fc40005000000 */
[----:B------:R-:W-:Y:S02]  /*1a320*/  IADD3 R41, P1, PT, R67, -UR18, RZ ;  /* 0x8000001243297c10 */ /* 0x000fe4000ff3e0ff */
[----:B------:R-:W-:Y:S02]  /*1a330*/  ISETP.LT.U32.AND P5, PT, R109, UR16, PT ;  /* 0x000000106d007c0c */ /* 0x000fe4000bfa1070 */
[----:B------:R-:W-:Y:S02]  /*1a340*/  ISETP.GE.U32.AND.EX P6, PT, R36, RZ, PT, P3 ;  /* 0x000000ff2400720c */ /* 0x000fe40003fc6130 */
[----:B------:R-:W-:Y:S02]  /*1a350*/  ISETP.GE.U32.AND P3, PT, R41, R48, PT ;  /* 0x000000302900720c */ /* 0x000fe40003f66070 */
[----:B------:R-:W-:Y:S02]  /*1a360*/  IADD3.X R49, PT, PT, R69, ~UR19, RZ, P1, !PT ;  /* 0x8000001345317c10 */ /* 0x000fe40008ffe4ff */
[----:B------:R-:W-:-:S02]  /*1a370*/  ISETP.LT.U32.OR.EX P1, PT, R103, UR17, !P6, P5 ;  /* 0x0000001167007c0c */ /* 0x000fc4000f721550 */
[----:B------:R-:W-:Y:S02]  /*1a380*/  IADD3 R39, P5, PT, R38, R47, RZ ;  /* 0x0000002f26277210 */ /* 0x000fe40007fbe0ff */
[----:B------:R-:W-:Y:S02]  /*1a390*/  ISETP.LT.U32.AND P6, PT, R67, UR18, PT ;  /* 0x0000001243007c0c */ /* 0x000fe4000bfc1070 */
[----:B------:R-:W-:Y:S01]  /*1a3a0*/  ISETP.GE.U32.AND.EX P3, PT, R49, RZ, PT, P3 ;  /* 0x000000ff3100720c */ /* 0x000fe20003f66130 */
[----:B------:R-:W-:Y:S01]  /*1a3b0*/  IMAD.X R66, R66, 0x1, R89, P5 ;  /* 0x0000000142427824 */ /* 0x000fe200028e0659 */
[----:B------:R-:W-:Y:S02]  /*1a3c0*/  SEL R35, RZ, 0x1, !P1 ;  /* 0x00000001ff237807 */ /* 0x000fe40004800000 */
[----:B------:R-:W-:Y:S02]  /*1a3d0*/  ISETP.LT.U32.OR.EX P3, PT, R69, UR19, !P3, P6 ;  /* 0x0000001345007c0c */ /* 0x000fe4000df61560 */
[----:B------:R-:W-:-:S02]  /*1a3e0*/  IADD3 R104, P6, PT, R39, -UR18, RZ ;  /* 0x8000001227687c10 */ /* 0x000fc4000ffde0ff */
[----:B------:R-:W-:Y:S02]  /*1a3f0*/  SEL R74, R52, RZ, !P3 ;  /* 0x000000ff344a7207 */ /* 0x000fe40005800000 */
[----:B------:R-:W-:Y:S02]  /*1a400*/  ISETP.GE.U32.AND P5, PT, R104, R35, PT ;  /* 0x000000236800720c */ /* 0x000fe40003fa6070 */
[----:B------:R-:W-:Y:S02]  /*1a410*/  IADD3.X R38, PT, PT, R66, ~UR19, RZ, P6, !PT ;  /* 0x8000001342267c10 */ /* 0x000fe4000b7fe4ff */
[----:B------:R-:W-:Y:S02]  /*1a420*/  ISETP.LT.U32.AND P6, PT, R39, UR18, PT ;  /* 0x0000001227007c0c */ /* 0x000fe4000bfc1070 */
[----:B------:R-:W-:Y:S02]  /*1a430*/  ISETP.GE.U32.AND.EX P5, PT, R38, RZ, PT, P5 ;  /* 0x000000ff2600720c */ /* 0x000fe40003fa6150 */
[----:B------:R-:W-:-:S02]  /*1a440*/  SEL R48, RZ, 0xffffffff, P0 ;  /* 0xffffffffff307807 */ /* 0x000fc40000000000 */
[----:B------:R-:W-:Y:S02]  /*1a450*/  ISETP.LT.U32.OR.EX P0, PT, R66, UR19, !P5, P6 ;  /* 0x0000001342007c0c */ /* 0x000fe4000ef01560 */
[----:B------:R-:W-:Y:S02]  /*1a460*/  IADD3 R74, P5, PT, -R74, R87, RZ ;  /* 0x000000574a4a7210 */ /* 0x000fe40007fbe1ff */
[----:B------:R-:W-:Y:S02]  /*1a470*/  SEL R45, R53, RZ, !P3 ;  /* 0x000000ff352d7207 */ /* 0x000fe40005800000 */
[----:B------:R-:W-:Y:S02]  /*1a480*/  SEL R35, R52, RZ, !P0 ;  /* 0x000000ff34237207 */ /* 0x000fe40004000000 */
[----:B------:R-:W-:Y:S01]  /*1a490*/  SEL R95, R40, R95, P3 ;  /* 0x0000005f285f7207 */ /* 0x000fe20001800000 */
[----:B------:R-:W-:Y:S01]  /*1a4a0*/  IMAD.X R45, R84, 0x1, ~R45, P5 ;  /* 0x00000001542d7824 */ /* 0x000fe200028e0e2d */
[----:B------:R-:W-:-:S02]  /*1a4b0*/  IADD3 R110, P6, PT, -R35, R32, RZ ;  /* 0x00000020236e7210 */ /* 0x000fc40007fde1ff */
[C---:B------:R-:W-:Y:S02]  /*1a4c0*/  IADD3 R106, P5, PT, R48.reuse, R43, RZ ;  /* 0x0000002b306a7210 */ /* 0x040fe40007fbe0ff */
[----:B------:R-:W-:Y:S02]  /*1a4d0*/  SEL R35, R53, RZ, !P0 ;  /* 0x000000ff35237207 */ /* 0x000fe40004000000 */
[----:B------:R-:W-:Y:S01]  /*1a4e0*/  SEL R84, R31, R46, P3 ;  /* 0x0000002e1f547207 */ /* 0x000fe20001800000 */
[----:B------:R-:W-:Y:S01]  /*1a4f0*/  IMAD.X R111, R48, 0x1, R37, P5 ;  /* 0x00000001306f7824 */ /* 0x000fe200028e0625 */
[----:B------:R-:W-:Y:S01]  /*1a500*/  ISETP.GE.U32.AND P5, PT, R74, R110, PT ;  /* 0x0000006e4a00720c */ /* 0x000fe20003fa6070 */
[----:B------:R-:W-:Y:S01]  /*1a510*/  IMAD.X R108, R108, 0x1, ~R35, P6 ;  /* 0x000000016c6c7824 */ /* 0x000fe200030e0e23 */
[----:B------:R-:W-:Y:S02]  /*1a520*/  SEL R35, RZ, 0xffffffff, !P4 ;  /* 0xffffffffff237807 */ /* 0x000fe40006000000 */
[----:B------:R-:W-:-:S02]  /*1a530*/  SEL R106, R33, R106, P0 ;  /* 0x0000006a216a7207 */ /* 0x000fc40000000000 */
[----:B------:R-:W-:Y:S02]  /*1a540*/  ISETP.GE.U32.AND.EX P4, PT, R45, R108, PT, P5 ;  /* 0x0000006c2d00720c */ /* 0x000fe40003f86150 */
[C---:B------:R-:W-:Y:S02]  /*1a550*/  IADD3 R32, P6, PT, R35.reuse, R34, RZ ;  /* 0x0000002223207210 */ /* 0x040fe40007fde0ff */
[----:B------:R-:W-:Y:S02]  /*1a560*/  IADD3 R34, P5, PT, -R106, R84, RZ ;  /* 0x000000546a227210 */ /* 0x000fe40007fbe1ff */
[----:B------:R-:W-:Y:S01]  /*1a570*/  SEL R111, R42, R111, P0 ;  /* 0x0000006f2a6f7207 */ /* 0x000fe20000000000 */
[----:B------:R-:W-:Y:S01]  /*1a580*/  IMAD.X R40, R35, 0x1, R36, P6 ;  /* 0x0000000123287824 */ /* 0x000fe200030e0624 */
[----:B------:R-:W-:Y:S02]  /*1a590*/  SEL R31, RZ, 0x1, P4 ;  /* 0x00000001ff1f7807 */ /* 0x000fe40002000000 */
[----:B------:R-:W-:Y:S01]  /*1a5a0*/  SEL R72, RZ, 0xffffffff, !P2 ;  /* 0xffffffffff487807 */ /* 0x000fe20005000000 */
        /* <DEDUP_REMOVED lines=8> */
[C---:B------:R-:W-:Y:S02]  /*1a630*/  IADD3 R104, P2, PT, R105.reuse, R104, RZ ;  /* 0x0000006869687210 */ /* 0x040fe40007f5e0ff */
[----:B------:R-:W-:Y:S02]  /*1a640*/  IADD3 R114, P6, PT, R72, R41, RZ ;  /* 0x0000002948727210 */ /* 0x000fe40007fde0ff */
[----:B------:R-:W-:Y:S01]  /*1a650*/  SEL R44, R44, R65, P3 ;  /* 0x000000412c2c7207 */ /* 0x000fe20001800000 */
[----:B------:R-:W-:Y:S01]  /*1a660*/  IMAD.X R105, R105, 0x1, R38, P2 ;  /* 0x0000000169697824 */ /* 0x000fe200010e0626 */
[----:B------:R-:W-:Y:S01]  /*1a670*/  IADD3 R102, P5, PT, -R109, R73, RZ ;  /* 0x000000496d667210 */ /* 0x000fe20007fbe1ff */
[----:B------:R-:W-:Y:S01]  /*1a680*/  IMAD.X R72, R72, 0x1, R49, P6 ;  /* 0x0000000148487824 */ /* 0x000fe200030e0631 */
[----:B------:R-:W-:Y:S02]  /*1a690*/  SEL R103, R103, R40, P0 ;  /* 0x0000002867677207 */ /* 0x000fe40000000000 */
[----:B------:R-:W-:-:S02]  /*1a6a0*/  SEL R31, RZ, 0x1, !P1 ;  /* 0x00000001ff1f7807 */ /* 0x000fc40004800000 */
[----:B------:R-:W-:Y:S01]  /*1a6b0*/  SEL R114, R67, R114, P3 ;  /* 0x0000007243727207 */ /* 0x000fe20001800000 */
[----:B------:R-:W-:Y:S01]  /*1a6c0*/  IMAD.X R32, R44, 0x1, ~R103, P5 ;  /* 0x000000012c207824 */ /* 0x000fe200028e0e67 */
[----:B------:R-:W-:Y:S02]  /*1a6d0*/  ISETP.GE.U32.AND P2, PT, R102, R31, PT ;  /* 0x0000001f6600720c */ /* 0x000fe40003f46070 */
[----:B------:R-:W-:Y:S02]  /*1a6e0*/  SEL R104, R39, R104, P0 ;  /* 0x0000006827687207 */ /* 0x000fe40000000000 */
[----:B------:R-:W-:Y:S02]  /*1a6f0*/  SEL R105, R66, R105, P0 ;  /* 0x0000006942697207 */ /* 0x000fe40000000000 */
[----:B------:R-:W-:Y:S02]  /*1a700*/  SEL R72, R69, R72, P3 ;  /* 0x0000004845487207 */ /* 0x000fe40001800000 */
[----:B------:R-:W-:-:S02]  /*1a710*/  ISETP.LT.U32.AND P0, PT, R73, R109, PT ;  /* 0x0000006d4900720c */ /* 0x000fc40003f01070 */
[----:B------:R-:W-:Y:S02]  /*1a720*/  ISETP.GE.U32.AND.EX P2, PT, R32, RZ, PT, P2 ;  /* 0x000000ff2000720c */ /* 0x000fe40003f46120 */
[----:B------:R-:W-:Y:S02]  /*1a730*/  ISETP.GE.U32.AND P3, PT, R114, R104, PT ;  /* 0x000000687200720c */ /* 0x000fe40003f66070 */
[----:B------:R-:W-:Y:S02]  /*1a740*/  ISETP.LT.U32.OR.EX P2, PT, R44, R103, !P2, P0 ;  /* 0x000000672c00720c */ /* 0x000fe40005741500 */
[----:B------:R-:W-:Y:S02]  /*1a750*/  ISETP.GE.U32.AND.EX P0, PT, R72, R105, PT, P3 ;  /* 0x000000694800720c */ /* 0x000fe40003f06130 */
[----:B------:R-:W-:Y:S02]  /*1a760*/  SEL R89, RZ, 0xffffffff, P4 ;  /* 0xffffffffff597807 */ /* 0x000fe40002000000 */
[----:B------:R-:W-:-:S02]  /*1a770*/  SEL R31, RZ, 0xffffffff, !P1 ;  /* 0xffffffffff1f7807 */ /* 0x000fc40004800000 */
[----:B------:R-:W-:Y:S02]  /*1a780*/  SEL R107, RZ, 0xffffffff, !P2 ;  /* 0xffffffffff6b7807 */ /* 0x000fe40005000000 */
[----:B------:R-:W-:Y:S02]  /*1a790*/  IADD3 R65, P1, PT, -R110, R74, RZ ;  /* 0x0000004a6e417210 */ /* 0x000fe40007f3e1ff */
[----:B------:R-:W-:Y:S02]  /*1a7a0*/  IADD3 R87, P2, PT, R89, R34, RZ ;  /* 0x0000002259577210 */ /* 0x000fe40007f5e0ff */
[----:B------:R-:W-:Y:S01]  /*1a7b0*/  IADD3 R102, P3, PT, R31, R102, RZ ;  /* 0x000000661f667210 */ /* 0x000fe20007f7e0ff */
[----:B------:R-:W-:Y:S01]  /*1a7c0*/  IMAD.X R100, R45, 0x1, ~R108, P1 ;  /* 0x000000012d647824 */ /* 0x000fe200008e0e6c */
[----:B------:R-:W-:Y:S01]  /*1a7d0*/  IADD3 R101, P4, P5, R107, R114, -R104 ;  /* 0x000000726b657210 */ /* 0x000fe20007d9e868 */
[----:B------:R-:W-:Y:S02]  /*1a7e0*/  IMAD.X R89, R89, 0x1, R36, P2 ;  /* 0x0000000159597824 */ /* 0x000fe400010e0624 */
[----:B------:R-:W-:Y:S01]  /*1a7f0*/  IMAD.X R31, R31, 0x1, R32, P3 ;  /* 0x000000011f1f7824 */ /* 0x000fe200018e0620 */
[----:B------:R-:W-:Y:S01]  /*1a800*/  IADD3.X R107, PT, PT, R107, R72, ~R105, P4, P5 ;  /* 0x000000486b6b7210 */ /* 0x000fe200027eac69 */
[----:B------:R-:W-:Y:S08]  /*1a810*/  @!P0 BRA `(.L_x_21) ;  /* 0x0000000000488947 */ /* 0x000ff00003800000 */
        /* <DEDUP_REMOVED lines=8> */
[C---:B------:R-:W-:Y:S02]  /*1a8a0*/  ISETP.GT.U32.AND P2, PT, R84.reuse, R106, PT ;  /* 0x0000006a5400720c */ /* 0x040fe40003f44070 */
        /* <DEDUP_REMOVED lines=9> */
.L_x_21:
[----:B------:R-:W-:Y:S05]  /*1a940*/  BSYNC.RELIABLE B1 ;  /* 0x0000000000017941 */ /* 0x000fea0003800100 */
.L_x_20:
        /* <DEDUP_REMOVED lines=25> */
.L_x_22:
[----:B------:R-:W-:Y:S05]  /*1aae0*/  BSYNC.RECONVERGENT B0 ;  /* 0x0000000000007941 */ /* 0x000fea0003800200 */
.L_x_19:
[----:B------:R-:W-:Y:S05]  /*1aaf0*/  WARPSYNC.ALL ;  /* 0x0000000000007948 */ /* 0x000fea0003800000 */
[----:B------:R-:W-:Y:S01]  /*1ab00*/  IMAD.WIDE.U32 R34, R45, R110, RZ ;  /* 0x0000006e2d227225 */ /* 0x000fe200078e00ff */
[----:B------:R-:W-:-:S03]  /*1ab10*/  UMOV UR5, 0x1 ;  /* 0x0000000100057882 */ /* 0x000fc60000000000 */
[----:B------:R-:W-:-:S04]  /*1ab20*/  IMAD.WIDE.U32 R38, R45, R106, RZ ;  /* 0x0000006a2d267225 */ /* 0x000fc800078e00ff */
[----:B------:R-:W-:-:S04]  /*1ab30*/  IMAD.WIDE.U32 R34, P0, R108, R74, R34 ;  /* 0x0000004a6c227225 */ /* 0x000fc80007800022 */
[----:B------:R-:W-:-:S04]  /*1ab40*/  IMAD.WIDE.U32 R40, R74, R110, RZ ;  /* 0x0000006e4a287225 */ /* 0x000fc800078e00ff */
[----:B------:R-:W-:Y:S01]  /*1ab50*/  IMAD.WIDE.U32 R32, R74, R106, RZ ;  /* 0x0000006a4a207225 */ /* 0x000fe200078e00ff */
[----:B------:R-:W-:-:S03]  /*1ab60*/  IADD3 RZ, P2, PT, R41, R34, RZ ;  /* 0x0000002229ff7210 */ /* 0x000fc60007f5e0ff */
[----:B------:R-:W-:-:S04]  /*1ab70*/  IMAD.WIDE.U32 R38, P1, R111, R74, R38 ;  /* 0x0000004a6f267225 */ /* 0x000fc80007820026 */
[----:B------:R-:W-:Y:S01]  /*1ab80*/  IMAD.X R37, RZ, RZ, RZ, P0 ;  /* 0x000000ffff257224 */ /* 0x000fe200000e06ff */
[----:B------:R-:W-:Y:S01]  /*1ab90*/  IADD3 RZ, P0, PT, R33, R38, RZ ;  /* 0x0000002621ff7210 */ /* 0x000fe20007f1e0ff */
[----:B------:R-:W-:Y:S02]  /*1aba0*/  IMAD.MOV.U32 R36, RZ, RZ, R35 ;  /* 0x000000ffff247224 */ /* 0x000fe400078e0023 */
[-C--:B------:R-:W-:Y:S02]  /*1abb0*/  IMAD R34, R111, R74.reuse, RZ ;  /* 0x0000004a6f227224 */ /* 0x080fe400078e02ff */
[-C--:B------:R-:W-:Y:S02]  /*1abc0*/  IMAD R38, R108, R74.reuse, RZ ;  /* 0x0000004a6c267224 */ /* 0x080fe400078e02ff */
[----:B------:R-:W-:-:S04]  /*1abd0*/  IMAD.WIDE.U32 R46, R106, R74, RZ ;  /* 0x0000004a6a2e7225 */ /* 0x000fc800078e00ff */
[----:B------:R-:W-:-:S04]  /*1abe0*/  IMAD.WIDE.U32 R66, R45, R109, RZ ;  /* 0x0000006d2d427225 */ /* 0x000fc800078e00ff */
[----:B------:R-:W-:-:S04]  /*1abf0*/  IMAD.WIDE.U32.X R36, R108, R45, R36, P2 ;  /* 0x0000002d6c247225 */ /* 0x000fc800010e0424 */
[----:B------:R-:W-:Y:S01]  /*1ac00*/  IMAD R69, R106, R45, R34 ;  /* 0x0000002d6a457224 */ /* 0x000fe200078e0222 */
[----:B------:R-:W-:Y:S01]  /*1ac10*/  IADD3 R36, P2, PT, R36, R46, RZ ;  /* 0x0000002e24247210 */ /* 0x000fe20007f5e0ff */
[----:B------:R-:W-:-:S03]  /*1ac20*/  IMAD.WIDE.U32 R42, R110, R74, RZ ;  /* 0x0000004a6e2a7225 */ /* 0x000fc600078e00ff */
[----:B------:R-:W-:Y:S01]  /*1ac30*/  ISETP.GE.U32.AND P5, PT, R36, R46, PT ;  /* 0x0000002e2400720c */ /* 0x000fe20003fa6070 */
[----:B------:R-:W-:Y:S01]  /*1ac40*/  IMAD R49, R110, R45, R38 ;  /* 0x0000002d6e317224 */ /* 0x000fe200078e0226 */
[----:B------:R-:W-:Y:S01]  /*1ac50*/  LOP3.LUT R71, RZ, R42, RZ, 0x33, !PT ;  /* 0x0000002aff477212 */ /* 0x000fe200078e33ff */
[----:B------:R-:W-:-:S04]  /*1ac60*/  IMAD.WIDE.U32 R40, R74, R109, RZ ;  /* 0x0000006d4a287225 */ /* 0x000fc800078e00ff */
[----:B------:R-:W-:Y:S02]  /*1ac70*/  IMAD.IADD R47, R47, 0x1, R69 ;  /* 0x000000012f2f7824 */ /* 0x000fe400078e0245 */
[----:B------:R-:W-:-:S04]  /*1ac80*/  IMAD.WIDE.U32 R66, P3, R103, R74, R66 ;  /* 0x0000004a67427225 */ /* 0x000fc80007860042 */
[----:B------:R-:W-:Y:S02]  /*1ac90*/  IMAD.IADD R70, R43, 0x1, R49 ;  /* 0x000000012b467824 */ /* 0x000fe400078e0231 */
[----:B------:R-:W-:-:S04]  /*1aca0*/  IMAD.WIDE.U32 R32, R45, R104, RZ ;  /* 0x000000682d207225 */ /* 0x000fc800078e00ff */
[----:B------:R-:W-:Y:S01]  /*1acb0*/  IMAD.X R37, R47, 0x1, R37, P2 ;  /* 0x000000012f257824 */ /* 0x000fe200010e0625 */
[----:B------:R-:W-:Y:S01]  /*1acc0*/  IADD3 RZ, P2, PT, R41, R66, RZ ;  /* 0x0000004229ff7210 */ /* 0x000fe20007f5e0ff */
[----:B------:R-:W-:Y:S02]  /*1acd0*/  IMAD R41, R70, UR20, RZ ;  /* 0x0000001446297c24 */ /* 0x000fe4000f8e02ff */
[----:B------:R-:W-:Y:S01]  /*1ace0*/  IMAD.WIDE.U32 R34, R74, R104, RZ ;  /* 0x000000684a227225 */ /* 0x000fe200078e00ff */
[----:B------:R-:W-:-:S03]  /*1acf0*/  ISETP.GE.U32.AND.EX P5, PT, R37, R47, PT, P5 ;  /* 0x0000002f2500720c */ /* 0x000fc60003fa6150 */
[----:B------:R-:W-:Y:S01]  /*1ad00*/  IMAD.WIDE.U32 R32, P6, R105, R74, R32 ;  /* 0x0000004a69207225 */ /* 0x000fe200078c0020 */
[----:B------:R-:W-:-:S03]  /*1ad10*/  SEL R77, RZ, 0x1, P5 ;  /* 0x00000001ff4d7807 */ /* 0x000fc60002800000 */
[C---:B------:R-:W-:Y:S01]  /*1ad20*/  IMAD R41, R42.reuse, UR21, R41 ;  /* 0x000000152a297c24 */ /* 0x040fe2000f8e0229 */
[----:B------:R-:W-:Y:S01]  /*1ad30*/  IADD3 RZ, P4, PT, R35, R32, RZ ;  /* 0x0000002023ff7210 */ /* 0x000fe20007f9e0ff */
[----:B------:R-:W-:-:S04]  /*1ad40*/  IMAD.WIDE.U32 R42, R42, UR20, RZ ;  /* 0x000000142a2a7c25 */ /* 0x000fc8000f8e00ff */
[----:B------:R-:W-:-:S04]  /*1ad50*/  IMAD.WIDE.U32 R90, R95, R110, RZ ;  /* 0x0000006e5f5a7225 */ /* 0x000fc800078e00ff */
[----:B------:R-:W-:Y:S02]  /*1ad60*/  IMAD.IADD R88, R43, 0x1, R41 ;  /* 0x000000012b587824 */ /* 0x000fe400078e0229 */
[----:B------:R-:W-:Y:S02]  /*1ad70*/  IMAD R32, R103, R74, RZ ;  /* 0x0000004a67207224 */ /* 0x000fe400078e02ff */
[----:B------:R-:W-:Y:S02]  /*1ad80*/  IMAD.X R69, RZ, RZ, RZ, P1 ;  /* 0x000000ffff457224 */ /* 0x000fe400008e06ff */
[----:B------:R-:W-:Y:S02]  /*1ad90*/  IMAD.MOV.U32 R68, RZ, RZ, R39 ;  /* 0x000000ffff447224 */ /* 0x000fe400078e0027 */
[----:B------:R-:W-:-:S04]  /*1ada0*/  IMAD.WIDE.U32 R34, R84, R110, RZ ;  /* 0x0000006e54227225 */ /* 0x000fc800078e00ff */
[----:B------:R-:W-:-:S04]  /*1adb0*/  IMAD.WIDE.U32 R90, P5, R108, R84, R90 ;  /* 0x000000546c5a7225 */ /* 0x000fc800078a005a */
[----:B------:R-:W-:Y:S01]  /*1adc0*/  IMAD.WIDE.U32 R38, R88, R52, RZ ;  /* 0x0000003458267225 */ /* 0x000fe200078e00ff */
[----:B------:R-:W-:-:S03]  /*1add0*/  IADD3 RZ, P1, PT, R35, R90, RZ ;  /* 0x0000005a23ff7210 */ /* 0x000fc60007f3e0ff */
[----:B------:R-:W-:-:S04]  /*1ade0*/  IMAD.WIDE.U32 R46, R109, R74, RZ ;  /* 0x0000004a6d2e7225 */ /* 0x000fc800078e00ff */
[-C--:B------:R-:W-:Y:S02]  /*1adf0*/  IMAD R75, R109, R45.reuse, R32 ;  /* 0x0000002d6d4b7224 */ /* 0x080fe400078e0220 */
[----:B------:R-:W-:-:S04]  /*1ae00*/  IMAD.WIDE.U32.X R68, R111, R45, R68, P0 ;  /* 0x0000002d6f447225 */ /* 0x000fc800000e0444 */
[----:B------:R-:W-:Y:S02]  /*1ae10*/  IMAD.IADD R75, R47, 0x1, R75 ;  /* 0x000000012f4b7824 */ /* 0x000fe400078e024b */
[----:B------:R-:W-:Y:S01]  /*1ae20*/  IMAD.X R49, RZ, RZ, RZ, P3 ;  /* 0x000000ffff317224 */ /* 0x000fe200018e06ff */
[----:B------:R-:W-:Y:S01]  /*1ae30*/  IADD3 R32, P0, P3, R46, R68, R77 ;  /* 0x000000442e207210 */ /* 0x000fe20007b1e04d */
[----:B------:R-:W-:Y:S02]  /*1ae40*/  IMAD.X R35, RZ, RZ, RZ, P6 ;  /* 0x000000ffff237224 */ /* 0x000fe400030e06ff */
[----:B------:R-:W-:-:S04]  /*1ae50*/  IMAD.WIDE.U32 R40, R42, R52, RZ ;  /* 0x000000342a287225 */ /* 0x000fc800078e00ff */
[----:B------:R-:W-:-:S04]  /*1ae60*/  IMAD.WIDE.U32 R38, P6, R42, R53, R38 ;  /* 0x000000352a267225 */ /* 0x000fc800078c0026 */
[----:B------:R-:W-:Y:S02]  /*1ae70*/  IMAD.MOV.U32 R48, RZ, RZ, R67 ;  /* 0x000000ffff307224 */ /* 0x000fe400078e0043 */
[----:B------:R-:W-:Y:S01]  /*1ae80*/  IMAD.MOV.U32 R34, RZ, RZ, R33 ;  /* 0x000000ffff227224 */ /* 0x000fe200078e0021 */
[----:B------:R-:W-:Y:S01]  /*1ae90*/  IADD3.X R33, PT, PT, R75, R69, RZ, P0, P3 ;  /* 0x000000454b217210 */ /* 0x000fe200007e64ff */
[----:B------:R-:W-:Y:S01]  /*1aea0*/  IMAD R47, R105, R74, RZ ;  /* 0x0000004a692f7224 */ /* 0x000fe200078e02ff */
[----:B------:R-:W-:Y:S01]  /*1aeb0*/  IADD3 R43, P3, PT, R41, R38, RZ ;  /* 0x00000026292b7210 */ /* 0x000fe20007f7e0ff */
[----:B------:R-:W-:Y:S01]  /*1aec0*/  IMAD.X R67, RZ, RZ, RZ, P6 ;  /* 0x000000ffff437224 */ /* 0x000fe200030e06ff */
[----:B------:R-:W-:Y:S01]  /*1aed0*/  ISETP.GT.U32.AND P0, PT, R40, R71, PT ;  /* 0x000000472800720c */ /* 0x000fe20003f04070 */
[-C--:B------:R-:W-:Y:S01]  /*1aee0*/  IMAD.WIDE.U32.X R40, R103, R45.reuse, R48, P2 ;  /* 0x0000002d67287225 */ /* 0x080fe200010e0430 */
[----:B------:R-:W-:Y:S02]  /*1aef0*/  LOP3.LUT R38, RZ, R70, RZ, 0x33, !PT ;  /* 0x00000046ff267212 */ /* 0x000fe400078e33ff */
[----:B------:R-:W-:Y:S01]  /*1af00*/  ISETP.GE.U32.AND P2, PT, R32, R46, PT ;  /* 0x0000002e2000720c */ /* 0x000fe20003f46070 */
[----:B------:R-:W-:-:S02]  /*1af10*/  IMAD R69, R104, R45, R47 ;  /* 0x0000002d68457224 */ /* 0x000fc400078e022f */
[----:B------:R-:W-:Y:S01]  /*1af20*/  IMAD.WIDE.U32 R46, R88, R50, RZ ;  /* 0x00000032582e7225 */ /* 0x000fe200078e00ff */
[----:B------:R-:W-:-:S03]  /*1af30*/  ISETP.GE.U32.AND.EX P2, PT, R33, R75, PT, P2 ;  /* 0x0000004b2100720c */ /* 0x000fc60003f46120 */
[----:B------:R-:W-:Y:S01]  /*1af40*/  IMAD.WIDE.U32.X R34, R105, R45, R34, P4 ;  /* 0x0000002d69227225 */ /* 0x000fe200020e0422 */
[----:B------:R-:W-:Y:S02]  /*1af50*/  ISETP.GT.U32.AND.EX P4, PT, R43, R38, PT, P0 ;  /* 0x000000262b00720c */ /* 0x000fe40003f84100 */
[----:B------:R-:W-:Y:S01]  /*1af60*/  SEL R45, RZ, 0x1, P2 ;  /* 0x00000001ff2d7807 */ /* 0x000fe20001000000 */
[----:B------:R-:W-:Y:S01]  /*1af70*/  IMAD.MOV.U32 R66, RZ, RZ, R39 ;  /* 0x000000ffff427224 */ /* 0x000fe200078e0027 */
[----:B------:R-:W-:Y:S01]  /*1af80*/  SEL R43, RZ, 0x1, !P4 ;  /* 0x00000001ff2b7807 */ /* 0x000fe20006000000 */
[----:B------:R-:W-:-:S04]  /*1af90*/  IMAD.WIDE.U32 R48, R42, R50, R36 ;  /* 0x000000322a307225 */ /* 0x000fc800078e0024 */
[----:B------:R-:W-:Y:S01]  /*1afa0*/  IMAD.WIDE.U32.X R66, R88, R53, R66, P3 ;  /* 0x0000003558427225 */ /* 0x000fe200018e0442 */
[----:B------:R-:W-:-:S03]  /*1afb0*/  ISETP.GE.U32.AND P2, PT, R48, R36, PT ;  /* 0x000000243000720c */ /* 0x000fc60003f46070 */
[----:B------:R-:W-:-:S04]  /*1afc0*/  IMAD.WIDE.U32 R46, P0, R42, R51, R46 ;  /* 0x000000332a2e7225 */ /* 0x000fc8000780002e */
[----:B------:R-:W-:Y:S01]  /*1afd0*/  IMAD.WIDE.U32 R38, R42, R50, RZ ;  /* 0x000000322a267225 */ /* 0x000fe200078e00ff */
[----:B------:R-:W-:-:S03]  /*1afe0*/  IADD3 R38, P3, P6, R48, R66, R43 ;  /* 0x0000004230267210 */ /* 0x000fc60007e7e02b */
[----:B------:R-:W-:Y:S01]  /*1aff0*/  IMAD.IADD R43, R46, 0x1, R49 ;  /* 0x000000012e2b7824 */ /* 0x000fe200078e0231 */
[----:B------:R-:W-:Y:S01]  /*1b000*/  IADD3 RZ, P4, PT, R39, R46, RZ ;  /* 0x0000002e27ff7210 */ /* 0x000fe20007f9e0ff */
[----:B------:R-:W-:Y:S01]  /*1b010*/  IMAD.X R49, RZ, RZ, RZ, P0 ;  /* 0x000000ffff317224 */ /* 0x000fe200000e06ff */
[----:B------:R-:W-:Y:S01]  /*1b020*/  ISETP.GE.U32.AND P0, PT, R38, R48, PT ;  /* 0x000000302600720c */ /* 0x000fe20003f06070 */
[----:B------:R-:W-:Y:S01]  /*1b030*/  IMAD.WIDE.U32 R74, R104, R74, RZ ;  /* 0x0000004a684a7225 */ /* 0x000fe200078e00ff */
[C---:B------:R-:W-:Y:S02]  /*1b040*/  IADD3.X R39, PT, PT, R43.reuse, R67, RZ, P3, P6 ;  /* 0x000000432b277210 */ /* 0x040fe40001fec4ff */
[----:B------:R-:W-:Y:S01]  /*1b050*/  ISETP.GE.U32.AND.EX P2, PT, R43, R37, PT, P2 ;  /* 0x000000252b00720c */ /* 0x000fe20003f46120 */
[----:B------:R-:W-:Y:S01]  /*1b060*/  IMAD.MOV.U32 R48, RZ, RZ, R47 ;  /* 0x000000ffff307224 */ /* 0x000fe200078e002f */
[----:B------:R-:W-:Y:S01]  /*1b070*/  ISETP.GE.U32.AND.EX P0, PT, R39, R43, PT, P0 ;  /* 0x0000002b2700720c */ /* 0x000fe20003f06100 */
[----:B------:R-:W-:Y:S01]  /*1b080*/  IMAD.IADD R75, R75, 0x1, R69 ;  /* 0x000000014b4b7824 */ /* 0x000fe200078e0245 */
[----:B------:R-:W-:Y:S01]  /*1b090*/  IADD3 R46, P6, P3, R74, R40, R45 ;  /* 0x000000284a2e7210 */ /* 0x000fe20007bde02d */
[----:B------:R-:W-:Y:S01]  /*1b0a0*/  IMAD.WIDE.U32.X R48, R88, R51, R48, P4 ;  /* 0x0000003358307225 */ /* 0x000fe200020e0430 */
[----:B------:R-:W-:-:S02]  /*1b0b0*/  SEL R45, RZ, 0x1, P2 ;  /* 0x00000001ff2d7807 */ /* 0x000fc40001000000 */
[----:B------:R-:W-:Y:S01]  /*1b0c0*/  SEL R43, RZ, 0x1, P0 ;  /* 0x00000001ff2b7807 */ /* 0x000fe20000000000 */
[----:B------:R-:W-:Y:S01]  /*1b0d0*/  IMAD.WIDE.U32 R36, R88, UR16, RZ ;  /* 0x0000001058247c25 */ /* 0x000fe2000f8e00ff */
[----:B------:R-:W-:Y:S02]  /*1b0e0*/  IADD3.X R47, PT, PT, R75, R41, RZ, P6, P3 ;  /* 0x000000294b2f7210 */ /* 0x000fe400037e64ff */
[----:B------:R-:W-:Y:S01]  /*1b0f0*/  IADD3 R43, P3, P4, R43, R48, R45 ;  /* 0x000000302b2b7210 */ /* 0x000fe20007c7e02d */
[----:B------:R-:W-:-:S03]  /*1b100*/  IMAD.WIDE.U32 R82, R95, R106, RZ ;  /* 0x0000006a5f527225 */ /* 0x000fc600078e00ff */
[----:B------:R-:W-:Y:S01]  /*1b110*/  IADD3.X R68, PT, PT, RZ, R49, RZ, P3, P4 ;  /* 0x00000031ff447210 */ /* 0x000fe20001fe84ff */
[----:B------:R-:W-:-:S04]  /*1b120*/  IMAD.WIDE.U32 R66, R42, UR16, R32 ;  /* 0x000000102a427c25 */ /* 0x000fc8000f8e0020 */
[----:B------:R-:W-:Y:S01]  /*1b130*/  IMAD.WIDE.U32 R36, P0, R42, UR17, R36 ;  /* 0x000000112a247c25 */ /* 0x000fe2000f800024 */
[----:B------:R-:W-:-:S03]  /*1b140*/  ISETP.GE.U32.AND P4, PT, R66, R32, PT ;  /* 0x000000204200720c */ /* 0x000fc60003f86070 */
[----:B------:R-:W-:Y:S01]  /*1b150*/  IMAD.WIDE.U32 R40, R84, R106, RZ ;  /* 0x0000006a54287225 */ /* 0x000fe200078e00ff */
[----:B------:R-:W-:-:S03]  /*1b160*/  IADD3 R40, P3, PT, R43, R66, RZ ;  /* 0x000000422b287210 */ /* 0x000fc60007f7e0ff */
[----:B------:R-:W-:-:S04]  /*1b170*/  IMAD.WIDE.U32 R82, P6, R111, R84, R82 ;  /* 0x000000546f527225 */ /* 0x000fc800078c0052 */
[----:B------:R-:W-:Y:S01]  /*1b180*/  IMAD.WIDE.U32 R48, R42, UR16, RZ ;  /* 0x000000102a307c25 */ /* 0x000fe2000f8e00ff */
[----:B------:R-:W-:-:S03]  /*1b190*/  IADD3 RZ, P2, PT, R41, R82, RZ ;  /* 0x0000005229ff7210 */ /* 0x000fc60007f5e0ff */
[----:B------:R-:W-:Y:S02]  /*1b1a0*/  IMAD.IADD R43, R36, 0x1, R67 ;  /* 0x00000001242b7824 */ /* 0x000fe400078e0243 */
[----:B------:R-:W-:-:S03]  /*1b1b0*/  IMAD.WIDE.U32 R80, R100, R6, RZ ;  /* 0x0000000664507225 */ /* 0x000fc600078e00ff */
[C---:B------:R-:W-:Y:S01]  /*1b1c0*/  ISETP.GE.U32.AND.EX P4, PT, R43.reuse, R33, PT, P4 ;  /* 0x000000212b00720c */ /* 0x040fe20003f86140 */
[----:B------:R-:W-:Y:S01]  /*1b1d0*/  IMAD.X R41, R43, 0x1, R68, P3 ;  /* 0x000000012b297824 */ /* 0x000fe200018e0644 */
[----:B------:R-:W-:Y:S01]  /*1b1e0*/  IADD3 RZ, P3, PT, R49, R36, RZ ;  /* 0x0000002431ff7210 */ /* 0x000fe20007f7e0ff */
[----:B------:R-:W-:Y:S01]  /*1b1f0*/  IMAD.X R77, RZ, RZ, RZ, P0 ;  /* 0x000000ffff4d7224 */ /* 0x000fe200000e06ff */
[----:B------:R-:W-:Y:S01]  /*1b200*/  ISETP.GE.U32.AND P0, PT, R40, R66, PT ;  /* 0x000000422800720c */ /* 0x000fe20003f06070 */
[----:B------:R-:W-:Y:S01]  /*1b210*/  IMAD.MOV.U32 R76, RZ, RZ, R37 ;  /* 0x000000ffff4c7224 */ /* 0x000fe200078e0025 */
[----:B------:R-:W-:Y:S01]  /*1b220*/  SEL R86, RZ, 0x1, P4 ;  /* 0x00000001ff567807 */ /* 0x000fe20002000000 */
[----:B------:R-:W-:Y:S01]  /*1b230*/  IMAD.WIDE.U32 R70, R100, R4, RZ ;  /* 0x0000000464467225 */ /* 0x000fe200078e00ff */
[----:B------:R-:W-:-:S03]  /*1b240*/  ISETP.GE.U32.AND.EX P0, PT, R41, R43, PT, P0 ;  /* 0x0000002b2900720c */ /* 0x000fc60003f06100 */
[----:B------:R-:W-:Y:S01]  /*1b250*/  IMAD.WIDE.U32 R48, R100, R2, RZ ;  /* 0x0000000264307225 */ /* 0x000fe200078e00ff */
[----:B------:R-:W-:-:S03]  /*1b260*/  SEL R43, RZ, 0x1, P0 ;  /* 0x00000001ff2b7807 */ /* 0x000fc60000000000 */
[----:B------:R-:W-:-:S04]  /*1b270*/  IMAD.WIDE.U32.X R76, R88, UR17, R76, P3 ;  /* 0x00000011584c7c25 */ /* 0x000fc800098e044c */
[----:B------:R-:W-:-:S04]  /*1b280*/  IMAD.WIDE.U32 R32, R65, R6, RZ ;  /* 0x0000000641207225 */ /* 0x000fc800078e00ff */
[----:B------:R-:W-:-:S04]  /*1b290*/  IMAD.WIDE.U32 R80, P3, R65, R9, R80 ;  /* 0x0000000941507225 */ /* 0x000fc80007860050 */
[----:B------:R-:W-:Y:S02]  /*1b2a0*/  IMAD.X R69, RZ, RZ, RZ, P5 ;  /* 0x000000ffff457224 */ /* 0x000fe400028e06ff */
[----:B------:R-:W-:-:S04]  /*1b2b0*/  IMAD.WIDE.U32 R36, R65, R4, RZ ;  /* 0x0000000441247225 */ /* 0x000fc800078e00ff */
[----:B------:R-:W-:-:S04]  /*1b2c0*/  IMAD.WIDE.U32 R70, P5, R65, R5, R70 ;  /* 0x0000000541467225 */ /* 0x000fc800078a0046 */
[----:B------:R-:W-:Y:S01]  /*1b2d0*/  IMAD.X R79, RZ, RZ, RZ, P6 ;  /* 0x000000ffff4f7224 */ /* 0x000fe200030e06ff */
[----:B------:R-:W-:Y:S01]  /*1b2e0*/  IADD3 RZ, P6, PT, R33, R80, RZ ;  /* 0x0000005021ff7210 */ /* 0x000fe20007fde0ff */
[----:B------:R-:W-:-:S04]  /*1b2f0*/  IMAD.WIDE.U32 R66, R65, R2, RZ ;  /* 0x0000000241427225 */ /* 0x000fc800078e00ff */
[----:B------:R-:W-:-:S04]  /*1b300*/  IMAD.WIDE.U32 R48, P4, R65, R3, R48 ;  /* 0x0000000341307225 */ /* 0x000fc80007880030 */
[----:B------:R-:W-:Y:S01]  /*1b310*/  IMAD.X R33, RZ, RZ, RZ, P3 ;  /* 0x000000ffff217224 */ /* 0x000fe200018e06ff */
[----:B------:R-:W-:Y:S01]  /*1b320*/  IADD3 RZ, P3, PT, R37, R70, RZ ;  /* 0x0000004625ff7210 */ /* 0x000fe20007f7e0ff */
[----:B------:R-:W-:Y:S01]  /*1b330*/  IMAD.MOV.U32 R32, RZ, RZ, R81 ;  /* 0x000000ffff207224 */ /* 0x000fe200078e0051 */
[----:B------:R-:W-:Y:S01]  /*1b340*/  IADD3 RZ, P0, PT, R67, R48, RZ ;  /* 0x0000003043ff7210 */ /* 0x000fe20007f1e0ff */
[----:B------:R-:W-:Y:S02]  /*1b350*/  IMAD R45, R3, R65, RZ ;  /* 0x00000041032d7224 */ /* 0x000fe400078e02ff */
[----:B------:R-:W-:Y:S02]  /*1b360*/  IMAD.X R37, RZ, RZ, RZ, P4 ;  /* 0x000000ffff257224 */ /* 0x000fe400020e06ff */
[----:B------:R-:W-:Y:S01]  /*1b370*/  IMAD.WIDE.U32.X R32, R100, R9, R32, P6 ;  /* 0x0000000964207225 */ /* 0x000fe200030e0420 */
[----:B------:R-:W-:-:S03]  /*1b380*/  IADD3 R86, P4, P6, R43, R76, R86 ;  /* 0x0000004c2b567210 */ /* 0x000fc60007e9e056 */
[----:B------:R-:W-:-:S04]  /*1b390*/  IMAD.WIDE.U32 R66, R2, R65, RZ ;  /* 0x0000004102427225 */ /* 0x000fc800078e00ff */
[----:B------:R-:W-:Y:S01]  /*1b3a0*/  IMAD R43, R100, R2, R45 ;  /* 0x00000002642b7224 */ /* 0x000fe200078e022d */
[----:B------:R-:W-:Y:S01]  /*1b3b0*/  IADD3.X R45, PT, PT, RZ, R77, RZ, P4, P6 ;  /* 0x0000004dff2d7210 */ /* 0x000fe200027ec4ff */
[----:B------:R-:W-:Y:S01]  /*1b3c0*/  IMAD R70, R108, R84, RZ ;  /* 0x000000546c467224 */ /* 0x000fe200078e02ff */
[-C--:B------:R-:W-:Y:S01]  /*1b3d0*/  IADD3 R32, P4, PT, R32, R66.reuse, RZ ;  /* 0x0000004220207210 */ /* 0x080fe20007f9e0ff */
[----:B------:R-:W-:Y:S02]  /*1b3e0*/  IMAD.IADD R43, R67, 0x1, R43 ;  /* 0x00000001432b7824 */ /* 0x000fe400078e022b */
[----:B------:R-:W-:Y:S01]  /*1b3f0*/  IMAD.MOV.U32 R78, RZ, RZ, R83 ;  /* 0x000000ffff4e7224 */ /* 0x000fe200078e0053 */
[----:B------:R-:W-:Y:S01]  /*1b400*/  ISETP.GE.U32.AND P6, PT, R32, R66, PT ;  /* 0x000000422000720c */ /* 0x000fe20003fc6070 */
[----:B------:R-:W-:Y:S02]  /*1b410*/  IMAD R83, R9, R65, RZ ;  /* 0x0000004109537224 */ /* 0x000fe400078e02ff */
[----:B------:R-:W-:-:S02]  /*1b420*/  IMAD.MOV.U32 R36, RZ, RZ, R49 ;  /* 0x000000ffff247224 */ /* 0x000fc400078e0031 */
[----:B------:R-:W-:-:S04]  /*1b430*/  IMAD.WIDE.U32 R48, R110, R84, R38 ;  /* 0x000000546e307225 */ /* 0x000fc800078e0026 */
[----:B------:R-:W-:Y:S01]  /*1b440*/  IMAD.X R33, R43, 0x1, R33, P4 ;  /* 0x000000012b217824 */ /* 0x000fe200020e0621 */
[----:B------:R-:W-:Y:S01]  /*1b450*/  ISETP.GE.U32.AND P4, PT, R48, R38, PT ;  /* 0x000000263000720c */ /* 0x000fe20003f86070 */
[----:B------:R-:W-:Y:S01]  /*1b460*/  IMAD R67, R110, R95, R70 ;  /* 0x0000005f6e437224 */ /* 0x000fe200078e0246 */
[----:B------:R-:W-:Y:S01]  /*1b470*/  LOP3.LUT R115, RZ, R48, RZ, 0x33, !PT ;  /* 0x00000030ff737212 */ /* 0x000fe200078e33ff */
[----:B------:R-:W-:-:S04]  /*1b480*/  IMAD.WIDE.U32 R76, R6, R65, RZ ;  /* 0x00000041064c7225 */ /* 0x000fc800078e00ff */
[----:B------:R-:W-:Y:S02]  /*1b490*/  IMAD R83, R100, R6, R83 ;  /* 0x0000000664537224 */ /* 0x000fe400078e0253 */
[----:B------:R-:W-:Y:S01]  /*1b4a0*/  IMAD.X R81, RZ, RZ, RZ, P5 ;  /* 0x000000ffff517224 */ /* 0x000fe200028e06ff */
[----:B------:R-:W-:Y:S01]  /*1b4b0*/  ISETP.GE.U32.AND.EX P5, PT, R33, R43, PT, P6 ;  /* 0x0000002b2100720c */ /* 0x000fe20003fa6160 */
[----:B------:R-:W-:Y:S02]  /*1b4c0*/  IMAD.IADD R82, R49, 0x1, R67 ;  /* 0x0000000131527824 */ /* 0x000fe400078e0243 */
[----:B------:R-:W-:-:S03]  /*1b4d0*/  IMAD.WIDE.U32 R66, R106, R84, R40 ;  /* 0x000000546a427225 */ /* 0x000fc600078e0028 */
[----:B------:R-:W-:Y:S01]  /*1b4e0*/  ISETP.GE.U32.AND.EX P6, PT, R82, R39, PT, P4 ;  /* 0x000000275200720c */ /* 0x000fe20003fc6140 */
[----:B------:R-:W-:Y:S01]  /*1b4f0*/  IMAD.IADD R43, R77, 0x1, R83 ;  /* 0x000000014d2b7824 */ /* 0x000fe200078e0253 */
[----:B------:R-:W-:Y:S01]  /*1b500*/  ISETP.GE.U32.AND P4, PT, R66, R40, PT ;  /* 0x000000284200720c */ /* 0x000fe20003f86070 */
[----:B------:R-:W-:Y:S01]  /*1b510*/  IMAD.MOV.U32 R80, RZ, RZ, R71 ;  /* 0x000000ffff507224 */ /* 0x000fe200078e0047 */
[----:B------:R-:W-:Y:S01]  /*1b520*/  SEL R85, RZ, 0x1, P6 ;  /* 0x00000001ff557807 */ /* 0x000fe20003000000 */
[----:B------:R-:W-:Y:S02]  /*1b530*/  IMAD R49, R5, R65, RZ ;  /* 0x0000004105317224 */ /* 0x000fe400078e02ff */
[----:B------:R-:W-:Y:S02]  /*1b540*/  IMAD R71, R43, UR20, RZ ;  /* 0x000000142b477c24 */ /* 0x000fe4000f8e02ff */
[----:B------:R-:W-:Y:S02]  /*1b550*/  IMAD.MOV.U32 R68, RZ, RZ, R91 ;  /* 0x000000ffff447224 */ /* 0x000fe400078e005b */
[----:B------:R-:W-:-:S02]  /*1b560*/  IMAD R40, R111, R84, RZ ;  /* 0x000000546f287224 */ /* 0x000fc400078e02ff */
[----:B------:R-:W-:-:S04]  /*1b570*/  IMAD.WIDE.U32 R38, R4, R65, RZ ;  /* 0x0000004104267225 */ /* 0x000fc800078e00ff */
[----:B------:R-:W-:Y:S01]  /*1b580*/  IMAD R83, R100, R4, R49 ;  /* 0x0000000464537224 */ /* 0x000fe200078e0231 */
[----:B------:R-:W-:Y:S01]  /*1b590*/  LOP3.LUT R49, RZ, R76, RZ, 0x33, !PT ;  /* 0x0000004cff317212 */ /* 0x000fe200078e33ff */
[----:B------:R-:W-:Y:S01]  /*1b5a0*/  IMAD R93, R76, UR21, R71 ;  /* 0x000000154c5d7c24 */ /* 0x000fe2000f8e0247 */
[----:B------:R-:W-:Y:S01]  /*1b5b0*/  SEL R71, RZ, 0x1, P5 ;  /* 0x00000001ff477807 */ /* 0x000fe20002800000 */
[----:B------:R-:W-:-:S04]  /*1b5c0*/  IMAD.WIDE.U32.X R36, R100, R3, R36, P0 ;  /* 0x0000000364247225 */ /* 0x000fc800000e0424 */
[----:B------:R-:W-:Y:S01]  /*1b5d0*/  IMAD.WIDE.U32.X R68, R108, R95, R68, P1 ;  /* 0x0000005f6c447225 */ /* 0x000fe200008e0444 */
[----:B------:R-:W-:-:S03]  /*1b5e0*/  IADD3 R36, P1, P5, R38, R36, R71 ;  /* 0x0000002426247210 */ /* 0x000fc60007d3e047 */
[----:B------:R-:W-:Y:S01]  /*1b5f0*/  IMAD R91, R106, R95, R40 ;  /* 0x0000005f6a5b7224 */ /* 0x000fe200078e0228 */
[----:B------:R-:W-:Y:S01]  /*1b600*/  IADD3 R70, P0, P6, R66, R68, R85 ;  /* 0x0000004442467210 */ /* 0x000fe20007e1e055 */
[----:B------:R-:W-:-:S04]  /*1b610*/  IMAD.WIDE.U32 R76, R76, UR20, RZ ;  /* 0x000000144c4c7c25 */ /* 0x000fc8000f8e00ff */
[----:B------:R-:W-:Y:S02]  /*1b620*/  IMAD.IADD R83, R39, 0x1, R83 ;  /* 0x0000000127537824 */ /* 0x000fe400078e0253 */
[----:B------:R-:W-:Y:S02]  /*1b630*/  IMAD.IADD R39, R67, 0x1, R91 ;  /* 0x0000000143277824 */ /* 0x000fe400078e025b */
[----:B------:R-:W-:Y:S01]  /*1b640*/  IMAD.IADD R85, R77, 0x1, R93 ;  /* 0x000000014d557824 */ /* 0x000fe200078e025d */
[----:B------:R-:W-:Y:S01]  /*1b650*/  IADD3.X R37, PT, PT, R83, R37, RZ, P1, P5 ;  /* 0x0000002553257210 */ /* 0x000fe20000fea4ff */
[----:B------:R-:W-:Y:S01]  /*1b660*/  IMAD.WIDE.U32 R90, R42, UR18, RZ ;  /* 0x000000122a5a7c25 */ /* 0x000fe2000f8e00ff */
[----:B------:R-:W-:Y:S02]  /*1b670*/  ISETP.GE.U32.AND.EX P1, PT, R39, R41, PT, P4 ;  /* 0x000000292700720c */ /* 0x000fe40003f26140 */
[----:B------:R-:W-:Y:S01]  /*1b680*/  ISETP.GE.U32.AND P5, PT, R70, R66, PT ;  /* 0x000000424600720c */ /* 0x000fe20003fa6070 */
[----:B------:R-:W-:Y:S01]  /*1b690*/  IMAD.WIDE.U32 R40, R85, R52, RZ ;  /* 0x0000003455287225 */ /* 0x000fe200078e00ff */
[----:B------:R-:W-:-:S03]  /*1b6a0*/  IADD3.X R71, PT, PT, R39, R69, RZ, P0, P6 ;  /* 0x0000004527477210 */ /* 0x000fc600007ec4ff */
[----:B------:R-:W-:Y:S01]  /*1b6b0*/  IMAD.WIDE.U32 R66, R88, UR18, RZ ;  /* 0x0000001258427c25 */ /* 0x000fe2000f8e00ff */
[----:B------:R-:W-:Y:S02]  /*1b6c0*/  ISETP.GE.U32.AND.EX P5, PT, R71, R39, PT, P5 ;  /* 0x000000274700720c */ /* 0x000fe40003fa6150 */
[----:B------:R-:W-:Y:S01]  /*1b6d0*/  LOP3.LUT R39, RZ, R43, RZ, 0x33, !PT ;  /* 0x0000002bff277212 */ /* 0x000fe200078e33ff */
[----:B------:R-:W-:Y:S01]  /*1b6e0*/  IMAD.WIDE.U32 R68, R76, R52, RZ ;  /* 0x000000344c447225 */ /* 0x000fe200078e00ff */
[----:B------:R-:W-:-:S03]  /*1b6f0*/  SEL R77, RZ, 0x1, P5 ;  /* 0x00000001ff4d7807 */ /* 0x000fc60002800000 */
[----:B------:R-:W-:Y:S01]  /*1b700*/  IMAD.WIDE.U32 R40, P0, R76, R53, R40 ;  /* 0x000000354c287225 */ /* 0x000fe20007800028 */
[----:B------:R-:W-:Y:S02]  /*1b710*/  ISETP.GT.U32.AND P4, PT, R68, R49, PT ;  /* 0x000000314400720c */ /* 0x000fe40003f84070 */
[----:B------:R-:W-:Y:S01]  /*1b720*/  SEL R49, RZ, 0x1, P1 ;  /* 0x00000001ff317807 */ /* 0x000fe20000800000 */
[----:B------:R-:W-:Y:S01]  /*1b730*/  IMAD.WIDE.U32 R66, P6, R42, UR19, R66 ;  /* 0x000000132a427c25 */ /* 0x000fe2000f8c0042 */
[----:B------:R-:W-:-:S03]  /*1b740*/  IADD3 R40, P5, PT, R69, R40, RZ ;  /* 0x0000002845287210 */ /* 0x000fc60007fbe0ff */
[----:B------:R-:W-:Y:S01]  /*1b750*/  IMAD.WIDE.U32.X R68, R111, R95, R78, P2 ;  /* 0x0000005f6f447225 */ /* 0x000fe200010e044e */
[----:B------:R-:W-:Y:S02]  /*1b760*/  IADD3 RZ, P1, PT, R91, R66, RZ ;  /* 0x000000425bff7210 */ /* 0x000fe40007f3e0ff */
[----:B------:R-:W-:Y:S01]  /*1b770*/  ISETP.GT.U32.AND.EX P4, PT, R40, R39, PT, P4 ;  /* 0x000000272800720c */ /* 0x000fe20003f84140 */
[----:B------:R-:W-:Y:S01]  /*1b780*/  IMAD.X R93, RZ, RZ, RZ, P6 ;  /* 0x000000ffff5d7224 */ /* 0x000fe200030e06ff */
[----:B------:R-:W-:Y:S01]  /*1b790*/  IADD3 R77, P2, P6, R77, R68, R49 ;  /* 0x000000444d4d7210 */ /* 0x000fe20007e5e031 */
[----:B------:R-:W-:-:S03]  /*1b7a0*/  IMAD.WIDE.U32 R42, R42, UR18, R46 ;  /* 0x000000122a2a7c25 */ /* 0x000fc6000f8e002e */
[----:B------:R-:W-:Y:S01]  /*1b7b0*/  IADD3.X R49, PT, PT, RZ, R69, RZ, P2, P6 ;  /* 0x00000045ff317210 */ /* 0x000fe200017ec4ff */
[----:B------:R-:W-:Y:S01]  /*1b7c0*/  IMAD.MOV.U32 R92, RZ, RZ, R67 ;  /* 0x000000ffff5c7224 */ /* 0x000fe200078e0043 */
[----:B------:R-:W-:Y:S01]  /*1b7d0*/  IADD3 R90, P2, PT, R86, R42, RZ ;  /* 0x0000002a565a7210 */ /* 0x000fe20007f5e0ff */
[----:B------:R-:W-:Y:S01]  /*1b7e0*/  IMAD.IADD R67, R66, 0x1, R43 ;  /* 0x0000000142437824 */ /* 0x000fe200078e022b */
[----:B------:R-:W-:Y:S01]  /*1b7f0*/  ISETP.GE.U32.AND P6, PT, R36, R38, PT ;  /* 0x000000262400720c */ /* 0x000fe20003fc6070 */
[----:B------:R-:W-:Y:S01]  /*1b800*/  IMAD.WIDE.U32.X R92, R88, UR19, R92, P1 ;  /* 0x00000013585c7c25 */ /* 0x000fe200088e045c */
[----:B------:R-:W-:Y:S02]  /*1b810*/  ISETP.GE.U32.AND P1, PT, R90, R42, PT ;  /* 0x0000002a5a00720c */ /* 0x000fe40003f26070 */
[----:B------:R-:W-:Y:S01]  /*1b820*/  ISETP.GE.U32.AND.EX P6, PT, R37, R83, PT, P6 ;  /* 0x000000532500720c */ /* 0x000fe20003fc6160 */
[----:B------:R-:W-:Y:S01]  /*1b830*/  IMAD.X R39, RZ, RZ, RZ, P0 ;  /* 0x000000ffff277224 */ /* 0x000fe200000e06ff */
[----:B------:R-:W-:Y:S01]  /*1b840*/  ISETP.GE.U32.AND P0, PT, R42, R46, PT ;  /* 0x0000002e2a00720c */ /* 0x000fe20003f06070 */
[----:B------:R-:W-:-:S02]  /*1b850*/  IMAD.X R91, R67, 0x1, R45, P2 ;  /* 0x00000001435b7824 */ /* 0x000fc400010e062d */
[----:B------:R-:W-:Y:S01]  /*1b860*/  IMAD R45, R8, R65, RZ ;  /* 0x00000041082d7224 */ /* 0x000fe200078e02ff */
[----:B------:R-:W-:Y:S01]  /*1b870*/  ISETP.GE.U32.AND.EX P0, PT, R67, R47, PT, P0 ;  /* 0x0000002f4300720c */ /* 0x000fe20003f06100 */
[----:B------:R-:W-:Y:S01]  /*1b880*/  IMAD.MOV.U32 R38, RZ, RZ, R41 ;  /* 0x000000ffff267224 */ /* 0x000fe200078e0029 */
[----:B------:R-:W-:Y:S01]  /*1b890*/  ISETP.GE.U32.AND.EX P1, PT, R91, R67, PT, P1 ;  /* 0x000000435b00720c */ /* 0x000fe20003f26110 */
[----:B------:R-:W-:Y:S01]  /*1b8a0*/  IMAD.WIDE.U32 R40, R7, R65, RZ ;  /* 0x0000004107287225 */ /* 0x000fe200078e00ff */
[----:B------:R-:W-:Y:S02]  /*1b8b0*/  SEL R42, RZ, 0x1, P0 ;  /* 0x00000001ff2a7807 */ /* 0x000fe40000000000 */
[----:B------:R-:W-:Y:S01]  /*1b8c0*/  SEL R43, RZ, 0x1, P1 ;  /* 0x00000001ff2b7807 */ /* 0x000fe20000800000 */
[C---:B------:R-:W-:Y:S02]  /*1b8d0*/  IMAD R45, R100.reuse, R7, R45 ;  /* 0x00000007642d7224 */ /* 0x040fe400078e022d */
[----:B------:R-:W-:Y:S01]  /*1b8e0*/  IMAD.WIDE.U32.X R80, R100, R5, R80, P3 ;  /* 0x0000000564507225 */ /* 0x000fe200018e0450 */
[----:B------:R-:W-:-:S03]  /*1b8f0*/  IADD3 R92, P1, P2, R43, R92, R42 ;  /* 0x0000005c2b5c7210 */ /* 0x000fc60007a3e02a */
[----:B------:R-:W-:Y:S01]  /*1b900*/  IMAD.IADD R99, R41, 0x1, R45 ;  /* 0x0000000129637824 */ /* 0x000fe200078e022d */
[----:B------:R-:W-:Y:S01]  /*1b910*/  SEL R41, RZ, 0x1, P6 ;  /* 0x00000001ff297807 */ /* 0x000fe20003000000 */
[----:B------:R-:W-:Y:S01]  /*1b920*/  IMAD.WIDE.U32 R42, R85, R50, RZ ;  /* 0x00000032552a7225 */ /* 0x000fe200078e00ff */
[----:B------:R-:W-:-:S03]  /*1b930*/  IADD3.X R45, PT, PT, RZ, R93, RZ, P1, P2 ;  /* 0x0000005dff2d7210 */ /* 0x000fc60000fe44ff */
[----:B------:R-:W-:Y:S01]  /*1b940*/  IMAD.WIDE.U32.X R38, R85, R53, R38, P5 ;  /* 0x0000003555267225 */ /* 0x000fe200028e0426 */
[----:B------:R-:W-:Y:S02]  /*1b950*/  IADD3 R80, P5, P6, R40, R80, R41 ;  /* 0x0000005028507210 */ /* 0x000fe40007ebe029 */
[----:B------:R-:W-:Y:S01]  /*1b960*/  SEL R41, RZ, 0x1, !P4 ;  /* 0x00000001ff297807 */ /* 0x000fe20006000000 */
[----:B------:R-:W-:Y:S01]  /*1b970*/  IMAD.WIDE.U32 R66, R76, R50, R32 ;  /* 0x000000324c427225 */ /* 0x000fe200078e0020 */
[----:B------:R-:W-:-:S03]  /*1b980*/  IADD3.X R81, PT, PT, R99, R81, RZ, P5, P6 ;  /* 0x0000005163517210 */ /* 0x000fc60002fec4ff */
[----:B------:R-:W-:Y:S01]  /*1b990*/  IMAD.WIDE.U32 R42, P3, R76, R51, R42 ;  /* 0x000000334c2a7225 */ /* 0x000fe2000786002a */
[----:B------:R-:W-:-:S03]  /*1b9a0*/  IADD3 R38, P6, P2, R66, R38, R41 ;  /* 0x0000002642267210 */ /* 0x000fc60007ade029 */
[----:B------:R-:W-:Y:S01]  /*1b9b0*/  IMAD.IADD R41, R42, 0x1, R67 ;  /* 0x000000012a297824 */ /* 0x000fe200078e0243 */
[----:B------:R-:W-:Y:S01]  /*1b9c0*/  ISETP.GE.U32.AND P1, PT, R38, R66, PT ;  /* 0x000000422600720c */ /* 0x000fe20003f26070 */
[----:B------:R-:W-:-:S03]  /*1b9d0*/  IMAD.WIDE.U32 R78, R76, R50, RZ ;  /* 0x000000324c4e7225 */ /* 0x000fc600078e00ff */
[----:B------:R-:W-:Y:S01]  /*1b9e0*/  IADD3.X R39, PT, PT, R41, R39, RZ, P6, P2 ;  /* 0x0000002729277210 */ /* 0x000fe200037e44ff */
[----:B------:R-:W-:Y:S01]  /*1b9f0*/  IMAD.X R67, RZ, RZ, RZ, P3 ;  /* 0x000000ffff437224 */ /* 0x000fe200018e06ff */
[----:B------:R-:W-:Y:S01]  /*1ba00*/  ISETP.GE.U32.AND P3, PT, R66, R32, PT ;  /* 0x000000204200720c */ /* 0x000fe20003f66070 */
[----:B------:R-:W-:Y:S01]  /*1ba10*/  IMAD.WIDE.U32 R68, R95, R109, RZ ;  /* 0x0000006d5f447225 */ /* 0x000fe200078e00ff */
[----:B------:R-:W-:Y:S02]  /*1ba20*/  IADD3 RZ, P5, PT, R79, R42, RZ ;  /* 0x0000002a4fff7210 */ /* 0x000fe40007fbe0ff */
[----:B------:R-:W-:Y:S01]  /*1ba30*/  ISETP.GE.U32.AND.EX P3, PT, R41, R33, PT, P3 ;  /* 0x000000212900720c */ /* 0x000fe20003f66130 */
[----:B------:R-:W-:Y:S01]  /*1ba40*/  IMAD.MOV.U32 R66, RZ, RZ, R43 ;  /* 0x000000ffff427224 */ /* 0x000fe200078e002b */
[----:B------:R-:W-:Y:S01]  /*1ba50*/  ISETP.GE.U32.AND.EX P1, PT, R39, R41, PT, P1 ;  /* 0x000000292700720c */ /* 0x000fe20003f26110 */
[----:B------:R-:W-:Y:S01]  /*1ba60*/  IMAD.WIDE.U32 R32, R95, R104, RZ ;  /* 0x000000685f207225 */ /* 0x000fe200078e00ff */
[----:B------:R-:W-:-:S02]  /*1ba70*/  ISETP.GE.U32.AND P2, PT, R46, R74, PT ;  /* 0x0000004a2e00720c */ /* 0x000fc40003f46070 */
[----:B------:R-:W-:Y:S01]  /*1ba80*/  SEL R41, RZ, 0x1, P1 ;  /* 0x00000001ff297807 */ /* 0x000fe20000800000 */
[----:B------:R-:W-:Y:S01]  /*1ba90*/  IMAD.WIDE.U32 R68, P0, R103, R84, R68 ;  /* 0x0000005467447225 */ /* 0x000fe20007800044 */
[----:B------:R-:W-:-:S03]  /*1baa0*/  ISETP.GE.U32.AND.EX P2, PT, R47, R75, PT, P2 ;  /* 0x0000004b2f00720c */ /* 0x000fc60003f46120 */
[----:B------:R-:W-:Y:S01]  /*1bab0*/  IMAD.WIDE.U32 R42, R73, R110, RZ ;  /* 0x0000006e492a7225 */ /* 0x000fe200078e00ff */
[----:B------:R-:W-:Y:S02]  /*1bac0*/  SEL R42, RZ, 0x1, P3 ;  /* 0x00000001ff2a7807 */ /* 0x000fe40001800000 */
[----:B------:R-:W-:Y:S01]  /*1bad0*/  SEL R93, RZ, 0x1, P2 ;  /* 0x00000001ff5d7807 */ /* 0x000fe20001000000 */
[----:B------:R-:W-:-:S04]  /*1bae0*/  IMAD.WIDE.U32.X R66, R85, R51, R66, P5 ;  /* 0x0000003355427225 */ /* 0x000fc800028e0442 */
[----:B------:R-:W-:Y:S01]  /*1baf0*/  IMAD.X R75, RZ, RZ, RZ, P0 ;  /* 0x000000ffff4b7224 */ /* 0x000fe200000e06ff */
[----:B------:R-:W-:Y:S01]  /*1bb00*/  IADD3 R41, P0, P6, R41, R66, R42 ;  /* 0x0000004229297210 */ /* 0x000fe20007e1e02a */
[----:B------:R-:W-:-:S03]  /*1bb10*/  IMAD.WIDE.U32 R46, R84, R104, RZ ;  /* 0x00000068542e7225 */ /* 0x000fc600078e00ff */
[----:B------:R-:W-:Y:S01]  /*1bb20*/  IADD3.X R66, PT, PT, RZ, R67, RZ, P0, P6 ;  /* 0x00000043ff427210 */ /* 0x000fe200007ec4ff */
[----:B------:R-:W-:-:S04]  /*1bb30*/  IMAD.WIDE.U32 R32, P1, R105, R84, R32 ;  /* 0x0000005469207225 */ /* 0x000fc80007820020 */
[----:B------:R-:W-:Y:S01]  /*1bb40*/  IMAD.X R79, RZ, RZ, RZ, P1 ;  /* 0x000000ffff4f7224 */ /* 0x000fe200008e06ff */
[----:B------:R-:W-:Y:S01]  /*1bb50*/  IADD3 RZ, P5, PT, R47, R32, RZ ;  /* 0x000000202fff7210 */ /* 0x000fe20007fbe0ff */
[----:B------:R-:W-:Y:S01]  /*1bb60*/  IMAD.WIDE.U32 R116, R44, R110, RZ ;  /* 0x0000006e2c747225 */ /* 0x000fe200078e00ff */
[----:B------:R-:W-:-:S03]  /*1bb70*/  IADD3 R92, P0, P1, R92, R34, R93 ;  /* 0x000000225c5c7210 */ /* 0x000fc6000791e05d */
[----:B------:R-:W-:Y:S01]  /*1bb80*/  IMAD R32, R103, R84, RZ ;  /* 0x0000005467207224 */ /* 0x000fe200078e02ff */
[----:B------:R-:W-:Y:S01]  /*1bb90*/  IADD3.X R93, PT, PT, R45, R35, RZ, P0, P1 ;  /* 0x000000232d5d7210 */ /* 0x000fe200007e24ff */
[----:B------:R-:W-:-:S04]  /*1bba0*/  IMAD.WIDE.U32 R96, R84, R109, RZ ;  /* 0x0000006d54607225 */ /* 0x000fc800078e00ff */
[----:B------:R-:W-:Y:S01]  /*1bbb0*/  IMAD.WIDE.U32 R46, R109, R84, R90 ;  /* 0x000000546d2e7225 */ /* 0x000fe200078e005a */
[----:B------:R-:W-:-:S03]  /*1bbc0*/  IADD3 RZ, P4, PT, R97, R68, RZ ;  /* 0x0000004461ff7210 */ /* 0x000fc60007f9e0ff */
[----:B------:R-:W-:Y:S01]  /*1bbd0*/  IMAD R35, R109, R95, R32 ;  /* 0x0000005f6d237224 */ /* 0x000fe200078e0220 */
[----:B------:R-:W-:Y:S01]  /*1bbe0*/  ISETP.GE.U32.AND P0, PT, R46, R90, PT ;  /* 0x0000005a2e00720c */ /* 0x000fe20003f06070 */
[----:B------:R-:W-:-:S04]  /*1bbf0*/  IMAD.WIDE.U32 R116, P3, R108, R73, R116 ;  /* 0x000000496c747225 */ /* 0x000fc80007860074 */
[----:B------:R-:W-:Y:S01]  /*1bc00*/  IMAD.MOV.U32 R74, RZ, RZ, R69 ;  /* 0x000000ffff4a7224 */ /* 0x000fe200078e0045 */
[----:B------:R-:W-:Y:S01]  /*1bc10*/  IADD3 RZ, P2, PT, R43, R116, RZ ;  /* 0x000000742bff7210 */ /* 0x000fe20007f5e0ff */
[----:B------:R-:W-:Y:S01]  /*1bc20*/  IMAD R45, R82, UR20, RZ ;  /* 0x00000014522d7c24 */ /* 0x000fe2000f8e02ff */
[----:B------:R-:W-:Y:S01]  /*1bc30*/  LOP3.LUT R82, RZ, R82, RZ, 0x33, !PT ;  /* 0x00000052ff527212 */ /* 0x000fe200078e33ff */
[----:B------:R-:W-:Y:S02]  /*1bc40*/  IMAD.IADD R86, R47, 0x1, R35 ;  /* 0x000000012f567824 */ /* 0x000fe400078e0223 */
[----:B------:R-:W-:-:S03]  /*1bc50*/  IMAD.WIDE.U32 R68, R85, UR16, RZ ;  /* 0x0000001055447c25 */ /* 0x000fc6000f8e00ff */
[----:B------:R-:W-:Y:S01]  /*1bc60*/  ISETP.GE.U32.AND.EX P0, PT, R86, R91, PT, P0 ;  /* 0x0000005b5600720c */ /* 0x000fe20003f06100 */
[----:B------:R-:W-:-:S04]  /*1bc70*/  IMAD.WIDE.U32 R42, R48, UR20, RZ ;  /* 0x00000014302a7c25 */ /* 0x000fc8000f8e00ff */
[----:B------:R-:W-:Y:S02]  /*1bc80*/  IMAD R45, R48, UR21, R45 ;  /* 0x00000015302d7c24 */ /* 0x000fe4000f8e022d */
[----:B------:R-:W-:-:S04]  /*1bc90*/  IMAD.WIDE.U32 R68, P1, R76, UR17, R68 ;  /* 0x000000114c447c25 */ /* 0x000fc8000f820044 */
[----:B------:R-:W-:-:S04]  /*1bca0*/  IMAD.WIDE.U32 R96, R76, UR16, RZ ;  /* 0x000000104c607c25 */ /* 0x000fc8000f8e00ff */
[----:B------:R-:W-:Y:S01]  /*1bcb0*/  IMAD.IADD R94, R43, 0x1, R45 ;  /* 0x000000012b5e7824 */ /* 0x000fe200078e022d */
[----:B------:R-:W-:Y:S01]  /*1bcc0*/  SEL R45, RZ, 0x1, P0 ;  /* 0x00000001ff2d7807 */ /* 0x000fe20000000000 */
[----:B------:R-:W-:Y:S01]  /*1bcd0*/  IMAD.WIDE.U32 R34, R76, UR16, R36 ;  /* 0x000000104c227c25 */ /* 0x000fe2000f8e0024 */
[----:B------:R-:W-:-:S03]  /*1bce0*/  IADD3 R90, P0, PT, R77, R46, RZ ;  /* 0x0000002e4d5a7210 */ /* 0x000fc60007f1e0ff */
[----:B------:R-:W-:Y:S01]  /*1bcf0*/  IMAD.WIDE.U32 R112, R44, R106, RZ ;  /* 0x0000006a2c707225 */ /* 0x000fe200078e00ff */
[----:B------:R-:W-:-:S03]  /*1bd00*/  ISETP.GE.U32.AND P6, PT, R34, R36, PT ;  /* 0x000000242200720c */ /* 0x000fc60003fc6070 */
[----:B------:R-:W-:Y:S02]  /*1bd10*/  IMAD.MOV.U32 R78, RZ, RZ, R33 ;  /* 0x000000ffff4e7224 */ /* 0x000fe400078e0021 */
[----:B------:R-:W-:Y:S01]  /*1bd20*/  IMAD.X R33, RZ, RZ, RZ, P1 ;  /* 0x000000ffff217224 */ /* 0x000fe200008e06ff */
[----:B------:R-:W-:Y:S01]  /*1bd30*/  IADD3 RZ, P1, PT, R97, R68, RZ ;  /* 0x0000004461ff7210 */ /* 0x000fe20007f3e0ff */
[----:B------:R-:W-:Y:S02]  /*1bd40*/  IMAD.IADD R43, R68, 0x1, R35 ;  /* 0x00000001442b7824 */ /* 0x000fe400078e0223 */
[----:B------:R-:W-:-:S03]  /*1bd50*/  IMAD.WIDE.U32 R96, R94, R52, RZ ;  /* 0x000000345e607225 */ /* 0x000fc600078e00ff */
[----:B------:R-:W-:Y:S01]  /*1bd60*/  ISETP.GE.U32.AND.EX P6, PT, R43, R37, PT, P6 ;  /* 0x000000252b00720c */ /* 0x000fe20003fc6160 */
[----:B------:R-:W-:Y:S01]  /*1bd70*/  IMAD.X R77, RZ, RZ, RZ, P3 ;  /* 0x000000ffff4d7224 */ /* 0x000fe200018e06ff */
[----:B------:R-:W-:Y:S01]  /*1bd80*/  ISETP.GE.U32.AND P3, PT, R90, R46, PT ;  /* 0x0000002e5a00720c */ /* 0x000fe20003f66070 */
[----:B------:R-:W-:-:S04]  /*1bd90*/  IMAD.WIDE.U32.X R78, R105, R95, R78, P5 ;  /* 0x0000005f694e7225 */ /* 0x000fc800028e044e */
[----:B------:R-:W-:Y:S02]  /*1bda0*/  IMAD.MOV.U32 R32, RZ, RZ, R69 ;  /* 0x000000ffff207224 */ /* 0x000fe400078e0045 */
[----:B------:R-:W-:-:S04]  /*1bdb0*/  IMAD.WIDE.U32 R112, P5, R111, R73, R112 ;  /* 0x000000496f707225 */ /* 0x000fc800078a0070 */
[----:B------:R-:W-:-:S04]  /*1bdc0*/  IMAD.WIDE.U32 R46, R73, R106, RZ ;  /* 0x0000006a492e7225 */ /* 0x000fc800078e00ff */
[----:B------:R-:W-:Y:S02]  /*1bdd0*/  IMAD.X R91, R86, 0x1, R49, P0 ;  /* 0x00000001565b7824 */ /* 0x000fe400000e0631 */
[----:B------:R-:W-:-:S03]  /*1bde0*/  IMAD.WIDE.U32 R36, R89, R6, RZ ;  /* 0x0000000659247225 */ /* 0x000fc600078e00ff */
[----:B------:R-:W-:Y:S01]  /*1bdf0*/  ISETP.GE.U32.AND.EX P3, PT, R91, R86, PT, P3 ;  /* 0x000000565b00720c */ /* 0x000fe20003f66130 */
[----:B------:R-:W-:-:S03]  /*1be00*/  IMAD.WIDE.U32 R96, P0, R42, R53, R96 ;  /* 0x000000352a607225 */ /* 0x000fc60007800060 */
[----:B------:R-:W-:Y:S01]  /*1be10*/  SEL R86, RZ, 0x1, P3 ;  /* 0x00000001ff567807 */ /* 0x000fe20001800000 */
[----:B------:R-:W-:Y:S01]  /*1be20*/  IMAD.WIDE.U32.X R74, R103, R95, R74, P4 ;  /* 0x0000005f674a7225 */ /* 0x000fe200020e044a */
[----:B------:R-:W-:Y:S02]  /*1be30*/  IADD3 R68, P4, PT, R41, R34, RZ ;  /* 0x0000002229447210 */ /* 0x000fe40007f9e0ff */
[----:B------:R-:W-:Y:S01]  /*1be40*/  SEL R41, RZ, 0x1, P6 ;  /* 0x00000001ff297807 */ /* 0x000fe20003000000 */
[----:B------:R-:W-:Y:S01]  /*1be50*/  IMAD.WIDE.U32.X R32, R85, UR17, R32, P1 ;  /* 0x0000001155207c25 */ /* 0x000fe200088e0420 */
[----:B------:R-:W-:-:S03]  /*1be60*/  IADD3 RZ, P1, PT, R47, R112, RZ ;  /* 0x000000702fff7210 */ /* 0x000fc60007f3e0ff */
[----:B------:R-:W-:-:S04]  /*1be70*/  IMAD.WIDE.U32 R46, R85, UR18, RZ ;  /* 0x00000012552e7c25 */ /* 0x000fc8000f8e00ff */
[----:B------:R-:W-:Y:S01]  /*1be80*/  IMAD.X R83, RZ, RZ, RZ, P0 ;  /* 0x000000ffff537224 */ /* 0x000fe200000e06ff */
[----:B------:R-:W-:Y:S01]  /*1be90*/  ISETP.GE.U32.AND P0, PT, R68, R34, PT ;  /* 0x000000224400720c */ /* 0x000fe20003f06070 */
[----:B------:R-:W-:Y:S02]  /*1bea0*/  IMAD.X R49, RZ, RZ, RZ, P5 ;  /* 0x000000ffff317224 */ /* 0x000fe400028e06ff */
[----:B------:R-:W-:-:S04]  /*1beb0*/  IMAD.WIDE.U32 R36, P5, R87, R9, R36 ;  /* 0x0000000957247225 */ /* 0x000fc800078a0024 */
[----:B------:R-:W-:-:S04]  /*1bec0*/  IMAD.WIDE.U32 R34, R87, R6, RZ ;  /* 0x0000000657227225 */ /* 0x000fc800078e00ff */
[----:B------:R-:W-:Y:S01]  /*1bed0*/  IMAD.X R69, R43, 0x1, R66, P4 ;  /* 0x000000012b457824 */ /* 0x000fe200020e0642 */
[----:B------:R-:W-:Y:S01]  /*1bee0*/  IADD3 RZ, P6, PT, R35, R36, RZ ;  /* 0x0000002423ff7210 */ /* 0x000fe20007fde0ff */
[----:B------:R-:W-:-:S03]  /*1bef0*/  IMAD.WIDE.U32 R46, P4, R76, UR19, R46 ;  /* 0x000000134c2e7c25 */ /* 0x000fc6000f88002e */
[----:B------:R-:W-:Y:S01]  /*1bf00*/  ISETP.GE.U32.AND.EX P0, PT, R69, R43, PT, P0 ;  /* 0x0000002b4500720c */ /* 0x000fe20003f06100 */
[----:B------:R-:W-:-:S04]  /*1bf10*/  IMAD.WIDE.U32 R66, R76, UR18, RZ ;  /* 0x000000124c427c25 */ /* 0x000fc8000f8e00ff */
[----:B------:R-:W-:Y:S01]  /*1bf20*/  IMAD.X R35, RZ, RZ, RZ, P5 ;  /* 0x000000ffff237224 */ /* 0x000fe200028e06ff */
[----:B------:R-:W-:Y:S01]  /*1bf30*/  IADD3 RZ, P5, PT, R67, R46, RZ ;  /* 0x0000002e43ff7210 */ /* 0x000fe20007fbe0ff */
[----:B------:R-:W-:-:S04]  /*1bf40*/  IMAD.WIDE.U32 R66, R76, UR18, R80 ;  /* 0x000000124c427c25 */ /* 0x000fc8000f8e0050 */
[----:B------:R-:W-:Y:S02]  /*1bf50*/  IMAD R34, R105, R84, RZ ;  /* 0x0000005469227224 */ /* 0x000fe400078e02ff */
[----:B------:R-:W-:Y:S02]  /*1bf60*/  IMAD.MOV.U32 R76, RZ, RZ, R117 ;  /* 0x000000ffff4c7224 */ /* 0x000fe400078e0075 */
[----:B------:R-:W-:-:S04]  /*1bf70*/  IMAD.WIDE.U32 R116, R42, R52, RZ ;  /* 0x000000342a747225 */ /* 0x000fc800078e00ff */
[----:B------:R-:W-:Y:S01]  /*1bf80*/  IMAD R95, R104, R95, R34 ;  /* 0x0000005f685f7224 */ /* 0x000fe200078e0222 */
[----:B------:R-:W-:Y:S01]  /*1bf90*/  ISETP.GT.U32.AND P3, PT, R116, R115, PT ;  /* 0x000000737400720c */ /* 0x000fe20003f64070 */
[----:B------:R-:W-:Y:S02]  /*1bfa0*/  IMAD.MOV.U32 R34, RZ, RZ, R37 ;  /* 0x000000ffff227224 */ /* 0x000fe400078e0025 */
[----:B------:R-:W-:Y:S01]  /*1bfb0*/  IMAD.X R37, RZ, RZ, RZ, P4 ;  /* 0x000000ffff257224 */ /* 0x000fe200020e06ff */
[----:B------:R-:W-:Y:S01]  /*1bfc0*/  IADD3 R117, P4, PT, R117, R96, RZ ;  /* 0x0000006075757210 */ /* 0x000fe20007f9e0ff */
[----:B------:R-:W-:Y:S01]  /*1bfd0*/  IMAD.MOV.U32 R36, RZ, RZ, R47 ;  /* 0x000000ffff247224 */ /* 0x000fe200078e002f */
[----:B------:R-:W-:Y:S01]  /*1bfe0*/  SEL R47, RZ, 0x1, P0 ;  /* 0x00000001ff2f7807 */ /* 0x000fe20000000000 */
[----:B------:R-:W-:Y:S01]  /*1bff0*/  IMAD.MOV.U32 R48, RZ, RZ, R113 ;  /* 0x000000ffff307224 */ /* 0x000fe200078e0071 */
[----:B------:R-:W-:Y:S01]  /*1c000*/  ISETP.GT.U32.AND.EX P3, PT, R117, R82, PT, P3 ;  /* 0x000000527500720c */ /* 0x000fe20003f64130 */
[----:B------:R-:W-:-:S04]  /*1c010*/  IMAD.WIDE.U32 R116, R94, R50, RZ ;  /* 0x000000325e747225 */ /* 0x000fc800078e00ff */
[----:B------:R-:W-:Y:S02]  /*1c020*/  IMAD.MOV.U32 R82, RZ, RZ, R97 ;  /* 0x000000ffff527224 */ /* 0x000fe400078e0061 */
[----:B------:R-:W-:Y:S01]  /*1c030*/  IMAD.WIDE.U32.X R36, R85, UR19, R36, P5 ;  /* 0x0000001355247c25 */ /* 0x000fe2000a8e0424 */
[----:B------:R-:W-:-:S03]  /*1c040*/  SEL R85, RZ, 0x1, !P3 ;  /* 0x00000001ff557807 */ /* 0x000fc60005800000 */
[----:B------:R-:W-:Y:S01]  /*1c050*/  IMAD.WIDE.U32.X R112, R94, R53, R82, P4 ;  /* 0x000000355e707225 */ /* 0x000fe200020e0452 */
[----:B------:R-:W-:-:S03]  /*1c060*/  IADD3 R45, P4, P5, R86, R74, R45 ;  /* 0x0000004a562d7210 */ /* 0x000fc60007d9e02d */
[C---:B------:R-:W-:Y:S01]  /*1c070*/  IMAD.WIDE.U32 R96, P0, R42.reuse, R51, R116 ;  /* 0x000000332a607225 */ /* 0x040fe20007800074 */
[----:B------:R-:W-:Y:S02]  /*1c080*/  IADD3.X R88, PT, PT, RZ, R75, RZ, P4, P5 ;  /* 0x0000004bff587210 */ /* 0x000fe400027ea4ff */
[----:B------:R-:W-:Y:S01]  /*1c090*/  IADD3 R41, P4, P5, R47, R32, R41 ;  /* 0x000000202f297210 */ /* 0x000fe20007d9e029 */
[----:B------:R-:W-:-:S03]  /*1c0a0*/  IMAD.WIDE.U32 R82, R42, R50, R70 ;  /* 0x000000322a527225 */ /* 0x000fc600078e0046 */
[----:B------:R-:W-:Y:S01]  /*1c0b0*/  IADD3.X R86, PT, PT, RZ, R33, RZ, P4, P5 ;  /* 0x00000021ff567210 */ /* 0x000fe200027ea4ff */
[----:B------:R-:W-:Y:S01]  /*1c0c0*/  IMAD.IADD R43, R46, 0x1, R67 ;  /* 0x000000012e2b7824 */ /* 0x000fe200078e0243 */
[----:B------:R-:W-:Y:S01]  /*1c0d0*/  IADD3 R32, P5, PT, R41, R66, RZ ;  /* 0x0000004229207210 */ /* 0x000fe20007fbe0ff */
[----:B------:R-:W-:Y:S01]  /*1c0e0*/  IMAD.X R75, RZ, RZ, RZ, P0 ;  /* 0x000000ffff4b7224 */ /* 0x000fe200000e06ff */
[----:B------:R-:W-:Y:S01]  /*1c0f0*/  IADD3 R46, P0, P3, R82, R112, R85 ;  /* 0x00000070522e7210 */ /* 0x000fe20007b1e055 */
[----:B------:R-:W-:Y:S01]  /*1c100*/  IMAD.IADD R83, R96, 0x1, R83 ;  /* 0x0000000160537824 */ /* 0x000fe200078e0253 */
[----:B------:R-:W-:Y:S01]  /*1c110*/  ISETP.GE.U32.AND P4, PT, R66, R80, PT ;  /* 0x000000504200720c */ /* 0x000fe20003f86070 */
[----:B------:R-:W-:-:S03]  /*1c120*/  IMAD.WIDE.U32 R116, R42, R50, RZ ;  /* 0x000000322a747225 */ /* 0x000fc600078e00ff */
[----:B------:R-:W-:Y:S01]  /*1c130*/  IADD3.X R47, PT, PT, R83, R113, RZ, P0, P3 ;  /* 0x00000071532f7210 */ /* 0x000fe200007e64ff */
[----:B------:R-:W-:Y:S01]  /*1c140*/  IMAD.MOV.U32 R74, RZ, RZ, R97 ;  /* 0x000000ffff4a7224 */ /* 0x000fe200078e0061 */
[----:B------:R-:W-:Y:S01]  /*1c150*/  ISETP.GE.U32.AND P0, PT, R82, R70, PT ;  /* 0x000000465200720c */ /* 0x000fe20003f06070 */
[----:B------:R-:W-:Y:S01]  /*1c160*/  IMAD R33, R9, R87, RZ ;  /* 0x0000005709217224 */ /* 0x000fe200078e02ff */
[----:B------:R-:W-:Y:S01]  /*1c170*/  IADD3 RZ, P3, PT, R117, R96, RZ ;  /* 0x0000006075ff7210 */ /* 0x000fe20007f7e0ff */
[----:B------:R-:W-:Y:S01]  /*1c180*/  IMAD.WIDE.U32.X R76, R108, R44, R76, P2 ;  /* 0x0000002c6c4c7225 */ /* 0x000fe200010e044c */
[----:B------:R-:W-:Y:S02]  /*1c190*/  ISETP.GE.U32.AND.EX P0, PT, R83, R71, PT, P0 ;  /* 0x000000475300720c */ /* 0x000fe40003f06100 */
[----:B------:R-:W-:Y:S01]  /*1c1a0*/  ISETP.GE.U32.AND.EX P4, PT, R43, R81, PT, P4 ;  /* 0x000000512b00720c */ /* 0x000fe20003f86140 */
[----:B------:R-:W-:Y:S01]  /*1c1b0*/  IMAD.WIDE.U32.X R70, R94, R51, R74, P3 ;  /* 0x000000335e467225 */ /* 0x000fe200018e044a */
[----:B------:R-:W-:-:S02]  /*1c1c0*/  ISETP.GE.U32.AND P3, PT, R46, R82, PT ;  /* 0x000000522e00720c */ /* 0x000fc40003f66070 */
[----:B------:R-:W-:Y:S01]  /*1c1d0*/  SEL R67, RZ, 0x1, P0 ;  /* 0x00000001ff437807 */ /* 0x000fe20000000000 */
[----:B------:R-:W-:Y:S01]  /*1c1e0*/  IMAD.WIDE.U32 R74, R87, R6, R38 ;  /* 0x00000006574a7225 */ /* 0x000fe200078e0026 */
[----:B------:R-:W-:Y:S02]  /*1c1f0*/  ISETP.GE.U32.AND.EX P3, PT, R47, R83, PT, P3 ;  /* 0x000000532f00720c */ /* 0x000fe40003f66130 */
[----:B------:R-:W-:Y:S01]  /*1c200*/  ISETP.GE.U32.AND P0, PT, R32, R66, PT ;  /* 0x000000422000720c */ /* 0x000fe20003f06070 */
[----:B------:R-:W-:Y:S01]  /*1c210*/  IMAD R83, R89, R6, R33 ;  /* 0x0000000659537224 */ /* 0x000fe200078e0221 */
[----:B------:R-:W-:Y:S01]  /*1c220*/  SEL R41, RZ, 0x1, P3 ;  /* 0x00000001ff297807 */ /* 0x000fe20001800000 */
[----:B------:R-:W-:Y:S01]  /*1c230*/  IMAD.X R33, R43, 0x1, R86, P5 ;  /* 0x000000012b217824 */ /* 0x000fe200028e0656 */
[----:B------:R-:W-:Y:S01]  /*1c240*/  SEL R98, RZ, 0x1, P4 ;  /* 0x00000001ff627807 */ /* 0x000fe20002000000 */
[----:B------:R-:W-:Y:S01]  /*1c250*/  IMAD.IADD R86, R75, 0x1, R83 ;  /* 0x000000014b567824 */ /* 0x000fe200078e0253 */
[----:B------:R-:W-:Y:S01]  /*1c260*/  ISETP.GE.U32.AND P3, PT, R74, R38, PT ;  /* 0x000000264a00720c */ /* 0x000fe20003f66070 */
[----:B------:R-:W-:Y:S01]  /*1c270*/  IMAD R83, R108, R73, RZ ;  /* 0x000000496c537224 */ /* 0x000fe200078e02ff */
[----:B------:R-:W-:Y:S01]  /*1c280*/  ISETP.GE.U32.AND.EX P0, PT, R33, R43, PT, P0 ;  /* 0x0000002b2100720c */ /* 0x000fe20003f06100 */
[----:B------:R-:W-:Y:S01]  /*1c290*/  IMAD.WIDE.U32 R84, R104, R84, R92 ;  /* 0x0000005468547225 */ /* 0x000fe200078e005c */
[----:B------:R-:W-:-:S02]  /*1c2a0*/  IADD3 R43, P4, P5, R41, R70, R67 ;  /* 0x00000046292b7210 */ /* 0x000fc40007d9e043 */
[----:B------:R-:W-:Y:S01]  /*1c2b0*/  SEL R67, RZ, 0x1, P0 ;  /* 0x00000001ff437807 */ /* 0x000fe20000000000 */
[----:B------:R-:W-:Y:S01]  /*1c2c0*/  IMAD R83, R110, R44, R83 ;  /* 0x0000002c6e537224 */ /* 0x000fe200078e0253 */
[----:B------:R-:W-:Y:S01]  /*1c2d0*/  ISETP.GE.U32.AND P0, PT, R80, R40, PT ;  /* 0x000000285000720c */ /* 0x000fe20003f06070 */
[----:B------:R-:W-:Y:S01]  /*1c2e0*/  IMAD.WIDE.U32 R40, R94, UR16, RZ ;  /* 0x000000105e287c25 */ /* 0x000fe2000f8e00ff */
[----:B------:R-:W-:Y:S02]  /*1c2f0*/  IADD3.X R80, PT, PT, RZ, R71, RZ, P4, P5 ;  /* 0x00000047ff507210 */ /* 0x000fe400027ea4ff */
[----:B------:R-:W-:Y:S01]  /*1c300*/  IADD3 R98, P4, P5, R67, R36, R98 ;  /* 0x0000002443627210 */ /* 0x000fe20007d9e062 */
[----:B------:R-:W-:Y:S01]  /*1c310*/  IMAD R36, R3, R87, RZ ;  /* 0x0000005703247224 */ /* 0x000fe200078e02ff */
[----:B------:R-:W-:Y:S01]  /*1c320*/  ISETP.GE.U32.AND.EX P3, PT, R86, R39, PT, P3 ;  /* 0x000000275600720c */ /* 0x000fe20003f66130 */
[----:B------:R-:W-:Y:S01]  /*1c330*/  IMAD.WIDE.U32.X R38, R89, R9, R34, P6 ;  /* 0x0000000959267225 */ /* 0x000fe200030e0422 */
[----:B------:R-:W-:-:S02]  /*1c340*/  IADD3.X R97, PT, PT, RZ, R37, RZ, P4, P5 ;  /* 0x00000025ff617210 */ /* 0x000fc400027ea4ff */
[----:B------:R-:W-:Y:S01]  /*1c350*/  ISETP.GE.U32.AND P2, PT, R84, R92, PT ;  /* 0x0000005c5400720c */ /* 0x000fe20003f46070 */
[----:B------:R-:W-:Y:S01]  /*1c360*/  IMAD.WIDE.U32 R34, P6, R42, UR17, R40 ;  /* 0x000000112a227c25 */ /* 0x000fe2000f8c0028 */
[----:B------:R-:W-:Y:S02]  /*1c370*/  SEL R41, RZ, 0x1, P3 ;  /* 0x00000001ff297807 */ /* 0x000fe40001800000 */
[----:B------:R-:W-:Y:S01]  /*1c380*/  ISETP.GE.U32.AND.EX P0, PT, R81, R99, PT, P0 ;  /* 0x000000635100720c */ /* 0x000fe20003f06100 */
[-C--:B------:R-:W-:Y:S02]  /*1c390*/  IMAD R75, R89, R2.reuse, R36 ;  /* 0x00000002594b7224 */ /* 0x080fe400078e0224 */
[----:B------:R-:W-:-:S04]  /*1c3a0*/  IMAD.WIDE.U32 R66, R87, R2, R68 ;  /* 0x0000000257427225 */ /* 0x000fc800078e0044 */
[----:B------:R-:W-:Y:S01]  /*1c3b0*/  IMAD.WIDE.U32 R70, R42, UR16, RZ ;  /* 0x000000102a467c25 */ /* 0x000fe2000f8e00ff */
[----:B------:R-:W-:-:S03]  /*1c3c0*/  IADD3 R38, P4, P5, R66, R38, R41 ;  /* 0x0000002642267210 */ /* 0x000fc60007d9e029 */
[----:B------:R-:W-:Y:S01]  /*1c3d0*/  IMAD.IADD R75, R67, 0x1, R75 ;  /* 0x00000001434b7824 */ /* 0x000fe200078e024b */
[----:B------:R-:W-:Y:S01]  /*1c3e0*/  IADD3 RZ, P3, PT, R71, R34, RZ ;  /* 0x0000002247ff7210 */ /* 0x000fe20007f7e0ff */
[----:B------:R-:W-:-:S03]  /*1c3f0*/  IMAD.WIDE.U32 R36, R42, UR16, R90 ;  /* 0x000000102a247c25 */ /* 0x000fc6000f8e005a */
[----:B------:R-:W-:Y:S01]  /*1c400*/  IADD3.X R39, PT, PT, R75, R39, RZ, P4, P5 ;  /* 0x000000274b277210 */ /* 0x000fe200027ea4ff */
[----:B------:R-:W-:Y:S01]  /*1c410*/  IMAD.WIDE.U32 R70, R110, R73, R46 ;  /* 0x000000496e467225 */ /* 0x000fe200078e002e */
[----:B------:R-:W-:-:S03]  /*1c420*/  IADD3 R40, P5, PT, R43, R36, RZ ;  /* 0x000000242b287210 */ /* 0x000fc60007fbe0ff */
[----:B------:R-:W-:Y:S01]  /*1c430*/  IMAD.IADD R67, R34, 0x1, R37 ;  /* 0x0000000122437824 */ /* 0x000fe200078e0225 */
[----:B------:R-:W-:Y:S01]  /*1c440*/  ISETP.GE.U32.AND P4, PT, R70, R46, PT ;  /* 0x0000002e4600720c */ /* 0x000fe20003f86070 */
[----:B------:R-:W-:Y:S02]  /*1c450*/  IMAD.IADD R43, R71, 0x1, R83 ;  /* 0x00000001472b7824 */ /* 0x000fe400078e0253 */
[----:B------:R-:W-:Y:S02]  /*1c460*/  IMAD R37, R111, R73, RZ ;  /* 0x000000496f257224 */ /* 0x000fe400078e02ff */
[----:B------:R-:W-:Y:S01]  /*1c470*/  IMAD.X R41, R67, 0x1, R80, P5 ;  /* 0x0000000143297824 */ /* 0x000fe200028e0650 */
[----:B------:R-:W-:Y:S01]  /*1c480*/  ISETP.GE.U32.AND.EX P4, PT, R43, R47, PT, P4 ;  /* 0x0000002f2b00720c */ /* 0x000fe20003f86140 */
[C---:B------:R-:W-:Y:S02]  /*1c490*/  IMAD R71, R106.reuse, R44, R37 ;  /* 0x0000002c6a477224 */ /* 0x040fe400078e0225 */
[----:B------:R-:W-:Y:S01]  /*1c4a0*/  IMAD.WIDE.U32 R46, R106, R73, R40 ;  /* 0x000000496a2e7225 */ /* 0x000fe200078e0028 */
[----:B------:R-:W-:-:S03]  /*1c4b0*/  SEL R37, RZ, 0x1, P4 ;  /* 0x00000001ff257807 */ /* 0x000fc60002000000 */
[----:B------:R-:W-:Y:S01]  /*1c4c0*/  IMAD.IADD R47, R47, 0x1, R71 ;  /* 0x000000012f2f7824 */ /* 0x000fe200078e0247 */
[----:B------:R-:W-:Y:S01]  /*1c4d0*/  IADD3 R34, P4, P5, R46, R76, R37 ;  /* 0x0000004c2e227210 */ /* 0x000fe20007d9e025 */
[----:B------:R-:W-:Y:S01]  /*1c4e0*/  IMAD.MOV.U32 R82, RZ, RZ, R35 ;  /* 0x000000ffff527224 */ /* 0x000fe200078e0023 */
[----:B------:R-:W-:Y:S01]  /*1c4f0*/  LOP3.LUT R71, RZ, R70, RZ, 0x33, !PT ;  /* 0x00000046ff477212 */ /* 0x000fe200078e33ff */
[----:B------:R-:W-:Y:S01]  /*1c500*/  IMAD.IADD R95, R85, 0x1, R95 ;  /* 0x00000001555f7824 */ /* 0x000fe200078e025f */
[----:B------:R-:W-:Y:S01]  /*1c510*/  IADD3.X R35, PT, PT, R47, R77, RZ, P4, P5 ;  /* 0x0000004d2f237210 */ /* 0x000fe200027ea4ff */
[----:B------:R-:W-:Y:S01]  /*1c520*/  IMAD.WIDE.U32 R76, R70, UR20, RZ ;  /* 0x00000014464c7c25 */ /* 0x000fe2000f8e00ff */
[----:B------:R-:W-:Y:S02]  /*1c530*/  ISETP.GE.U32.AND P5, PT, R36, R90, PT ;  /* 0x0000005a2400720c */ /* 0x000fe40003fa6070 */
[----:B------:R-:W-:Y:S01]  /*1c540*/  ISETP.GE.U32.AND.EX P2, PT, R95, R93, PT, P2 ;  /* 0x0000005d5f00720c */ /* 0x000fe20003f46120 */
[----:B------:R-:W-:Y:S01]  /*1c550*/  IMAD R85, R43, UR20, RZ ;  /* 0x000000142b557c24 */ /* 0x000fe2000f8e02ff */
[----:B------:R-:W-:Y:S01]  /*1c560*/  ISETP.GE.U32.AND.EX P5, PT, R67, R91, PT, P5 ;  /* 0x0000005b4300720c */ /* 0x000fe20003fa6150 */
[----:B------:R-:W-:Y:S01]  /*1c570*/  IMAD.X R83, RZ, RZ, RZ, P6 ;  /* 0x000000ffff537224 */ /* 0x000fe200030e06ff */
[----:B------:R-:W-:Y:S01]  /*1c580*/  ISETP.GE.U32.AND P6, PT, R40, R36, PT ;  /* 0x000000242800720c */ /* 0x000fe20003fc6070 */
[----:B------:R-:W-:Y:S01]  /*1c590*/  IMAD.WIDE.U32 R36, R76, R52, RZ ;  /* 0x000000344c247225 */ /* 0x000fe200078e00ff */
[----:B------:R-:W-:-:S02]  /*1c5a0*/  SEL R91, RZ, 0x1, P2 ;  /* 0x00000001ff5b7807 */ /* 0x000fc40001000000 */
[----:B------:R-:W-:Y:S01]  /*1c5b0*/  ISETP.GE.U32.AND.EX P6, PT, R41, R67, PT, P6 ;  /* 0x000000432900720c */ /* 0x000fe20003fc6160 */
[----:B------:R-:W-:Y:S01]  /*1c5c0*/  IMAD R85, R70, UR21, R85 ;  /* 0x0000001546557c24 */ /* 0x000fe2000f8e0255 */
[----:B------:R-:W-:Y:S01]  /*1c5d0*/  IADD3 R70, P4, PT, R45, R84, RZ ;  /* 0x000000542d467210 */ /* 0x000fe20007f9e0ff */
[----:B------:R-:W-:Y:S01]  /*1c5e0*/  IMAD.WIDE.U32.X R82, R94, UR17, R82, P3 ;  /* 0x000000115e527c25 */ /* 0x000fe200098e0452 */
[----:B------:R-:W-:Y:S02]  /*1c5f0*/  ISETP.GT.U32.AND P2, PT, R36, R71, PT ;  /* 0x000000472400720c */ /* 0x000fe40003f44070 */
[----:B------:R-:W-:Y:S01]  /*1c600*/  ISETP.GE.U32.AND P3, PT, R46, R40, PT ;  /* 0x000000282e00720c */ /* 0x000fe20003f66070 */
[----:B------:R-:W-:Y:S01]  /*1c610*/  IMAD.IADD R45, R77, 0x1, R85 ;  /* 0x000000014d2d7824 */ /* 0x000fe200078e0255 */
[----:B------:R-:W-:Y:S01]  /*1c620*/  SEL R77, RZ, 0x1, P6 ;  /* 0x00000001ff4d7807 */ /* 0x000fe20003000000 */
[----:B------:R-:W-:Y:S01]  /*1c630*/  IMAD.X R71, R95, 0x1, R88, P4 ;  /* 0x000000015f477824 */ /* 0x000fe200020e0658 */
[----:B------:R-:W-:Y:S01]  /*1c640*/  ISETP.GE.U32.AND P4, PT, R70, R84, PT ;  /* 0x000000544600720c */ /* 0x000fe20003f86070 */
[----:B------:R-:W-:Y:S01]  /*1c650*/  IMAD.WIDE.U32 R84, R45, R52, RZ ;  /* 0x000000342d547225 */ /* 0x000fe200078e00ff */
[----:B------:R-:W-:-:S02]  /*1c660*/  ISETP.GE.U32.AND.EX P3, PT, R47, R41, PT, P3 ;  /* 0x000000292f00720c */ /* 0x000fc40003f66130 */
[----:B------:R-:W-:Y:S01]  /*1c670*/  SEL R96, RZ, 0x1, P5 ;  /* 0x00000001ff607807 */ /* 0x000fe20002800000 */
[----:B------:R-:W-:Y:S01]  /*1c680*/  IMAD.WIDE.U32.X R48, R111, R44, R48, P1 ;  /* 0x0000002c6f307225 */ /* 0x000fe200008e0430 */
[----:B------:R-:W-:Y:S02]  /*1c690*/  ISETP.GE.U32.AND P5, PT, R34, R46, PT ;  /* 0x0000002e2200720c */ /* 0x000fe40003fa6070 */
[----:B------:R-:W-:Y:S01]  /*1c6a0*/  LOP3.LUT R43, RZ, R43, RZ, 0x33, !PT ;  /* 0x0000002bff2b7212 */ /* 0x000fe200078e33ff */
[----:B------:R-:W-:Y:S01]  /*1c6b0*/  IMAD.WIDE.U32 R40, P6, R76, R53, R84 ;  /* 0x000000354c287225 */ /* 0x000fe200078c0054 */
[----:B------:R-:W-:Y:S02]  /*1c6c0*/  ISETP.GE.U32.AND.EX P4, PT, R71, R95, PT, P4 ;  /* 0x0000005f4700720c */ /* 0x000fe40003f86140 */
[----:B------:R-:W-:Y:S01]  /*1c6d0*/  ISETP.GE.U32.AND.EX P5, PT, R35, R47, PT, P5 ;  /* 0x0000002f2300720c */ /* 0x000fe20003fa6150 */
[----:B------:R-:W-:Y:S01]  /*1c6e0*/  IMAD.WIDE.U32 R46, R45, R50, RZ ;  /* 0x000000322d2e7225 */ /* 0x000fe200078e00ff */
[----:B------:R-:W-:-:S02]  /*1c6f0*/  IADD3 R36, P1, PT, R37, R40, RZ ;  /* 0x0000002825247210 */ /* 0x000fc40007f3e0ff */
[----:B------:R-:W-:Y:S01]  /*1c700*/  SEL R80, RZ, 0x1, P4 ;  /* 0x00000001ff507807 */ /* 0x000fe20002000000 */
[----:B------:R-:W-:Y:S01]  /*1c710*/  IMAD.X R37, RZ, RZ, RZ, P6 ;  /* 0x000000ffff257224 */ /* 0x000fe200030e06ff */
[----:B------:R-:W-:Y:S01]  /*1c720*/  ISETP.GT.U32.AND.EX P2, PT, R36, R43, PT, P2 ;  /* 0x0000002b2400720c */ /* 0x000fe20003f44120 */
[----:B------:R-:W-:Y:S01]  /*1c730*/  IMAD.MOV.U32 R36, RZ, RZ, R41 ;  /* 0x000000ffff247224 */ /* 0x000fe200078e0029 */
[----:B------:R-:W-:Y:S01]  /*1c740*/  SEL R67, RZ, 0x1, P3 ;  /* 0x00000001ff437807 */ /* 0x000fe20001800000 */
[----:B------:R-:W-:Y:S01]  /*1c750*/  IMAD.WIDE.U32 R40, R76, R50, R34 ;  /* 0x000000324c287225 */ /* 0x000fe200078e0022 */
[----:B------:R-:W-:Y:S02]  /*1c760*/  IADD3 R96, P4, P3, R77, R82, R96 ;  /* 0x000000524d607210 */ /* 0x000fe40007b9e060 */
[----:B------:R-:W-:Y:S01]  /*1c770*/  SEL R88, RZ, 0x1, P5 ;  /* 0x00000001ff587807 */ /* 0x000fe20002800000 */
[----:B------:R-:W-:Y:S01]  /*1c780*/  IMAD.WIDE.U32.X R36, R45, R53, R36, P1 ;  /* 0x000000352d247225 */ /* 0x000fe200008e0424 */
[----:B------:R-:W-:-:S02]  /*1c790*/  IADD3 R80, P5, P6, R80, R78, R91 ;  /* 0x0000004e50507210 */ /* 0x000fc40007ebe05b */
[----:B------:R-:W-:Y:S01]  /*1c7a0*/  SEL R77, RZ, 0x1, !P2 ;  /* 0x00000001ff4d7807 */ /* 0x000fe20005000000 */
[----:B------:R-:W-:Y:S01]  /*1c7b0*/  IMAD.WIDE.U32 R46, P1, R76, R51, R46 ;  /* 0x000000334c2e7225 */ /* 0x000fe2000782002e */
[----:B------:R-:W-:Y:S02]  /*1c7c0*/  IADD3.X R95, PT, PT, RZ, R83, RZ, P4, P3 ;  /* 0x00000053ff5f7210 */ /* 0x000fe400027e64ff */
[----:B------:R-:W-:Y:S01]  /*1c7d0*/  IADD3.X R43, PT, PT, RZ, R79, RZ, P5, P6 ;  /* 0x0000004fff2b7210 */ /* 0x000fe20002fec4ff */
[----:B------:R-:W-:Y:S01]  /*1c7e0*/  IMAD.WIDE.U32 R92, R44, R109, RZ ;  /* 0x0000006d2c5c7225 */ /* 0x000fe200078e00ff */
[----:B------:R-:W-:Y:S02]  /*1c7f0*/  IADD3 R88, P2, P3, R88, R48, R67 ;  /* 0x0000003058587210 */ /* 0x000fe40007b5e043 */
[----:B------:R-:W-:Y:S01]  /*1c800*/  IADD3 R48, P4, P5, R40, R36, R77 ;  /* 0x0000002428307210 */ /* 0x000fe20007d9e04d */
[----:B------:R-:W-:Y:S01]  /*1c810*/  IMAD.IADD R41, R46, 0x1, R41 ;  /* 0x000000012e297824 */ /* 0x000fe200078e0229 */
[----:B------:R-:W-:Y:S01]  /*1c820*/  IADD3.X R77, PT, PT, RZ, R49, RZ, P2, P3 ;  /* 0x00000031ff4d7210 */ /* 0x000fe200017e64ff */
[----:B------:R-:W-:-:S03]  /*1c830*/  IMAD.WIDE.U32 R90, R100, R7, RZ ;  /* 0x00000007645a7225 */ /* 0x000fc600078e00ff */
[----:B------:R-:W-:Y:S01]  /*1c840*/  IADD3.X R49, PT, PT, R41, R37, RZ, P4, P5 ;  /* 0x0000002529317210 */ /* 0x000fe200027ea4ff */
[----:B------:R-:W-:-:S04]  /*1c850*/  IMAD.WIDE.U32 R82, R89, R2, RZ ;  /* 0x0000000259527225 */ /* 0x000fc800078e00ff */
[----:B------:R-:W-:-:S04]  /*1c860*/  IMAD.WIDE.U32 R78, R73, R109, RZ ;  /* 0x0000006d494e7225 */ /* 0x000fc800078e00ff */
[----:B------:R-:W-:-:S04]  /*1c870*/  IMAD.WIDE.U32 R92, P2, R103, R73, R92 ;  /* 0x00000049675c7225 */ /* 0x000fc8000784005c */
[----:B------:R-:W-:Y:S01]  /*1c880*/  IMAD.WIDE.U32 R90, P4, R65, R8, R90 ;  /* 0x00000008415a7225 */ /* 0x000fe2000788005a */
[----:B------:R-:W-:-:S03]  /*1c890*/  IADD3 RZ, P3, PT, R79, R92, RZ ;  /* 0x0000005c4fff7210 */ /* 0x000fc60007f7e0ff */
[----:B------:R-:W-:-:S04]  /*1c8a0*/  IMAD.WIDE.U32 R36, R65, R7, RZ ;  /* 0x0000000741247225 */ /* 0x000fc800078e00ff */
[----:B------:R-:W-:Y:S01]  /*1c8b0*/  IMAD.WIDE.U32 R82, P6, R87, R3, R82 ;  /* 0x0000000357527225 */ /* 0x000fe200078c0052 */
[----:B------:R-:W-:-:S03]  /*1c8c0*/  IADD3 RZ, P5, PT, R37, R90, RZ ;  /* 0x0000005a25ff7210 */ /* 0x000fc60007fbe0ff */
[----:B------:R-:W-:-:S04]  /*1c8d0*/  IMAD.WIDE.U32 R84, R87, R2, RZ ;  /* 0x0000000257547225 */ /* 0x000fc800078e00ff */
[----:B------:R-:W-:Y:S01]  /*1c8e0*/  IMAD.X R79, RZ, RZ, RZ, P4 ;  /* 0x000000ffff4f7224 */ /* 0x000fe200020e06ff */
[----:B------:R-:W-:Y:S01]  /*1c8f0*/  ISETP.GE.U32.AND P4, PT, R66, R68, PT ;  /* 0x000000444200720c */ /* 0x000fe20003f86070 */
[----:B------:R-:W-:Y:S01]  /*1c900*/  IMAD.X R37, RZ, RZ, RZ, P6 ;  /* 0x000000ffff257224 */ /* 0x000fe200030e06ff */
[----:B------:R-:W-:Y:S01]  /*1c910*/  IADD3 RZ, P6, PT, R85, R82, RZ ;  /* 0x0000005255ff7210 */ /* 0x000fe20007fde0ff */
[----:B------:R-:W-:Y:S01]  /*1c920*/  IMAD.MOV.U32 R78, RZ, RZ, R91 ;  /* 0x000000ffff4e7224 */ /* 0x000fe200078e005b */
[----:B------:R-:W-:Y:S01]  /*1c930*/  SEL R85, RZ, 0x1, P0 ;  /* 0x00000001ff557807 */ /* 0x000fe20000000000 */
[----:B------:R-:W-:Y:S01]  /*1c940*/  IMAD.MOV.U32 R36, RZ, RZ, R83 ;  /* 0x000000ffff247224 */ /* 0x000fe200078e0053 */
[----:B------:R-:W-:Y:S01]  /*1c950*/  ISETP.GE.U32.AND P0, PT, R38, R66, PT ;  /* 0x000000422600720c */ /* 0x000fe20003f06070 */
[----:B------:R-:W-:Y:S01]  /*1c960*/  IMAD.WIDE.U32.X R78, R100, R8, R78, P5 ;  /* 0x00000008644e7225 */ /* 0x000fe200028e044e */
[----:B------:R-:W-:Y:S02]  /*1c970*/  ISETP.GE.U32.AND.EX P4, PT, R75, R69, PT, P4 ;  /* 0x000000454b00720c */ /* 0x000fe40003f86140 */
[----:B------:R-:W-:Y:S01]  /*1c980*/  ISETP.GE.U32.AND.EX P0, PT, R39, R75, PT, P0 ;  /* 0x0000004b2700720c */ /* 0x000fe20003f06100 */
[----:B------:R-:W-:Y:S01]  /*1c990*/  IMAD.WIDE.U32 R66, R74, UR20, RZ ;  /* 0x000000144a427c25 */ /* 0x000fe2000f8e00ff */
[----:B------:R-:W-:-:S02]  /*1c9a0*/  SEL R90, RZ, 0x1, P4 ;  /* 0x00000001ff5a7807 */ /* 0x000fc40002000000 */
[----:B------:R-:W-:Y:S01]  /*1c9b0*/  IADD3 R68, P4, P5, R98, R78, R85 ;  /* 0x0000004e62447210 */ /* 0x000fe20007d9e055 */
[----:B------:R-:W-:Y:S01]  /*1c9c0*/  IMAD R81, R86, UR20, RZ ;  /* 0x0000001456517c24 */ /* 0x000fe2000f8e02ff */
[----:B------:R-:W-:Y:S01]  /*1c9d0*/  LOP3.LUT R91, RZ, R74, RZ, 0x33, !PT ;  /* 0x0000004aff5b7212 */ /* 0x000fe200078e33ff */
[----:B------:R-:W-:Y:S01]  /*1c9e0*/  IMAD.WIDE.U32 R82, R94, UR18, RZ ;  /* 0x000000125e527c25 */ /* 0x000fe2000f8e00ff */
[----:B------:R-:W-:Y:S02]  /*1c9f0*/  SEL R113, RZ, 0x1, P0 ;  /* 0x00000001ff717807 */ /* 0x000fe40000000000 */
[----:B------:R-:W-:Y:S01]  /*1ca00*/  IADD3.X R69, PT, PT, R97, R79, RZ, P4, P5 ;  /* 0x0000004f61457210 */ /* 0x000fe200027ea4ff */
[----:B------:R-:W-:-:S04]  /*1ca10*/  IMAD.WIDE.U32.X R84, R89, R3, R36, P6 ;  /* 0x0000000359547225 */ /* 0x000fc800030e0424 */
[----:B------:R-:W-:Y:S02]  /*1ca20*/  IMAD R81, R74, UR21, R81 ;  /* 0x000000154a517c24 */ /* 0x000fe4000f8e0251 */
[----:B------:R-:W-:-:S04]  /*1ca30*/  IMAD.WIDE.U32 R74, R66, R52, RZ ;  /* 0x00000034424a7225 */ /* 0x000fc800078e00ff */
[----:B------:R-:W-:Y:S01]  /*1ca40*/  IMAD.WIDE.U32 R36, P6, R42, UR19, R82 ;  /* 0x000000132a247c25 */ /* 0x000fe2000f8c0052 */
[----:B------:R-:W-:Y:S02]  /*1ca50*/  IADD3 R83, P4, P5, R113, R84, R90 ;  /* 0x0000005471537210 */ /* 0x000fe40007d9e05a */
[----:B------:R-:W-:Y:S01]  /*1ca60*/  ISETP.GT.U32.AND P0, PT, R74, R91, PT ;  /* 0x0000005b4a00720c */ /* 0x000fe20003f04070 */
[----:B------:R-:W-:Y:S01]  /*1ca70*/  IMAD.WIDE.U32 R98, R42, UR18, RZ ;  /* 0x000000122a627c25 */ /* 0x000fe2000f8e00ff */
[----:B------:R-:W-:-:S03]  /*1ca80*/  IADD3.X R82, PT, PT, RZ, R85, RZ, P4, P5 ;  /* 0x00000055ff527210 */ /* 0x000fc600027ea4ff */
[----:B------:R-:W-:-:S04]  /*1ca90*/  IMAD.WIDE.U32 R78, R42, UR18, R70 ;  /* 0x000000122a4e7c25 */ /* 0x000fc8000f8e0046 */
[----:B------:R-:W-:Y:S01]  /*1caa0*/  IMAD.X R91, RZ, RZ, RZ, P6 ;  /* 0x000000ffff5b7224 */ /* 0x000fe200030e06ff */
[----:B------:R-:W-:Y:S01]  /*1cab0*/  IADD3 RZ, P6, PT, R99, R36, RZ ;  /* 0x0000002463ff7210 */ /* 0x000fe20007fde0ff */
[----:B------:R-:W-:Y:S01]  /*1cac0*/  IMAD.IADD R97, R36, 0x1, R79 ;  /* 0x0000000124617824 */ /* 0x000fe200078e024f */
[----:B------:R-:W-:Y:S01]  /*1cad0*/  ISETP.GE.U32.AND P5, PT, R78, R70, PT ;  /* 0x000000464e00720c */ /* 0x000fe20003fa6070 */
[----:B------:R-:W-:Y:S01]  /*1cae0*/  IMAD.MOV.U32 R90, RZ, RZ, R37 ;  /* 0x000000ffff5a7224 */ /* 0x000fe200078e0025 */
[----:B------:R-:W-:Y:S01]  /*1caf0*/  IADD3 R36, P4, PT, R96, R78, RZ ;  /* 0x0000004e60247210 */ /* 0x000fe20007f9e0ff */
[----:B------:R-:W-:Y:S01]  /*1cb00*/  IMAD.IADD R67, R67, 0x1, R81 ;  /* 0x0000000143437824 */ /* 0x000fe200078e0251 */
[----:B------:R-:W-:Y:S01]  /*1cb10*/  ISETP.GE.U32.AND.EX P5, PT, R97, R71, PT, P5 ;  /* 0x000000476100720c */ /* 0x000fe20003fa6150 */
[----:B------:R-:W-:-:S03]  /*1cb20*/  IMAD.WIDE.U32 R84, R76, R50, RZ ;  /* 0x000000324c547225 */ /* 0x000fc600078e00ff */
[----:B------:R-:W-:Y:S01]  /*1cb30*/  SEL R42, RZ, 0x1, P5 ;  /* 0x00000001ff2a7807 */ /* 0x000fe20002800000 */
[----:B------:R-:W-:Y:S01]  /*1cb40*/  IMAD.X R37, R97, 0x1, R95, P4 ;  /* 0x0000000161257824 */ /* 0x000fe200020e065f */
[----:B------:R-:W-:Y:S01]  /*1cb50*/  ISETP.GE.U32.AND P4, PT, R36, R78, PT ;  /* 0x0000004e2400720c */ /* 0x000fe20003f86070 */
[----:B------:R-:W-:Y:S01]  /*1cb60*/  IMAD.X R71, RZ, RZ, RZ, P1 ;  /* 0x000000ffff477224 */ /* 0x000fe200008e06ff */
[----:B------:R-:W-:Y:S01]  /*1cb70*/  ISETP.GE.U32.AND P5, PT, R40, R34, PT ;  /* 0x000000222800720c */ /* 0x000fe20003fa6070 */
[----:B------:R-:W-:Y:S01]  /*1cb80*/  IMAD.WIDE.U32 R78, R67, R52, RZ ;  /* 0x00000034434e7225 */ /* 0x000fe200078e00ff */
[----:B------:R-:W-:Y:S02]  /*1cb90*/  ISETP.GE.U32.AND P1, PT, R48, R40, PT ;  /* 0x000000283000720c */ /* 0x000fe40003f26070 */
[----:B------:R-:W-:Y:S01]  /*1cba0*/  ISETP.GE.U32.AND.EX P4, PT, R37, R97, PT, P4 ;  /* 0x000000612500720c */ /* 0x000fe20003f86140 */
[----:B------:R-:W-:Y:S01]  /*1cbb0*/  IMAD.WIDE.U32.X R90, R94, UR19, R90, P6 ;  /* 0x000000135e5a7c25 */ /* 0x000fe2000b0e045a */
[----:B------:R-:W-:-:S02]  /*1cbc0*/  IADD3 RZ, P6, PT, R85, R46, RZ ;  /* 0x0000002e55ff7210 */ /* 0x000fc40007fde0ff */
[----:B------:R-:W-:Y:S01]  /*1cbd0*/  ISETP.GE.U32.AND.EX P5, PT, R41, R35, PT, P5 ;  /* 0x000000232900720c */ /* 0x000fe20003fa6150 */
[----:B------:R-:W-:Y:S01]  /*1cbe0*/  IMAD.MOV.U32 R70, RZ, RZ, R47 ;  /* 0x000000ffff467224 */ /* 0x000fe200078e002f */
[----:B------:R-:W-:Y:S01]  /*1cbf0*/  ISETP.GE.U32.AND.EX P1, PT, R49, R41, PT, P1 ;  /* 0x000000293100720c */ /* 0x000fe20003f26110 */
[----:B------:R-:W-:Y:S01]  /*1cc00*/  IMAD.WIDE.U32 R98, R67, R50, RZ ;  /* 0x0000003243627225 */ /* 0x000fe200078e00ff */
[----:B------:R-:W-:Y:S02]  /*1cc10*/  SEL R41, RZ, 0x1, P4 ;  /* 0x00000001ff297807 */ /* 0x000fe40002000000 */
[----:B------:R-:W-:Y:S01]  /*1cc20*/  SEL R40, RZ, 0x1, P5 ;  /* 0x00000001ff287807 */ /* 0x000fe20002800000 */
[----:B------:R-:W-:-:S04]  /*1cc30*/  IMAD.WIDE.U32 R34, P4, R66, R53, R78 ;  /* 0x0000003542227225 */ /* 0x000fc8000788004e */
[----:B------:R-:W-:Y:S01]  /*1cc40*/  IMAD.WIDE.U32.X R46, R45, R51, R70, P6 ;  /* 0x000000332d2e7225 */ /* 0x000fe200030e0446 */
[----:B------:R-:W-:Y:S02]  /*1cc50*/  IADD3 R42, P5, P6, R41, R90, R42 ;  /* 0x0000005a292a7210 */ /* 0x000fe40007ebe02a */
[----:B------:R-:W-:Y:S01]  /*1cc60*/  SEL R71, RZ, 0x1, P1 ;  /* 0x00000001ff477807 */ /* 0x000fe20000800000 */
[----:B------:R-:W-:Y:S01]  /*1cc70*/  IMAD.X R41, RZ, RZ, RZ, P4 ;  /* 0x000000ffff297224 */ /* 0x000fe200020e06ff */
[----:B------:R-:W-:Y:S01]  /*1cc80*/  IADD3 R75, P1, PT, R75, R34, RZ ;  /* 0x000000224b4b7210 */ /* 0x000fe20007f3e0ff */
[----:B------:R-:W-:Y:S01]  /*1cc90*/  IMAD R78, R5, R87, RZ ;  /* 0x00000057054e7224 */ /* 0x000fe200078e02ff */
[----:B------:R-:W-:Y:S01]  /*1cca0*/  LOP3.LUT R34, RZ, R86, RZ, 0x33, !PT ;  /* 0x00000056ff227212 */ /* 0x000fe200078e33ff */
[----:B------:R-:W-:Y:S01]  /*1ccb0*/  IMAD.WIDE.U32 R84, R89, R7, RZ ;  /* 0x0000000759547225 */ /* 0x000fe200078e00ff */
[----:B------:R-:W-:Y:S02]  /*1ccc0*/  IADD3.X R91, PT, PT, RZ, R91, RZ, P5, P6 ;  /* 0x0000005bff5b7210 */ /* 0x000fe40002fec4ff */
[----:B------:R-:W-:Y:S01]  /*1ccd0*/  IADD3 R86, P4, P5, R71, R46, R40 ;  /* 0x0000002e47567210 */ /* 0x000fe20007d9e028 */
[----:B------:R-:W-:Y:S01]  /*1cce0*/  IMAD.MOV.U32 R40, RZ, RZ, R35 ;  /* 0x000000ffff287224 */ /* 0x000fe200078e0023 */
[----:B------:R-:W-:Y:S01]  /*1ccf0*/  ISETP.GT.U32.AND.EX P0, PT, R75, R34, PT, P0 ;  /* 0x000000224b00720c */ /* 0x000fe20003f04100 */
[----:B------:R-:W-:Y:S01]  /*1cd00*/  IMAD.WIDE.U32 R70, R66, R50, R38 ;  /* 0x0000003242467225 */ /* 0x000fe200078e0026 */
[----:B------:R-:W-:-:S02]  /*1cd10*/  IADD3.X R81, PT, PT, RZ, R47, RZ, P4, P5 ;  /* 0x0000002fff517210 */ /* 0x000fc400027ea4ff */
[----:B------:R-:W-:Y:S01]  /*1cd20*/  SEL R79, RZ, 0x1, !P0 ;  /* 0x00000001ff4f7807 */ /* 0x000fe20004000000 */
[----:B------:R-:W-:-:S04]  /*1cd30*/  IMAD.WIDE.U32 R98, P4, R66, R51, R98 ;  /* 0x0000003342627225 */ /* 0x000fc80007880062 */
[----:B------:R-:W-:-:S04]  /*1cd40*/  IMAD.WIDE.U32.X R40, R67, R53, R40, P1 ;  /* 0x0000003543287225 */ /* 0x000fc800008e0428 */
[----:B------:R-:W-:Y:S01]  /*1cd50*/  IMAD.IADD R90, R98, 0x1, R71 ;  /* 0x00000001625a7824 */ /* 0x000fe200078e0247 */
[----:B------:R-:W-:Y:S01]  /*1cd60*/  IADD3 R40, P0, P6, R70, R40, R79 ;  /* 0x0000002846287210 */ /* 0x000fe20007e1e04f */
[----:B------:R-:W-:-:S03]  /*1cd70*/  IMAD.WIDE.U32 R74, R87, R4, R32 ;  /* 0x00000004574a7225 */ /* 0x000fc600078e0020 */
[----:B------:R-:W-:Y:S01]  /*1cd80*/  IADD3.X R41, PT, PT, R90, R41, RZ, P0, P6 ;  /* 0x000000295a297210 */ /* 0x000fe200007ec4ff */
[C---:B------:R-:W-:Y:S01]  /*1cd90*/  IMAD R71, R89.reuse, R4, R78 ;  /* 0x0000000459477224 */ /* 0x040fe200078e024e */
[----:B------:R-:W-:Y:S01]  /*1cda0*/  ISETP.GE.U32.AND P0, PT, R74, R32, PT ;  /* 0x000000204a00720c */ /* 0x000fe20003f06070 */
[----:B------:R-:W-:-:S04]  /*1cdb0*/  IMAD.WIDE.U32 R34, R89, R4, RZ ;  /* 0x0000000459227225 */ /* 0x000fc800078e00ff */
[----:B------:R-:W-:Y:S02]  /*1cdc0*/  IMAD.IADD R71, R75, 0x1, R71 ;  /* 0x000000014b477824 */ /* 0x000fe400078e0247 */
[----:B------:R-:W-:-:S03]  /*1cdd0*/  IMAD.WIDE.U32 R46, R87, R4, RZ ;  /* 0x00000004572e7225 */ /* 0x000fc600078e00ff */
[----:B------:R-:W-:Y:S01]  /*1cde0*/  ISETP.GE.U32.AND.EX P0, PT, R71, R33, PT, P0 ;  /* 0x000000214700720c */ /* 0x000fe20003f06100 */
[----:B------:R-:W-:-:S04]  /*1cdf0*/  IMAD.WIDE.U32 R34, P1, R87, R5, R34 ;  /* 0x0000000557227225 */ /* 0x000fc80007820022 */
[----:B------:R-:W-:Y:S01]  /*1ce00*/  IMAD.X R75, RZ, RZ, RZ, P2 ;  /* 0x000000ffff4b7224 */ /* 0x000fe200010e06ff */
[----:B------:R-:W-:Y:S01]  /*1ce10*/  IADD3 R46, P2, PT, R83, R74, RZ ;  /* 0x0000004a532e7210 */ /* 0x000fe20007f5e0ff */
[----:B------:R-:W-:Y:S01]  /*1ce20*/  IMAD.WIDE.U32 R78, R87, R7, RZ ;  /* 0x00000007574e7225 */ /* 0x000fe200078e00ff */
[----:B------:R-:W-:-:S03]  /*1ce30*/  IADD3 RZ, P5, PT, R47, R34, RZ ;  /* 0x000000222fff7210 */ /* 0x000fc60007fbe0ff */
[----:B------:R-:W-:-:S04]  /*1ce40*/  IMAD.WIDE.U32 R84, P6, R87, R8, R84 ;  /* 0x0000000857547225 */ /* 0x000fc800078c0054 */
[----:B------:R-:W-:-:S04]  /*1ce50*/  IMAD.WIDE.U32 R32, R66, R50, RZ ;  /* 0x0000003242207225 */ /* 0x000fc800078e00ff */
[----:B------:R-:W-:Y:S01]  /*1ce60*/  IMAD.X R47, R71, 0x1, R82, P2 ;  /* 0x00000001472f7824 */ /* 0x000fe200010e0652 */
[----:B------:R-:W-:Y:S01]  /*1ce70*/  IADD3 RZ, P2, PT, R79, R84, RZ ;  /* 0x000000544fff7210 */ /* 0x000fe20007f5e0ff */
[----:B------:R-:W-:Y:S01]  /*1ce80*/  IMAD.X R83, RZ, RZ, RZ, P1 ;  /* 0x000000ffff537224 */ /* 0x000fe200008e06ff */
[----:B------:R-:W-:Y:S01]  /*1ce90*/  SEL R84, RZ, 0x1, P0 ;  /* 0x00000001ff547807 */ /* 0x000fe20000000000 */
[----:B------:R-:W-:Y:S01]  /*1cea0*/  IMAD.WIDE.U32 R78, R31, R6, RZ ;  /* 0x000000061f4e7225 */ /* 0x000fe200078e00ff */
[----:B------:R-:W-:Y:S02]  /*1ceb0*/  IADD3 RZ, P1, PT, R33, R98, RZ ;  /* 0x0000006221ff7210 */ /* 0x000fe40007f3e0ff */
[----:B------:R-:W-:Y:S01]  /*1cec0*/  ISETP.GE.U32.AND P0, PT, R46, R74, PT ;  /* 0x0000004a2e00720c */ /* 0x000fe20003f06070 */
[----:B------:R-:W-:-:S03]  /*1ced0*/  IMAD.WIDE.U32 R32, R31, R2, RZ ;  /* 0x000000021f207225 */ /* 0x000fc600078e00ff */
[----:B------:R-:W-:Y:S01]  /*1cee0*/  ISETP.GE.U32.AND.EX P0, PT, R47, R71, PT, P0 ;  /* 0x000000472f00720c */ /* 0x000fe20003f06100 */
[----:B------:R-:W-:Y:S02]  /*1cef0*/  IMAD.MOV.U32 R82, RZ, RZ, R35 ;  /* 0x000000ffff527224 */ /* 0x000fe400078e0023 */
[----:B------:R-:W-:Y:S02]  /*1cf00*/  IMAD.X R71, RZ, RZ, RZ, P6 ;  /* 0x000000ffff477224 */ /* 0x000fe400030e06ff */
[----:B------:R-:W-:Y:S01]  /*1cf10*/  IMAD.WIDE.U32 R34, R102, R2, RZ ;  /* 0x0000000266227225 */ /* 0x000fe200078e00ff */
[----:B------:R-:W-:-:S03]  /*1cf20*/  SEL R34, RZ, 0x1, P0 ;  /* 0x00000001ff227807 */ /* 0x000fc60000000000 */
[----:B------:R-:W-:-:S04]  /*1cf30*/  IMAD.WIDE.U32 R32, P6, R102, R3, R32 ;  /* 0x0000000366207225 */ /* 0x000fc800078c0020 */
[----:B------:R-:W-:Y:S01]  /*1cf40*/  IMAD.X R97, RZ, RZ, RZ, P4 ;  /* 0x000000ffff617224 */ /* 0x000fe200020e06ff */
[----:B------:R-:W-:Y:S01]  /*1cf50*/  IADD3 RZ, P4, PT, R35, R32, RZ ;  /* 0x0000002023ff7210 */ /* 0x000fe20007f9e0ff */
[----:B------:R-:W-:Y:S02]  /*1cf60*/  IMAD.MOV.U32 R96, RZ, RZ, R99 ;  /* 0x000000ffff607224 */ /* 0x000fe400078e0063 */
[----:B------:R-:W-:-:S04]  /*1cf70*/  IMAD.WIDE.U32.X R82, R89, R5, R82, P5 ;  /* 0x0000000559527225 */ /* 0x000fc800028e0452 */
[----:B------:R-:W-:-:S04]  /*1cf80*/  IMAD.WIDE.U32 R78, P5, R102, R9, R78 ;  /* 0x00000009664e7225 */ /* 0x000fc800078a004e */
[----:B------:R-:W-:Y:S01]  /*1cf90*/  IMAD.WIDE.U32.X R96, R67, R51, R96, P1 ;  /* 0x0000003343607225 */ /* 0x000fe200008e0460 */
[----:B------:R-:W-:-:S03]  /*1cfa0*/  ISETP.GE.U32.AND P1, PT, R70, R38, PT ;  /* 0x000000264600720c */ /* 0x000fc60003f26070 */
[----:B------:R-:W-:Y:S01]  /*1cfb0*/  IMAD.X R35, RZ, RZ, RZ, P5 ;  /* 0x000000ffff237224 */ /* 0x000fe200028e06ff */
[----:B------:R-:W-:Y:S01]  /*1cfc0*/  ISETP.GE.U32.AND P5, PT, R40, R70, PT ;  /* 0x000000462800720c */ /* 0x000fe20003fa6070 */
[----:B------:R-:W-:Y:S01]  /*1cfd0*/  IMAD.WIDE.U32 R94, R102, R6, RZ ;  /* 0x00000006665e7225 */ /* 0x000fe200078e00ff */
[----:B------:R-:W-:Y:S02]  /*1cfe0*/  ISETP.GE.U32.AND.EX P1, PT, R90, R39, PT, P1 ;  /* 0x000000275a00720c */ /* 0x000fe40003f26110 */
[----:B------:R-:W-:Y:S01]  /*1cff0*/  ISETP.GE.U32.AND.EX P5, PT, R41, R90, PT, P5 ;  /* 0x0000005a2900720c */ /* 0x000fe20003fa6150 */
[----:B------:R-:W-:Y:S01]  /*1d000*/  IMAD.MOV.U32 R74, RZ, RZ, R93 ;  /* 0x000000ffff4a7224 */ /* 0x000fe200078e005d */
[----:B------:R-:W-:Y:S01]  /*1d010*/  IADD3 RZ, P0, PT, R95, R78, RZ ;  /* 0x0000004e5fff7210 */ /* 0x000fe20007f1e0ff */
[----:B------:R-:W-:Y:S01]  /*1d020*/  IMAD.X R39, RZ, RZ, RZ, P6 ;  /* 0x000000ffff277224 */ /* 0x000fe200030e06ff */
[----:B------:R-:W-:Y:S01]  /*1d030*/  SEL R78, RZ, 0x1, P1 ;  /* 0x00000001ff4e7807 */ /* 0x000fe20000800000 */
[----:B------:R-:W-:Y:S01]  /*1d040*/  IMAD.WIDE.U32 R92, R67, UR16, RZ ;  /* 0x00000010435c7c25 */ /* 0x000fe2000f8e00ff */
[----:B------:R-:W-:-:S02]  /*1d050*/  IADD3 R90, P1, P6, R34, R82, R84 ;  /* 0x00000052225a7210 */ /* 0x000fc40007e3e054 */
[----:B------:R-:W-:Y:S01]  /*1d060*/  SEL R99, RZ, 0x1, P5 ;  /* 0x00000001ff637807 */ /* 0x000fe20002800000 */
[----:B------:R-:W-:Y:S01]  /*1d070*/  IMAD.MOV.U32 R34, RZ, RZ, R79 ;  /* 0x000000ffff227224 */ /* 0x000fe200078e004f */
[----:B------:R-:W-:Y:S01]  /*1d080*/  IADD3.X R98, PT, PT, RZ, R83, RZ, P1, P6 ;  /* 0x00000053ff627210 */ /* 0x000fe20000fec4ff */
[----:B------:R-:W-:Y:S01]  /*1d090*/  IMAD.MOV.U32 R38, RZ, RZ, R33 ;  /* 0x000000ffff267224 */ /* 0x000fe200078e0021 */
[----:B------:R-:W-:Y:S01]  /*1d0a0*/  IADD3 R99, P1, P6, R99, R96, R78 ;  /* 0x0000006063637210 */ /* 0x000fe20007e3e04e */
[----:B------:R-:W-:-:S03]  /*1d0b0*/  IMAD.WIDE.U32 R92, P5, R66, UR17, R92 ;  /* 0x00000011425c7c25 */ /* 0x000fc6000f8a005c */
[----:B------:R-:W-:Y:S01]  /*1d0c0*/  IADD3.X R96, PT, PT, RZ, R97, RZ, P1, P6 ;  /* 0x00000061ff607210 */ /* 0x000fe20000fec4ff */
[----:B------:R-:W-:-:S04]  /*1d0d0*/  IMAD.WIDE.U32 R32, R66, UR16, RZ ;  /* 0x0000001042207c25 */ /* 0x000fc8000f8e00ff */
[----:B------:R-:W-:-:S04]  /*1d0e0*/  IMAD.WIDE.U32 R78, R66, UR16, R46 ;  /* 0x00000010424e7c25 */ /* 0x000fc8000f8e002e */
[----:B------:R-:W-:Y:S01]  /*1d0f0*/  IMAD.MOV.U32 R70, RZ, RZ, R85 ;  /* 0x000000ffff467224 */ /* 0x000fe200078e0055 */
[----:B------:R-:W-:Y:S01]  /*1d100*/  IADD3 R32, P1, PT, R99, R78, RZ ;  /* 0x0000004e63207210 */ /* 0x000fe20007f3e0ff */
[----:B------:R-:W-:Y:S01]  /*1d110*/  IMAD.X R85, RZ, RZ, RZ, P5 ;  /* 0x000000ffff557224 */ /* 0x000fe200028e06ff */
[----:B------:R-:W-:Y:S01]  /*1d120*/  IADD3 RZ, P5, PT, R33, R92, RZ ;  /* 0x0000005c21ff7210 */ /* 0x000fe20007fbe0ff */
[----:B------:R-:W-:-:S04]  /*1d130*/  IMAD.WIDE.U32 R82, R67, UR18, RZ ;  /* 0x0000001243527c25 */ /* 0x000fc8000f8e00ff */
[----:B------:R-:W-:Y:S02]  /*1d140*/  IMAD.MOV.U32 R84, RZ, RZ, R93 ;  /* 0x000000ffff547224 */ /* 0x000fe400078e005d */
[----:B------:R-:W-:Y:S02]  /*1d150*/  IMAD.IADD R95, R92, 0x1, R79 ;  /* 0x000000015c5f7824 */ /* 0x000fe400078e024f */
[----:B------:R-:W-:-:S04]  /*1d160*/  IMAD.WIDE.U32 R92, R66, UR18, RZ ;  /* 0x00000012425c7c25 */ /* 0x000fc8000f8e00ff */
[----:B------:R-:W-:-:S04]  /*1d170*/  IMAD.WIDE.U32 R82, P6, R66, UR19, R82 ;  /* 0x0000001342527c25 */ /* 0x000fc8000f8c0052 */
[----:B------:R-:W-:Y:S01]  /*1d180*/  IMAD.WIDE.U32.X R84, R67, UR17, R84, P5 ;  /* 0x0000001143547c25 */ /* 0x000fe2000a8e0454 */
[----:B------:R-:W-:-:S03]  /*1d190*/  ISETP.GE.U32.AND P5, PT, R78, R46, PT ;  /* 0x0000002e4e00720c */ /* 0x000fc60003fa6070 */
[----:B------:R-:W-:Y:S01]  /*1d1a0*/  IMAD.X R33, R95, 0x1, R96, P1 ;  /* 0x000000015f217824 */ /* 0x000fe200008e0660 */
[----:B------:R-:W-:Y:S01]  /*1d1b0*/  ISETP.GE.U32.AND P1, PT, R32, R78, PT ;  /* 0x0000004e2000720c */ /* 0x000fe20003f26070 */
[----:B------:R-:W-:Y:S01]  /*1d1c0*/  IMAD.X R79, RZ, RZ, RZ, P6 ;  /* 0x000000ffff4f7224 */ /* 0x000fe200030e06ff */
[----:B------:R-:W-:Y:S01]  /*1d1d0*/  IADD3 RZ, P6, PT, R93, R82, RZ ;  /* 0x000000525dff7210 */ /* 0x000fe20007fde0ff */
[----:B------:R-:W-:Y:S01]  /*1d1e0*/  IMAD.MOV.U32 R78, RZ, RZ, R83 ;  /* 0x000000ffff4e7224 */ /* 0x000fe200078e0053 */
[----:B------:R-:W-:Y:S01]  /*1d1f0*/  ISETP.GE.U32.AND.EX P5, PT, R95, R47, PT, P5 ;  /* 0x0000002f5f00720c */ /* 0x000fe20003fa6150 */
[----:B------:R-:W-:Y:S01]  /*1d200*/  IMAD R92, R8, R87, RZ ;  /* 0x00000057085c7224 */ /* 0x000fe200078e02ff */
[----:B------:R-:W-:Y:S01]  /*1d210*/  ISETP.GE.U32.AND.EX P1, PT, R33, R95, PT, P1 ;  /* 0x0000005f2100720c */ /* 0x000fe20003f26110 */
[----:B------:R-:W-:Y:S01]  /*1d220*/  IMAD.WIDE.U32 R94, R87, R7, R68 ;  /* 0x00000007575e7225 */ /* 0x000fe200078e0044 */
[----:B------:R-:W-:Y:S02]  /*1d230*/  SEL R46, RZ, 0x1, P5 ;  /* 0x00000001ff2e7807 */ /* 0x000fe40002800000 */
[----:B------:R-:W-:Y:S01]  /*1d240*/  SEL R93, RZ, 0x1, P1 ;  /* 0x00000001ff5d7807 */ /* 0x000fe20000800000 */
[----:B------:R-:W-:-:S03]  /*1d250*/  IMAD.WIDE.U32.X R78, R67, UR19, R78, P6 ;  /* 0x00000013434e7c25 */ /* 0x000fc6000b0e044e */
[----:B------:R-:W-:Y:S01]  /*1d260*/  IADD3 R93, P5, P6, R93, R84, R46 ;  /* 0x000000545d5d7210 */ /* 0x000fe20007ebe02e */
[----:B------:R-:W-:Y:S01]  /*1d270*/  IMAD R67, R89, R7, R92 ;  /* 0x0000000759437224 */ /* 0x000fe200078e025c */
[----:B------:R-:W-:Y:S01]  /*1d280*/  IADD3 R84, P1, PT, R90, R94, RZ ;  /* 0x0000005e5a547210 */ /* 0x000fe20007f3e0ff */
[----:B------:R-:W-:Y:S01]  /*1d290*/  IMAD R92, R9, R102, RZ ;  /* 0x00000066095c7224 */ /* 0x000fe200078e02ff */
[----:B------:R-:W-:Y:S01]  /*1d2a0*/  IADD3.X R83, PT, PT, RZ, R85, RZ, P5, P6 ;  /* 0x00000055ff537210 */ /* 0x000fe20002fec4ff */
[----:B------:R-:W-:Y:S01]  /*1d2b0*/  IMAD.WIDE.U32 R46, R102, R6, R40 ;  /* 0x00000006662e7225 */ /* 0x000fe200078e0028 */
[----:B------:R-:W-:-:S03]  /*1d2c0*/  ISETP.GE.U32.AND P5, PT, R84, R94, PT ;  /* 0x0000005e5400720c */ /* 0x000fc60003fa6070 */
[----:B------:R-:W-:Y:S01]  /*1d2d0*/  IMAD.IADD R95, R95, 0x1, R67 ;  /* 0x000000015f5f7824 */ /* 0x000fe200078e0243 */
[----:B------:R-:W-:Y:S01]  /*1d2e0*/  ISETP.GE.U32.AND P6, PT, R46, R40, PT ;  /* 0x000000282e00720c */ /* 0x000fe20003fc6070 */
[----:B------:R-:W-:Y:S02]  /*1d2f0*/  IMAD R67, R31, R6, R92 ;  /* 0x000000061f437224 */ /* 0x000fe400078e025c */
[----:B------:R-:W-:Y:S01]  /*1d300*/  IMAD.X R85, R95, 0x1, R98, P1 ;  /* 0x000000015f557824 */ /* 0x000fe200008e0662 */
[----:B------:R-:W-:Y:S01]  /*1d310*/  ISETP.GE.U32.AND P1, PT, R94, R68, PT ;  /* 0x000000445e00720c */ /* 0x000fe20003f26070 */
[----:B------:R-:W-:Y:S02]  /*1d320*/  IMAD.IADD R92, R47, 0x1, R67 ;  /* 0x000000012f5c7824 */ /* 0x000fe400078e0243 */
[----:B------:R-:W-:Y:S01]  /*1d330*/  IMAD R40, R103, R73, RZ ;  /* 0x0000004967287224 */ /* 0x000fe200078e02ff */
[----:B------:R-:W-:Y:S01]  /*1d340*/  ISETP.GE.U32.AND.EX P1, PT, R95, R69, PT, P1 ;  /* 0x000000455f00720c */ /* 0x000fe20003f26110 */
[----:B------:R-:W-:Y:S01]  /*1d350*/  IMAD.WIDE.U32 R66, R66, UR18, R84 ;  /* 0x0000001242427c25 */ /* 0x000fe2000f8e0054 */
[----:B------:R-:W-:-:S02]  /*1d360*/  ISETP.GE.U32.AND.EX P5, PT, R85, R95, PT, P5 ;  /* 0x0000005f5500720c */ /* 0x000fc40003fa6150 */
[----:B------:R-:W-:Y:S01]  /*1d370*/  SEL R90, RZ, 0x1, P1 ;  /* 0x00000001ff5a7807 */ /* 0x000fe20000800000 */
[----:B------:R-:W-:Y:S01]  /*1d380*/  IMAD.WIDE.U32.X R74, R103, R44, R74, P3 ;  /* 0x0000002c674a7225 */ /* 0x000fe200018e044a */
[----:B------:R-:W-:-:S03]  /*1d390*/  ISETP.GE.U32.AND.EX P3, PT, R92, R41, PT, P6 ;  /* 0x000000295c00720c */ /* 0x000fc60003f66160 */
[C---:B------:R-:W-:Y:S02]  /*1d3a0*/  IMAD R69, R109.reuse, R44, R40 ;  /* 0x0000002c6d457224 */ /* 0x040fe400078e0228 */
[----:B------:R-:W-:-:S04]  /*1d3b0*/  IMAD.WIDE.U32 R40, R109, R73, R36 ;  /* 0x000000496d287225 */ /* 0x000fc800078e0024 */
[----:B------:R-:W-:Y:S01]  /*1d3c0*/  IMAD.WIDE.U32.X R112, R89, R8, R70, P2 ;  /* 0x0000000859707225 */ /* 0x000fe200010e0446 */
[----:B------:R-:W-:Y:S02]  /*1d3d0*/  ISETP.GE.U32.AND P2, PT, R66, R84, PT ;  /* 0x000000544200720c */ /* 0x000fe40003f46070 */
[----:B------:R-:W-:Y:S01]  /*1d3e0*/  IADD3 R84, P1, PT, R93, R66, RZ ;  /* 0x000000425d547210 */ /* 0x000fe20007f3e0ff */
[----:B------:R-:W-:Y:S01]  /*1d3f0*/  IMAD.IADD R47, R82, 0x1, R67 ;  /* 0x00000001522f7824 */ /* 0x000fe200078e0243 */
[----:B------:R-:W-:Y:S01]  /*1d400*/  IADD3 R70, P6, PT, R88, R40, RZ ;  /* 0x0000002858467210 */ /* 0x000fe20007fde0ff */
[----:B------:R-:W-:Y:S01]  /*1d410*/  IMAD.IADD R41, R41, 0x1, R69 ;  /* 0x0000000129297824 */ /* 0x000fe200078e0245 */
[----:B------:R-:W-:Y:S01]  /*1d420*/  SEL R67, RZ, 0x1, P5 ;  /* 0x00000001ff437807 */ /* 0x000fe20002800000 */
[----:B------:R-:W-:Y:S01]  /*1d430*/  IMAD R69, R92, UR20, RZ ;  /* 0x000000145c457c24 */ /* 0x000fe2000f8e02ff */
[C---:B------:R-:W-:Y:S01]  /*1d440*/  ISETP.GE.U32.AND.EX P2, PT, R47.reuse, R85, PT, P2 ;  /* 0x000000552f00720c */ /* 0x040fe20003f46120 */
[----:B------:R-:W-:Y:S01]  /*1d450*/  IMAD.X R85, R47, 0x1, R83, P1 ;  /* 0x000000012f557824 */ /* 0x000fe200008e0653 */
[----:B------:R-:W-:Y:S01]  /*1d460*/  ISETP.GE.U32.AND P5, PT, R84, R66, PT ;  /* 0x000000425400720c */ /* 0x000fe20003fa6070 */
[----:B------:R-:W-:Y:S01]  /*1d470*/  IMAD.X R71, R41, 0x1, R77, P6 ;  /* 0x0000000129477824 */ /* 0x000fe200030e064d */
[----:B------:R-:W-:Y:S01]  /*1d480*/  ISETP.GE.U32.AND P6, PT, R40, R36, PT ;  /* 0x000000242800720c */ /* 0x000fe20003fc6070 */
[----:B------:R-:W-:Y:S01]  /*1d490*/  IMAD R69, R46, UR21, R69 ;  /* 0x000000152e457c24 */ /* 0x000fe2000f8e0245 */
[----:B------:R-:W-:Y:S01]  /*1d4a0*/  ISETP.GE.U32.AND P1, PT, R70, R40, PT ;  /* 0x000000284600720c */ /* 0x000fe20003f26070 */
[----:B------:R-:W-:Y:S01]  /*1d4b0*/  IMAD.WIDE.U32.X R34, R31, R9, R34, P0 ;  /* 0x000000091f227225 */ /* 0x000fe200000e0422 */
[----:B------:R-:W-:-:S02]  /*1d4c0*/  ISETP.GE.U32.AND.EX P5, PT, R85, R47, PT, P5 ;  /* 0x0000002f5500720c */ /* 0x000fc40003fa6150 */
[----:B------:R-:W-:Y:S01]  /*1d4d0*/  ISETP.GE.U32.AND.EX P6, PT, R41, R37, PT, P6 ;  /* 0x000000252900720c */ /* 0x000fe20003fc6160 */
[----:B------:R-:W-:Y:S01]  /*1d4e0*/  IMAD.WIDE.U32 R96, R72, R110, RZ ;  /* 0x0000006e48607225 */ /* 0x000fe200078e00ff */
[----:B------:R-:W-:Y:S02]  /*1d4f0*/  ISETP.GE.U32.AND.EX P1, PT, R71, R41, PT, P1 ;  /* 0x000000294700720c */ /* 0x000fe40003f26110 */
[----:B------:R-:W-:Y:S01]  /*1d500*/  LOP3.LUT R37, RZ, R46, RZ, 0x33, !PT ;  /* 0x0000002eff257212 */ /* 0x000fe200078e33ff */
[----:B------:R-:W-:Y:S01]  /*1d510*/  IMAD.WIDE.U32 R46, R46, UR20, RZ ;  /* 0x000000142e2e7c25 */ /* 0x000fe2000f8e00ff */
[----:B------:R-:W-:Y:S02]  /*1d520*/  SEL R40, RZ, 0x1, P2 ;  /* 0x00000001ff287807 */ /* 0x000fe40001000000 */
[----:B------:R-:W-:Y:S01]  /*1d530*/  SEL R41, RZ, 0x1, P5 ;  /* 0x00000001ff297807 */ /* 0x000fe20002800000 */
[----:B------:R-:W-:Y:S01]  /*1d540*/  IMAD.IADD R69, R47, 0x1, R69 ;  /* 0x000000012f457824 */ /* 0x000fe200078e0245 */
[----:B------:R-:W-:Y:S01]  /*1d550*/  IADD3 R90, P2, P5, R67, R112, R90 ;  /* 0x00000070435a7210 */ /* 0x000fe20007d5e05a */
[----:B------:R-:W-:Y:S01]  /*1d560*/  IMAD.WIDE.U32 R82, R46, R52, RZ ;  /* 0x000000342e527225 */ /* 0x000fe200078e00ff */
[----:B------:R-:W-:-:S02]  /*1d570*/  SEL R36, RZ, 0x1, P6 ;  /* 0x00000001ff247807 */ /* 0x000fc40003000000 */
[----:B------:R-:W-:Y:S01]  /*1d580*/  SEL R77, RZ, 0x1, P1 ;  /* 0x00000001ff4d7807 */ /* 0x000fe20000800000 */
[----:B------:R-:W-:Y:S01]  /*1d590*/  IMAD.WIDE.U32 R66, R76, UR16, RZ ;  /* 0x000000104c427c25 */ /* 0x000fe2000f8e00ff */
[----:B------:R-:W-:Y:S02]  /*1d5a0*/  IADD3.X R112, PT, PT, RZ, R113, RZ, P2, P5 ;  /* 0x00000071ff707210 */ /* 0x000fe400017ea4ff */
[----:B------:R-:W-:Y:S01]  /*1d5b0*/  IADD3 R40, P1, P6, R41, R78, R40 ;  /* 0x0000004e29287210 */ /* 0x000fe20007e3e028 */
[----:B------:R-:W-:Y:S01]  /*1d5c0*/  IMAD.WIDE.U32 R94, R73, R104, RZ ;  /* 0x00000068495e7225 */ /* 0x000fe200078e00ff */
[----:B------:R-:W-:Y:S02]  /*1d5d0*/  IADD3 R77, P2, P5, R77, R74, R36 ;  /* 0x0000004a4d4d7210 */ /* 0x000fe40007d5e024 */
[----:B------:R-:W-:Y:S01]  /*1d5e0*/  IADD3.X R41, PT, PT, RZ, R79, RZ, P1, P6 ;  /* 0x0000004fff297210 */ /* 0x000fe20000fec4ff */
[----:B------:R-:W-:Y:S01]  /*1d5f0*/  IMAD R36, R3, R102, RZ ;  /* 0x0000006603247224 */ /* 0x000fe200078e02ff */
[----:B------:R-:W-:Y:S01]  /*1d600*/  ISETP.GT.U32.AND P1, PT, R82, R37, PT ;  /* 0x000000255200720c */ /* 0x000fe20003f24070 */
[----:B------:R-:W-:Y:S01]  /*1d610*/  IMAD.WIDE.U32 R78, R102, R2, R32 ;  /* 0x00000002664e7225 */ /* 0x000fe200078e0020 */
[----:B------:R-:W-:-:S02]  /*1d620*/  IADD3.X R68, PT, PT, RZ, R75, RZ, P2, P5 ;  /* 0x0000004bff447210 */ /* 0x000fc400017ea4ff */
[----:B------:R-:W-:Y:S01]  /*1d630*/  SEL R75, RZ, 0x1, P3 ;  /* 0x00000001ff4b7807 */ /* 0x000fe20001800000 */
[----:B------:R-:W-:Y:S01]  /*1d640*/  IMAD R93, R31, R2, R36 ;  /* 0x000000021f5d7224 */ /* 0x000fe200078e0224 */
[C---:B------:R-:W-:Y:S01]  /*1d650*/  ISETP.GE.U32.AND P0, PT, R78.reuse, R32, PT ;  /* 0x000000204e00720c */ /* 0x040fe20003f06070 */
[----:B------:R-:W-:Y:S01]  /*1d660*/  IMAD.WIDE.U32 R36, R45, UR16, RZ ;  /* 0x000000102d247c25 */ /* 0x000fe2000f8e00ff */
[----:B------:R-:W-:Y:S02]  /*1d670*/  IADD3 R66, P2, P5, R78, R34, R75 ;  /* 0x000000224e427210 */ /* 0x000fe40007d5e04b */
[----:B------:R-:W-:Y:S01]  /*1d680*/  LOP3.LUT R92, RZ, R92, RZ, 0x33, !PT ;  /* 0x0000005cff5c7212 */ /* 0x000fe200078e33ff */
[----:B------:R-:W-:Y:S02]  /*1d690*/  IMAD.IADD R82, R79, 0x1, R93 ;  /* 0x000000014f527824 */ /* 0x000fe400078e025d */
[----:B------:R-:W-:-:S03]  /*1d6a0*/  IMAD.WIDE.U32 R36, P3, R76, UR17, R36 ;  /* 0x000000114c247c25 */ /* 0x000fc6000f860024 */
[----:B------:R-:W-:Y:S01]  /*1d6b0*/  ISETP.GE.U32.AND.EX P0, PT, R82, R33, PT, P0 ;  /* 0x000000215200720c */ /* 0x000fe20003f06100 */
[----:B------:R-:W-:Y:S01]  /*1d6c0*/  IMAD.WIDE.U32 R74, R76, UR16, R70 ;  /* 0x000000104c4a7c25 */ /* 0x000fe2000f8e0046 */
[----:B------:R-:W-:Y:S02]  /*1d6d0*/  IADD3 RZ, P6, PT, R67, R36, RZ ;  /* 0x0000002443ff7210 */ /* 0x000fe40007fde0ff */
[----:B------:R-:W-:Y:S01]  /*1d6e0*/  IADD3.X R67, PT, PT, R82, R35, RZ, P2, P5 ;  /* 0x0000002352437210 */ /* 0x000fe200017ea4ff */
[----:B------:R-:W-:Y:S01]  /*1d6f0*/  IMAD.IADD R93, R36, 0x1, R75 ;  /* 0x00000001245d7824 */ /* 0x000fe200078e024b */
[----:B------:R-:W-:Y:S01]  /*1d700*/  IADD3 R34, P5, PT, R86, R74, RZ ;  /* 0x0000004a56227210 */ /* 0x000fe20007fbe0ff */
[----:B------:R-:W-:Y:S01]  /*1d710*/  IMAD.X R75, RZ, RZ, RZ, P3 ;  /* 0x000000ffff4b7224 */ /* 0x000fe200018e06ff */
[----:B------:R-:W-:Y:S01]  /*1d720*/  ISETP.GE.U32.AND P2, PT, R66, R78, PT ;  /* 0x0000004e4200720c */ /* 0x000fe20003f46070 */
[----:B------:R-:W-:Y:S01]  /*1d730*/  IMAD.WIDE.U32 R78, R69, R52, RZ ;  /* 0x00000034454e7225 */ /* 0x000fe200078e00ff */
[----:B------:R-:W-:-:S02]  /*1d740*/  ISETP.GE.U32.AND P3, PT, R74, R70, PT ;  /* 0x000000464a00720c */ /* 0x000fc40003f66070 */
[----:B------:R-:W-:Y:S01]  /*1d750*/  ISETP.GE.U32.AND.EX P2, PT, R67, R82, PT, P2 ;  /* 0x000000524300720c */ /* 0x000fe20003f46120 */
[C---:B------:R-:W-:Y:S01]  /*1d760*/  IMAD.X R35, R93.reuse, 0x1, R81, P5 ;  /* 0x000000015d237824 */ /* 0x040fe200028e0651 */
[----:B------:R-:W-:Y:S01]  /*1d770*/  ISETP.GE.U32.AND P5, PT, R34, R74, PT ;  /* 0x0000004a2200720c */ /* 0x000fe20003fa6070 */
[----:B------:R-:W-:Y:S01]  /*1d780*/  IMAD.MOV.U32 R74, RZ, RZ, R37 ;  /* 0x000000ffff4a7224 */ /* 0x000fe200078e0025 */
[----:B------:R-:W-:Y:S01]  /*1d790*/  ISETP.GE.U32.AND.EX P3, PT, R93, R71, PT, P3 ;  /* 0x000000475d00720c */ /* 0x000fe20003f66130 */
[----:B------:R-:W-:Y:S01]  /*1d7a0*/  IMAD.WIDE.U32.X R70, R31, R3, R38, P4 ;  /* 0x000000031f467225 */ /* 0x000fe200020e0426 */
[----:B------:R-:W-:Y:S02]  /*1d7b0*/  ISETP.GE.U32.AND.EX P5, PT, R35, R93, PT, P5 ;  /* 0x0000005d2300720c */ /* 0x000fe40003fa6150 */
[----:B------:R-:W-:Y:S01]  /*1d7c0*/  SEL R32, RZ, 0x1, P3 ;  /* 0x00000001ff207807 */ /* 0x000fe20001800000 */
[----:B------:R-:W-:Y:S01]  /*1d7d0*/  IMAD.WIDE.U32.X R74, R45, UR17, R74, P6 ;  /* 0x000000112d4a7c25 */ /* 0x000fe2000b0e044a */
[----:B------:R-:W-:-:S02]  /*1d7e0*/  SEL R99, RZ, 0x1, P5 ;  /* 0x00000001ff637807 */ /* 0x000fc40002800000 */
[----:B------:R-:W-:Y:S01]  /*1d7f0*/  SEL R88, RZ, 0x1, P0 ;  /* 0x00000001ff587807 */ /* 0x000fe20000000000 */
[----:B------:R-:W-:Y:S01]  /*1d800*/  IMAD.WIDE.U32 R78, P6, R46, R53, R78 ;  /* 0x000000352e4e7225 */ /* 0x000fe200078c004e */
[----:B------:R-:W-:Y:S02]  /*1d810*/  SEL R33, RZ, 0x1, P2 ;  /* 0x00000001ff217807 */ /* 0x000fe40001000000 */
[----:B------:R-:W-:Y:S01]  /*1d820*/  IADD3 R99, P0, P2, R99, R74, R32 ;  /* 0x0000004a63637210 */ /* 0x000fe20007a1e020 */
[----:B------:R-:W-:Y:S01]  /*1d830*/  IMAD.MOV.U32 R38, RZ, RZ, R79 ;  /* 0x000000ffff267224 */ /* 0x000fe200078e004f */
[----:B------:R-:W-:Y:S01]  /*1d840*/  IADD3 R83, P5, PT, R83, R78, RZ ;  /* 0x0000004e53537210 */ /* 0x000fe20007fbe0ff */
[----:B------:R-:W-:Y:S01]  /*1d850*/  IMAD.WIDE.U32 R36, R44, R104, RZ ;  /* 0x000000682c247225 */ /* 0x000fe200078e00ff */
[----:B------:R-:W-:Y:S02]  /*1d860*/  IADD3.X R98, PT, PT, RZ, R75, RZ, P0, P2 ;  /* 0x0000004bff627210 */ /* 0x000fe400007e44ff */
[----:B------:R-:W-:Y:S01]  /*1d870*/  ISETP.GT.U32.AND.EX P1, PT, R83, R92, PT, P1 ;  /* 0x0000005c5300720c */ /* 0x000fe20003f24110 */
[----:B------:R-:W-:Y:S01]  /*1d880*/  IMAD.X R39, RZ, RZ, RZ, P6 ;  /* 0x000000ffff277224 */ /* 0x000fe200030e06ff */
[----:B------:R-:W-:Y:S01]  /*1d890*/  IADD3 R88, P6, P2, R33, R70, R88 ;  /* 0x0000004621587210 */ /* 0x000fe20007ade058 */
[----:B------:R-:W-:Y:S01]  /*1d8a0*/  IMAD.WIDE.U32 R78, R69, R50, RZ ;  /* 0x00000032454e7225 */ /* 0x000fe200078e00ff */
[----:B------:R-:W-:-:S02]  /*1d8b0*/  SEL R47, RZ, 0x1, !P1 ;  /* 0x00000001ff2f7807 */ /* 0x000fc40004800000 */
[----:B------:R-:W-:Y:S01]  /*1d8c0*/  IADD3.X R86, PT, PT, RZ, R71, RZ, P6, P2 ;  /* 0x00000047ff567210 */ /* 0x000fe200037e44ff */
[----:B------:R-:W-:-:S04]  /*1d8d0*/  IMAD.WIDE.U32.X R38, R69, R53, R38, P5 ;  /* 0x0000003545267225 */ /* 0x000fc800028e0426 */
[----:B------:R-:W-:-:S04]  /*1d8e0*/  IMAD.WIDE.U32 R74, R46, R50, R66 ;  /* 0x000000322e4a7225 */ /* 0x000fc800078e0042 */
[----:B------:R-:W-:Y:S01]  /*1d8f0*/  IMAD.WIDE.U32 R32, R114, R110, RZ ;  /* 0x0000006e72207225 */ /* 0x000fe200078e00ff */
[----:B------:R-:W-:-:S03]  /*1d900*/  IADD3 R70, P2, P6, R74, R38, R47 ;  /* 0x000000264a467210 */ /* 0x000fc60007e5e02f */
[----:B------:R-:W-:-:S04]  /*1d910*/  IMAD.WIDE.U32 R96, P0, R108, R114, R96 ;  /* 0x000000726c607225 */ /* 0x000fc80007800060 */
[----:B------:R-:W-:Y:S01]  /*1d920*/  IMAD.WIDE.U32 R82, R45, UR18, RZ ;  /* 0x000000122d527c25 */ /* 0x000fe2000f8e00ff */
[----:B------:R-:W-:-:S03]  /*1d930*/  IADD3 RZ, P1, PT, R33, R96, RZ ;  /* 0x0000006021ff7210 */ /* 0x000fc60007f3e0ff */
[----:B------:R-:W-:-:S04]  /*1d940*/  IMAD.WIDE.U32 R36, P3, R105, R73, R36 ;  /* 0x0000004969247225 */ /* 0x000fc80007860024 */
[----:B------:R-:W-:Y:S01]  /*1d950*/  IMAD.WIDE.U32 R78, P5, R46, R51, R78 ;  /* 0x000000332e4e7225 */ /* 0x000fe200078a004e */
[----:B------:R-:W-:-:S03]  /*1d960*/  IADD3 RZ, P4, PT, R95, R36, RZ ;  /* 0x000000245fff7210 */ /* 0x000fc60007f9e0ff */
[----:B------:R-:W-:Y:S02]  /*1d970*/  IMAD.IADD R47, R78, 0x1, R75 ;  /* 0x000000014e2f7824 */ /* 0x000fe400078e024b */
[----:B------:R-:W-:Y:S02]  /*1d980*/  IMAD.X R81, RZ, RZ, RZ, P3 ;  /* 0x000000ffff517224 */ /* 0x000fe400018e06ff */
[----:B------:R-:W-:Y:S01]  /*1d990*/  IMAD.WIDE.U32 R32, R76, UR18, RZ ;  /* 0x000000124c207c25 */ /* 0x000fe2000f8e00ff */
[----:B------:R-:W-:Y:S02]  /*1d9a0*/  IADD3.X R71, PT, PT, R47, R39, RZ, P2, P6 ;  /* 0x000000272f477210 */ /* 0x000fe400017ec4ff */
[----:B------:R-:W-:Y:S01]  /*1d9b0*/  IADD3 R42, P6, PT, R42, R80, RZ ;  /* 0x000000502a2a7210 */ /* 0x000fe20007fde0ff */
[----:B------:R-:W-:-:S04]  /*1d9c0*/  IMAD.WIDE.U32 R82, P3, R76, UR19, R82 ;  /* 0x000000134c527c25 */ /* 0x000fc8000f860052 */
[----:B------:R-:W-:Y:S01]  /*1d9d0*/  IMAD.WIDE.U32 R92, R31, R4, RZ ;  /* 0x000000041f5c7225 */ /* 0x000fe200078e00ff */
[----:B------:R-:W-:-:S03]  /*1d9e0*/  IADD3 RZ, P2, PT, R33, R82, RZ ;  /* 0x0000005221ff7210 */ /* 0x000fc60007f5e0ff */
[----:B------:R-:W-:Y:S02]  /*1d9f0*/  IMAD.MOV.U32 R80, RZ, RZ, R37 ;  /* 0x000000ffff507224 */ /* 0x000fe400078e0025 */
[----:B------:R-:W-:-:S04]  /*1da00*/  IMAD.WIDE.U32 R94, R72, R106, RZ ;  /* 0x0000006a485e7225 */ /* 0x000fc800078e00ff */
[----:B------:R-:W-:Y:S02]  /*1da10*/  IMAD.X R39, RZ, RZ, RZ, P3 ;  /* 0x000000ffff277224 */ /* 0x000fe400018e06ff */
[----:B------:R-:W-:Y:S02]  /*1da20*/  IMAD.MOV.U32 R38, RZ, RZ, R83 ;  /* 0x000000ffff267224 */ /* 0x000fe400078e0053 */
[----:B------:R-:W-:-:S04]  /*1da30*/  IMAD.WIDE.U32 R36, R114, R106, RZ ;  /* 0x0000006a72247225 */ /* 0x000fc800078e00ff */
[----:B------:R-:W-:-:S04]  /*1da40*/  IMAD.WIDE.U32 R32, R102, R4, RZ ;  /* 0x0000000466207225 */ /* 0x000fc800078e00ff */
[----:B------:R-:W-:-:S04]  /*1da50*/  IMAD.WIDE.U32 R92, P3, R102, R5, R92 ;  /* 0x00000005665c7225 */ /* 0x000fc8000786005c */
[----:B------:R-:W-:Y:S02]  /*1da60*/  IMAD R36, R5, R102, RZ ;  /* 0x0000006605247224 */ /* 0x000fe400078e02ff */
[----:B------:R-:W-:Y:S01]  /*1da70*/  IMAD.WIDE.U32.X R38, R45, UR19, R38, P2 ;  /* 0x000000132d267c25 */ /* 0x000fe200090e0426 */
[----:B------:R-:W-:-:S03]  /*1da80*/  IADD3 RZ, P2, PT, R33, R92, RZ ;  /* 0x0000005c21ff7210 */ /* 0x000fc60007f5e0ff */
[----:B------:R-:W-:Y:S02]  /*1da90*/  IMAD.X R43, R91, 0x1, R43, P6 ;  /* 0x000000015b2b7824 */ /* 0x000fe400030e062b */
[----:B------:R-:W-:Y:S01]  /*1daa0*/  IMAD.X R45, RZ, RZ, RZ, P0 ;  /* 0x000000ffff2d7224 */ /* 0x000fe200000e06ff */
[----:B------:R-:W-:Y:S01]  /*1dab0*/  IADD3 R40, P0, PT, R40, R90, RZ ;  /* 0x0000005a28287210 */ /* 0x000fe20007f1e0ff */
[----:B------:R-:W-:Y:S02]  /*1dac0*/  IMAD R83, R105, R73, RZ ;  /* 0x0000004969537224 */ /* 0x000fe400078e02ff */
[----:B------:R-:W-:-:S04]  /*1dad0*/  IMAD.WIDE.U32 R94, P6, R111, R114, R94 ;  /* 0x000000726f5e7225 */ /* 0x000fc800078c005e */
[----:B------:R-:W-:-:S04]  /*1dae0*/  IMAD.WIDE.U32 R32, R31, R7, RZ ;  /* 0x000000071f207225 */ /* 0x000fc800078e00ff */
[-C--:B------:R-:W-:Y:S02]  /*1daf0*/  IMAD R75, R31, R4.reuse, R36 ;  /* 0x000000041f4b7224 */ /* 0x080fe400078e0224 */
[----:B------:R-:W-:-:S04]  /*1db00*/  IMAD.WIDE.U32 R90, R102, R4, R84 ;  /* 0x00000004665a7225 */ /* 0x000fc800078e0054 */
[----:B------:R-:W-:Y:S01]  /*1db10*/  IMAD.WIDE.U32.X R80, R105, R44, R80, P4 ;  /* 0x0000002c69507225 */ /* 0x000fe200020e0450 */
[----:B------:R-:W-:-:S03]  /*1db20*/  IADD3 RZ, P4, PT, R37, R94, RZ ;  /* 0x0000005e25ff7210 */ /* 0x000fc60007f9e0ff */
[----:B------:R-:W-:Y:S02]  /*1db30*/  IMAD R83, R104, R44, R83 ;  /* 0x0000002c68537224 */ /* 0x000fe400078e0253 */
[----:B------:R-:W-:Y:S02]  /*1db40*/  IMAD.MOV.U32 R44, RZ, RZ, R97 ;  /* 0x000000ffff2c7224 */ /* 0x000fe400078e0061 */
[----:B------:R-:W-:Y:S02]  /*1db50*/  IMAD.IADD R75, R91, 0x1, R75 ;  /* 0x000000015b4b7824 */ /* 0x000fe400078e024b */
[----:B------:R-:W-:Y:S01]  /*1db60*/  IMAD.X R97, RZ, RZ, RZ, P3 ;  /* 0x000000ffff617224 */ /* 0x000fe200018e06ff */
[----:B------:R-:W-:Y:S01]  /*1db70*/  ISETP.GE.U32.AND P3, PT, R90, R84, PT ;  /* 0x000000545a00720c */ /* 0x000fe20003f66070 */
[----:B------:R-:W-:Y:S02]  /*1db80*/  IMAD.X R41, R41, 0x1, R112, P0 ;  /* 0x0000000129297824 */ /* 0x000fe400000e0670 */
[----:B------:R-:W-:Y:S01]  /*1db90*/  IMAD.X R37, RZ, RZ, RZ, P6 ;  /* 0x000000ffff257224 */ /* 0x000fe200030e06ff */
[----:B------:R-:W-:Y:S01]  /*1dba0*/  ISETP.GE.U32.AND.EX P3, PT, R75, R85, PT, P3 ;  /* 0x000000554b00720c */ /* 0x000fe20003f66130 */
[----:B------:R-:W-:Y:S01]  /*1dbb0*/  IMAD.WIDE.U32 R112, P6, R102, R8, R32 ;  /* 0x0000000866707225 */ /* 0x000fe200078c0020 */
[----:B------:R-:W-:-:S03]  /*1dbc0*/  IADD3 R32, P0, PT, R88, R90, RZ ;  /* 0x0000005a58207210 */ /* 0x000fc60007f1e0ff */
[----:B------:R-:W-:Y:S02]  /*1dbd0*/  IMAD.MOV.U32 R36, RZ, RZ, R95 ;  /* 0x000000ffff247224 */ /* 0x000fe400078e005f */
[----:B------:R-:W-:Y:S01]  /*1dbe0*/  IMAD.X R33, R75, 0x1, R86, P0 ;  /* 0x000000014b217824 */ /* 0x000fe200000e0656 */
[----:B------:R-:W-:Y:S01]  /*1dbf0*/  SEL R86, RZ, 0x1, P3 ;  /* 0x00000001ff567807 */ /* 0x000fe20001800000 */
[----:B------:R-:W-:Y:S01]  /*1dc00*/  IMAD.X R91, RZ, RZ, RZ, P6 ;  /* 0x000000ffff5b7224 */ /* 0x000fe200030e06ff */
[----:B------:R-:W-:Y:S01]  /*1dc10*/  ISETP.GE.U32.AND P6, PT, R32, R90, PT ;  /* 0x0000005a2000720c */ /* 0x000fe20003fc6070 */
[----:B------:R-:W-:Y:S01]  /*1dc20*/  IMAD.WIDE.U32 R94, R46, R50, RZ ;  /* 0x000000322e5e7225 */ /* 0x000fe200078e00ff */
[----:B------:R-:W-:Y:S02]  /*1dc30*/  ISETP.GE.U32.AND P3, PT, R74, R66, PT ;  /* 0x000000424a00720c */ /* 0x000fe40003f66070 */
[----:B------:R-:W-:Y:S01]  /*1dc40*/  ISETP.GE.U32.AND.EX P6, PT, R33, R75, PT, P6 ;  /* 0x0000004b2100720c */ /* 0x000fe20003fc6160 */
[----:B------:R-:W-:Y:S01]  /*1dc50*/  IMAD.MOV.U32 R96, RZ, RZ, R93 ;  /* 0x000000ffff607224 */ /* 0x000fe200078e005d */
[----:B------:R-:W-:Y:S01]  /*1dc60*/  ISETP.GE.U32.AND.EX P3, PT, R47, R67, PT, P3 ;  /* 0x000000432f00720c */ /* 0x000fe20003f66130 */
[----:B------:R-:W-:Y:S01]  /*1dc70*/  IMAD.X R93, RZ, RZ, RZ, P5 ;  /* 0x000000ffff5d7224 */ /* 0x000fe200028e06ff */
[----:B------:R-:W-:Y:S01]  /*1dc80*/  IADD3 RZ, P5, PT, R95, R78, RZ ;  /* 0x0000004e5fff7210 */ /* 0x000fe20007fbe0ff */
[----:B------:R-:W-:Y:S01]  /*1dc90*/  IMAD.WIDE.U32 R66, R69, UR16, RZ ;  /* 0x0000001045427c25 */ /* 0x000fe2000f8e00ff */
[----:B------:R-:W-:-:S02]  /*1dca0*/  SEL R75, RZ, 0x1, P6 ;  /* 0x00000001ff4b7807 */ /* 0x000fc40003000000 */
[----:B------:R-:W-:Y:S01]  /*1dcb0*/  ISETP.GE.U32.AND P6, PT, R70, R74, PT ;  /* 0x0000004a4600720c */ /* 0x000fe20003fc6070 */
[----:B------:R-:W-:Y:S02]  /*1dcc0*/  IMAD.MOV.U32 R92, RZ, RZ, R79 ;  /* 0x000000ffff5c7224 */ /* 0x000fe400078e004f */
[----:B------:R-:W-:Y:S01]  /*1dcd0*/  IMAD.WIDE.U32 R78, R46, UR16, RZ ;  /* 0x000000102e4e7c25 */ /* 0x000fe2000f8e00ff */
[----:B------:R-:W-:Y:S02]  /*1dce0*/  SEL R78, RZ, 0x1, P3 ;  /* 0x00000001ff4e7807 */ /* 0x000fe40001800000 */
[----:B------:R-:W-:Y:S01]  /*1dcf0*/  ISETP.GE.U32.AND.EX P6, PT, R71, R47, PT, P6 ;  /* 0x0000002f4700720c */ /* 0x000fe20003fc6160 */
[----:B------:R-:W-:-:S03]  /*1dd00*/  IMAD.WIDE.U32.X R96, R31, R5, R96, P2 ;  /* 0x000000051f607225 */ /* 0x000fc600010e0460 */
[----:B------:R-:W-:Y:S01]  /*1dd10*/  SEL R47, RZ, 0x1, P6 ;  /* 0x00000001ff2f7807 */ /* 0x000fe20003000000 */
[----:B------:R-:W-:Y:S01]  /*1dd20*/  IMAD.WIDE.U32.X R84, R69, R51, R92, P5 ;  /* 0x0000003345547225 */ /* 0x000fe200028e045c */
[----:B------:R-:W-:-:S03]  /*1dd30*/  IADD3 R86, P5, P2, R75, R96, R86 ;  /* 0x000000604b567210 */ /* 0x000fc60007abe056 */
[----:B------:R-:W-:Y:S01]  /*1dd40*/  IMAD.WIDE.U32 R92, P3, R46, UR17, R66 ;  /* 0x000000112e5c7c25 */ /* 0x000fe2000f860042 */
[----:B------:R-:W-:-:S03]  /*1dd50*/  IADD3.X R96, PT, PT, RZ, R97, RZ, P5, P2 ;  /* 0x00000061ff607210 */ /* 0x000fc60002fe44ff */
[----:B------:R-:W-:Y:S01]  /*1dd60*/  IMAD R67, R108, R114, RZ ;  /* 0x000000726c437224 */ /* 0x000fe200078e02ff */
[----:B------:R-:W-:Y:S01]  /*1dd70*/  IADD3 RZ, P6, PT, R79, R92, RZ ;  /* 0x0000005c4fff7210 */ /* 0x000fe20007fde0ff */
[----:B------:R-:W-:-:S04]  /*1dd80*/  IMAD.WIDE.U32 R74, R110, R114, R48 ;  /* 0x000000726e4a7225 */ /* 0x000fc800078e0030 */
[----:B------:R-:W-:Y:S01]  /*1dd90*/  IMAD R67, R110, R72, R67 ;  /* 0x000000486e437224 */ /* 0x000fe200078e0243 */
[----:B------:R-:W-:Y:S01]  /*1dda0*/  ISETP.GE.U32.AND P2, PT, R74, R48, PT ;  /* 0x000000304a00720c */ /* 0x000fe20003f46070 */
[----:B------:R-:W-:Y:S02]  /*1ddb0*/  IMAD.MOV.U32 R90, RZ, RZ, R113 ;  /* 0x000000ffff5a7224 */ /* 0x000fe400078e0071 */
[----:B------:R-:W-:Y:S01]  /*1ddc0*/  IMAD.X R113, RZ, RZ, RZ, P3 ;  /* 0x000000ffff717224 */ /* 0x000fe200018e06ff */
[----:B------:R-:W-:Y:S01]  /*1ddd0*/  IADD3 R84, P3, P5, R47, R84, R78 ;  /* 0x000000542f547210 */ /* 0x000fe20007d7e04e */
[----:B------:R-:W-:Y:S02]  /*1dde0*/  IMAD.IADD R75, R75, 0x1, R67 ;  /* 0x000000014b4b7824 */ /* 0x000fe400078e0243 */
[----:B------:R-:W-:-:S03]  /*1ddf0*/  IMAD.WIDE.U32 R66, R46, UR16, R32 ;  /* 0x000000102e427c25 */ /* 0x000fc6000f8e0020 */
[----:B------:R-:W-:Y:S01]  /*1de00*/  ISETP.GE.U32.AND.EX P2, PT, R75, R49, PT, P2 ;  /* 0x000000314b00720c */ /* 0x000fe20003f46120 */
[----:B------:R-:W-:Y:S01]  /*1de10*/  IMAD.WIDE.U32 R78, R104, R73, R42 ;  /* 0x00000049684e7225 */ /* 0x000fe200078e002a */
[----:B------:R-:W-:-:S03]  /*1de20*/  IADD3.X R73, PT, PT, RZ, R85, RZ, P3, P5 ;  /* 0x00000055ff497210 */ /* 0x000fc60001fea4ff */
[----:B------:R-:W-:Y:S01]  /*1de30*/  IMAD R48, R8, R102, RZ ;  /* 0x0000006608307224 */ /* 0x000fe200078e02ff */
[----:B------:R-:W-:Y:S01]  /*1de40*/  IADD3 R94, P5, PT, R77, R78, RZ ;  /* 0x0000004e4d5e7210 */ /* 0x000fe20007fbe0ff */
[----:B------:R-:W-:Y:S01]  /*1de50*/  IMAD.IADD R47, R92, 0x1, R67 ;  /* 0x000000015c2f7824 */ /* 0x000fe200078e0243 */
[----:B------:R-:W-:Y:S01]  /*1de60*/  ISETP.GE.U32.AND P3, PT, R78, R42, PT ;  /* 0x0000002a4e00720c */ /* 0x000fe20003f66070 */
[-C--:B------:R-:W-:Y:S02]  /*1de70*/  IMAD R67, R31, R7.reuse, R48 ;  /* 0x000000071f437224 */ /* 0x080fe400078e0230 */
[----:B------:R-:W-:-:S04]  /*1de80*/  IMAD.WIDE.U32 R48, R102, R7, R40 ;  /* 0x0000000766307225 */ /* 0x000fc800078e0028 */
[----:B------:R-:W-:Y:S02]  /*1de90*/  IMAD.IADD R83, R79, 0x1, R83 ;  /* 0x000000014f537824 */ /* 0x000fe400078e0253 */
[----:B------:R-:W-:-:S03]  /*1dea0*/  IMAD.WIDE.U32 R116, R102, R7, RZ ;  /* 0x0000000766747225 */ /* 0x000fc600078e00ff */
[----:B------:R-:W-:Y:S01]  /*1deb0*/  ISETP.GE.U32.AND.EX P3, PT, R83, R43, PT, P3 ;  /* 0x0000002b5300720c */ /* 0x000fe20003f66130 */
[----:B------:R-:W-:Y:S01]  /*1dec0*/  IMAD.WIDE.U32.X R44, R108, R72, R44, P1 ;  /* 0x000000486c2c7225 */ /* 0x000fe200008e042c */
[----:B------:R-:W-:Y:S02]  /*1ded0*/  ISETP.GE.U32.AND P1, PT, R48, R40, PT ;  /* 0x000000283000720c */ /* 0x000fe40003f26070 */
[----:B------:R-:W-:Y:S01]  /*1dee0*/  IADD3 RZ, P0, PT, R117, R112, RZ ;  /* 0x0000007075ff7210 */ /* 0x000fe20007f1e0ff */
[----:B------:R-:W-:Y:S01]  /*1def0*/  IMAD.IADD R67, R49, 0x1, R67 ;  /* 0x0000000131437824 */ /* 0x000fe200078e0243 */
[----:B------:R-:W-:Y:S01]  /*1df00*/  SEL R49, RZ, 0x1, P2 ;  /* 0x00000001ff317807 */ /* 0x000fe20001000000 */
[----:B------:R-:W-:Y:S01]  /*1df10*/  IMAD.X R95, R83, 0x1, R68, P5 ;  /* 0x00000001535f7824 */ /* 0x000fe200028e0644 */
[----:B------:R-:W-:Y:S01]  /*1df20*/  IADD3 R92, P5, PT, R86, R48, RZ ;  /* 0x00000030565c7210 */ /* 0x000fe20007fbe0ff */
[----:B------:R-:W-:Y:S01]  /*1df30*/  IMAD R43, R111, R114, RZ ;  /* 0x000000726f2b7224 */ /* 0x000fe200078e02ff */
[----:B------:R-:W-:Y:S01]  /*1df40*/  ISETP.GE.U32.AND.EX P1, PT, R67, R41, PT, P1 ;  /* 0x000000294300720c */ /* 0x000fe20003f26110 */
[----:B------:R-:W-:Y:S01]  /*1df50*/  IMAD.MOV.U32 R112, RZ, RZ, R93 ;  /* 0x000000ffff707224 */ /* 0x000fe200078e005d */
[----:B------:R-:W-:Y:S01]  /*1df60*/  ISETP.GE.U32.AND P2, PT, R94, R78, PT ;  /* 0x0000004e5e00720c */ /* 0x000fe20003f46070 */
[----:B------:R-:W-:Y:S01]  /*1df70*/  IMAD R41, R75, UR20, RZ ;  /* 0x000000144b297c24 */ /* 0x000fe2000f8e02ff */
[----:B------:R-:W-:Y:S01]  /*1df80*/  SEL R78, RZ, 0x1, P1 ;  /* 0x00000001ff4e7807 */ /* 0x000fe20000800000 */
[----:B------:R-:W-:Y:S01]  /*1df90*/  IMAD.X R93, R67, 0x1, R96, P5 ;  /* 0x00000001435d7824 */ /* 0x000fe200028e0660 */
[----:B------:R-:W-:Y:S01]  /*1dfa0*/  ISETP.GE.U32.AND P5, PT, R92, R48, PT ;  /* 0x000000305c00720c */ /* 0x000fe20003fa6070 */
[----:B------:R-:W-:Y:S01]  /*1dfb0*/  IMAD R77, R106, R72, R43 ;  /* 0x000000486a4d7224 */ /* 0x000fe200078e022b */
[----:B------:R-:W-:Y:S01]  /*1dfc0*/  ISETP.GE.U32.AND.EX P2, PT, R95, R83, PT, P2 ;  /* 0x000000535f00720c */ /* 0x000fe20003f46120 */
[----:B------:R-:W-:Y:S01]  /*1dfd0*/  IMAD R79, R74, UR21, R41 ;  /* 0x000000154a4f7c24 */ /* 0x000fe2000f8e0229 */
[----:B------:R-:W-:Y:S01]  /*1dfe0*/  ISETP.GE.U32.AND.EX P5, PT, R93, R67, PT, P5 ;  /* 0x000000435d00720c */ /* 0x000fe20003fa6150 */
[----:B------:R-:W-:Y:S01]  /*1dff0*/  IMAD.WIDE.U32 R42, R106, R114, R34 ;  /* 0x000000726a2a7225 */ /* 0x000fe200078e0022 */
[----:B------:R-:W-:-:S02]  /*1e000*/  SEL R68, RZ, 0x1, P3 ;  /* 0x00000001ff447807 */ /* 0x000fc40001800000 */
[----:B------:R-:W-:Y:S01]  /*1e010*/  SEL R83, RZ, 0x1, P2 ;  /* 0x00000001ff537807 */ /* 0x000fe20001000000 */
[----:B------:R-:W-:Y:S01]  /*1e020*/  IMAD.WIDE.U32 R40, R74, UR20, RZ ;  /* 0x000000144a287c25 */ /* 0x000fe2000f8e00ff */
[----:B------:R-:W-:Y:S02]  /*1e030*/  LOP3.LUT R67, RZ, R74, RZ, 0x33, !PT ;  /* 0x0000004aff437212 */ /* 0x000fe400078e33ff */
[----:B------:R-:W-:Y:S01]  /*1e040*/  IADD3 R83, P2, P3, R83, R80, R68 ;  /* 0x0000005053537210 */ /* 0x000fe20007b5e044 */
[----:B------:R-:W-:Y:S01]  /*1e050*/  IMAD.WIDE.U32.X R90, R31, R8, R90, P0 ;  /* 0x000000081f5a7225 */ /* 0x000fe200000e045a */
[C---:B------:R-:W-:Y:S02]  /*1e060*/  IADD3 R48, P0, P1, R42.reuse, R44, R49 ;  /* 0x0000002c2a307210 */ /* 0x040fe4000791e031 */
[----:B------:R-:W-:Y:S01]  /*1e070*/  IADD3.X R80, PT, PT, RZ, R81, RZ, P2, P3 ;  /* 0x00000051ff507210 */ /* 0x000fe200017e64ff */
[----:B------:R-:W-:Y:S01]  /*1e080*/  IMAD.IADD R43, R43, 0x1, R77 ;  /* 0x000000012b2b7824 */ /* 0x000fe200078e024d */
[----:B------:R-:W-:Y:S01]  /*1e090*/  ISETP.GE.U32.AND P2, PT, R42, R34, PT ;  /* 0x000000222a00720c */ /* 0x000fe20003f46070 */
[----:B------:R-:W-:Y:S01]  /*1e0a0*/  IMAD.IADD R79, R41, 0x1, R79 ;  /* 0x00000001294f7824 */ /* 0x000fe200078e024f */
[----:B------:R-:W-:Y:S01]  /*1e0b0*/  SEL R41, RZ, 0x1, P5 ;  /* 0x00000001ff297807 */ /* 0x000fe20002800000 */
[----:B------:R-:W-:Y:S01]  /*1e0c0*/  IMAD.WIDE.U32.X R112, R69, UR17, R112, P6 ;  /* 0x0000001145707c25 */ /* 0x000fe2000b0e0470 */
[----:B------:R-:W-:-:S02]  /*1e0d0*/  IADD3.X R49, PT, PT, R43, R45, RZ, P0, P1 ;  /* 0x0000002d2b317210 */ /* 0x000fc400007e24ff */
[----:B------:R-:W-:Y:S01]  /*1e0e0*/  IADD3 R78, P0, P1, R41, R90, R78 ;  /* 0x0000005a294e7210 */ /* 0x000fe2000791e04e */
[-C--:B------:R-:W-:Y:S01]  /*1e0f0*/  IMAD.WIDE.U32 R96, R79, R52.reuse, RZ ;  /* 0x000000344f607225 */ /* 0x080fe200078e00ff */
[----:B------:R-:W-:Y:S02]  /*1e100*/  ISETP.GE.U32.AND.EX P2, PT, R43, R35, PT, P2 ;  /* 0x000000232b00720c */ /* 0x000fe40003f46120 */
[----:B------:R-:W-:Y:S01]  /*1e110*/  IADD3.X R68, PT, PT, RZ, R91, RZ, P0, P1 ;  /* 0x0000005bff447210 */ /* 0x000fe200007e24ff */
[----:B------:R-:W-:Y:S01]  /*1e120*/  IMAD.WIDE.U32 R44, R40, R52, RZ ;  /* 0x00000034282c7225 */ /* 0x000fe200078e00ff */
[----:B------:R-:W-:Y:S02]  /*1e130*/  ISETP.GE.U32.AND P1, PT, R48, R42, PT ;  /* 0x0000002a3000720c */ /* 0x000fe40003f26070 */
[----:B------:R-:W-:Y:S01]  /*1e140*/  LOP3.LUT R75, RZ, R75, RZ, 0x33, !PT ;  /* 0x0000004bff4b7212 */ /* 0x000fe200078e33ff */
[----:B------:R-:W-:Y:S01]  /*1e150*/  IMAD.WIDE.U32 R96, P5, R40, R53, R96 ;  /* 0x0000003528607225 */ /* 0x000fe200078a0060 */
[----:B------:R-:W-:-:S02]  /*1e160*/  ISETP.GT.U32.AND P0, PT, R44, R67, PT ;  /* 0x000000432c00720c */ /* 0x000fc40003f04070 */
[----:B------:R-:W-:Y:S01]  /*1e170*/  ISETP.GE.U32.AND.EX P1, PT, R49, R43, PT, P1 ;  /* 0x0000002b3100720c */ /* 0x000fe20003f26110 */
[----:B------:R-:W-:Y:S01]  /*1e180*/  IMAD.WIDE.U32.X R42, R111, R72, R36, P4 ;  /* 0x000000486f2a7225 */ /* 0x000fe200020e0424 */
[----:B------:R-:W-:Y:S02]  /*1e190*/  IADD3 R44, P3, PT, R45, R96, RZ ;  /* 0x000000602d2c7210 */ /* 0x000fe40007f7e0ff */
[----:B------:R-:W-:Y:S01]  /*1e1a0*/  SEL R45, RZ, 0x1, P2 ;  /* 0x00000001ff2d7807 */ /* 0x000fe20001000000 */
[----:B------:R-:W-:Y:S01]  /*1e1b0*/  IMAD.X R37, RZ, RZ, RZ, P5 ;  /* 0x000000ffff257224 */ /* 0x000fe200028e06ff */
[----:B------:R-:W-:Y:S01]  /*1e1c0*/  SEL R41, RZ, 0x1, P1 ;  /* 0x00000001ff297807 */ /* 0x000fe20000800000 */
[----:B------:R-:W-:Y:S01]  /*1e1d0*/  IMAD.MOV.U32 R36, RZ, RZ, R97 ;  /* 0x000000ffff247224 */ /* 0x000fe200078e0061 */
[----:B------:R-:W-:Y:S01]  /*1e1e0*/  IADD3 R84, P4, PT, R84, R66, RZ ;  /* 0x0000004254547210 */ /* 0x000fe20007f9e0ff */
[----:B------:R-:W-:Y:S01]  /*1e1f0*/  IMAD.WIDE.U32 R34, R79, R50, RZ ;  /* 0x000000324f227225 */ /* 0x000fe200078e00ff */
[----:B------:R-:W-:-:S02]  /*1e200*/  ISETP.GT.U32.AND.EX P0, PT, R44, R75, PT, P0 ;  /* 0x0000004b2c00720c */ /* 0x000fc40003f04100 */
[----:B------:R-:W-:Y:S01]  /*1e210*/  ISETP.GE.U32.AND P2, PT, R66, R32, PT ;  /* 0x000000204200720c */ /* 0x000fe20003f46070 */
[----:B------:R-:W-:Y:S01]  /*1e220*/  IMAD.WIDE.U32.X R36, R79, R53, R36, P3 ;  /* 0x000000354f247225 */ /* 0x000fe200018e0424 */
[----:B------:R-:W-:Y:S02]  /*1e230*/  IADD3 R42, P5, P3, R41, R42, R45 ;  /* 0x0000002a292a7210 */ /* 0x000fe40007bbe02d */
[----:B------:R-:W-:Y:S01]  /*1e240*/  ISETP.GE.U32.AND P1, PT, R84, R66, PT ;  /* 0x000000425400720c */ /* 0x000fe20003f26070 */
[C---:B------:R-:W-:Y:S01]  /*1e250*/  IMAD.WIDE.U32 R66, R40.reuse, R50, R48 ;  /* 0x0000003228427225 */ /* 0x040fe200078e0030 */
[----:B------:R-:W-:Y:S02]  /*1e260*/  SEL R41, RZ, 0x1, !P0 ;  /* 0x00000001ff297807 */ /* 0x000fe40004000000 */
[----:B------:R-:W-:Y:S01]  /*1e270*/  IADD3.X R43, PT, PT, RZ, R43, RZ, P5, P3 ;  /* 0x0000002bff2b7210 */ /* 0x000fe20002fe64ff */
[----:B------:R-:W-:Y:S01]  /*1e280*/  IMAD.WIDE.U32 R34, P0, R40, R51, R34 ;  /* 0x0000003328227225 */ /* 0x000fe20007800022 */
[----:B------:R-:W-:-:S03]  /*1e290*/  ISETP.GE.U32.AND.EX P2, PT, R47, R33, PT, P2 ;  /* 0x000000212f00720c */ /* 0x000fc60003f46120 */
[----:B------:R-:W-:Y:S01]  /*1e2a0*/  IMAD.X R85, R47, 0x1, R73, P4 ;  /* 0x000000012f557824 */ /* 0x000fe200020e0649 */
[----:B------:R-:W-:Y:S01]  /*1e2b0*/  IADD3 R86, P3, P4, R66, R36, R41 ;  /* 0x0000002442567210 */ /* 0x000fe20007c7e029 */
[----:B------:R-:W-:Y:S01]  /*1e2c0*/  IMAD.IADD R67, R34, 0x1, R67 ;  /* 0x0000000122437824 */ /* 0x000fe200078e0243 */
[----:B------:R-:W-:Y:S01]  /*1e2d0*/  SEL R81, RZ, 0x1, P2 ;  /* 0x00000001ff517807 */ /* 0x000fe20001000000 */
[----:B------:R-:W-:Y:S01]  /*1e2e0*/  IMAD.WIDE.U32 R96, R107, R2, RZ ;  /* 0x000000026b607225 */ /* 0x000fe200078e00ff */
[----:B------:R-:W-:Y:S02]  /*1e2f0*/  ISETP.GE.U32.AND.EX P1, PT, R85, R47, PT, P1 ;  /* 0x0000002f5500720c */ /* 0x000fe40003f26110 */
[----:B------:R-:W-:Y:S01]  /*1e300*/  IADD3.X R88, PT, PT, R67, R37, RZ, P3, P4 ;  /* 0x0000002543587210 */ /* 0x000fe20001fe84ff */
[----:B------:R-:W-:Y:S01]  /*1e310*/  IMAD.WIDE.U32 R90, R107, R6, RZ ;  /* 0x000000066b5a7225 */ /* 0x000fe200078e00ff */
[----:B------:R-:W-:-:S03]  /*1e320*/  SEL R73, RZ, 0x1, P1 ;  /* 0x00000001ff497807 */ /* 0x000fc60000800000 */
[----:B------:R-:W-:-:S04]  /*1e330*/  IMAD.WIDE.U32 R44, R69, UR18, RZ ;  /* 0x00000012452c7c25 */ /* 0x000fc8000f8e00ff */
[----:B------:R-:W-:-:S04]  /*1e340*/  IMAD.WIDE.U32 R32, R101, R2, RZ ;  /* 0x0000000265207225 */ /* 0x000fc800078e00ff */
[----:B------:R-:W-:-:S04]  /*1e350*/  IMAD.WIDE.U32 R96, P3, R101, R3, R96 ;  /* 0x0000000365607225 */ /* 0x000fc80007860060 */
[----:B------:R-:W-:Y:S01]  /*1e360*/  IMAD.WIDE.U32 R36, R101, R6, RZ ;  /* 0x0000000665247225 */ /* 0x000fe200078e00ff */
[----:B------:R-:W-:-:S03]  /*1e370*/  IADD3 RZ, P2, PT, R33, R96, RZ ;  /* 0x0000006021ff7210 */ /* 0x000fc60007f5e0ff */
[----:B------:R-:W-:Y:S02]  /*1e380*/  IMAD R36, R9, R101, RZ ;  /* 0x0000006509247224 */ /* 0x000fe400078e02ff */
[----:B------:R-:W-:-:S04]  /*1e390*/  IMAD.WIDE.U32 R90, P4, R101, R9, R90 ;  /* 0x00000009655a7225 */ /* 0x000fc8000788005a */
[----:B------:R-:W-:Y:S01]  /*1e3a0*/  IMAD.WIDE.U32 R44, P5, R46, UR19, R44 ;  /* 0x000000132e2c7c25 */ /* 0x000fe2000f8a002c */
[----:B------:R-:W-:-:S03]  /*1e3b0*/  IADD3 RZ, P6, PT, R37, R90, RZ ;  /* 0x0000005a25ff7210 */ /* 0x000fc60007fde0ff */
[----:B------:R-:W-:-:S04]  /*1e3c0*/  IMAD.WIDE.U32 R74, R46, UR18, RZ ;  /* 0x000000122e4a7c25 */ /* 0x000fc8000f8e00ff */
[----:B------:R-:W-:Y:S01]  /*1e3d0*/  IMAD.WIDE.U32 R32, R76, UR18, R94 ;  /* 0x000000124c207c25 */ /* 0x000fe2000f8e005e */
[----:B------:R-:W-:-:S03]  /*1e3e0*/  IADD3 RZ, P1, PT, R75, R44, RZ ;  /* 0x0000002c4bff7210 */ /* 0x000fc60007f3e0ff */
[----:B------:R-:W-:-:S04]  /*1e3f0*/  IMAD.WIDE.U32 R76, R101, R6, R70 ;  /* 0x00000006654c7225 */ /* 0x000fc800078e0046 */
[----:B------:R-:W-:Y:S02]  /*1e400*/  IMAD R41, R107, R6, R36 ;  /* 0x000000066b297224 */ /* 0x000fe400078e0224 */
[----:B------:R-:W-:Y:S01]  /*1e410*/  IMAD.X R37, RZ, RZ, RZ, P5 ;  /* 0x000000ffff257224 */ /* 0x000fe200028e06ff */
[----:B------:R-:W-:Y:S01]  /*1e420*/  ISETP.GE.U32.AND P5, PT, R76, R70, PT ;  /* 0x000000464c00720c */ /* 0x000fe20003fa6070 */
[----:B------:R-:W-:Y:S02]  /*1e430*/  IMAD.IADD R41, R77, 0x1, R41 ;  /* 0x000000014d297824 */ /* 0x000fe400078e0229 */
[----:B------:R-:W-:Y:S02]  /*1e440*/  IMAD.MOV.U32 R36, RZ, RZ, R45 ;  /* 0x000000ffff247224 */ /* 0x000fe400078e002d */
[----:B------:R-:W-:-:S04]  /*1e450*/  IMAD.WIDE.U32 R74, R40, R50, RZ ;  /* 0x00000032284a7225 */ /* 0x000fc800078e00ff */
[----:B------:R-:W-:Y:S01]  /*1e460*/  IMAD.WIDE.U32.X R36, R69, UR19, R36, P1 ;  /* 0x0000001345247c25 */ /* 0x000fe200088e0424 */
[----:B------:R-:W-:-:S03]  /*1e470*/  ISETP.GE.U32.AND.EX P1, PT, R41, R71, PT, P5 ;  /* 0x000000472900720c */ /* 0x000fc60003f26150 */
[----:B------:R-:W-:Y:S01]  /*1e480*/  IMAD.X R71, RZ, RZ, RZ, P4 ;  /* 0x000000ffff477224 */ /* 0x000fe200020e06ff */
[----:B------:R-:W-:Y:S01]  /*1e490*/  IADD3 R81, P4, P5, R73, R112, R81 ;  /* 0x0000007049517210 */ /* 0x000fe20007d9e051 */
[----:B------:R-:W-:Y:S02]  /*1e4a0*/  IMAD.MOV.U32 R70, RZ, RZ, R91 ;  /* 0x000000ffff467224 */ /* 0x000fe400078e005b */
[----:B------:R-:W-:Y:S01]  /*1e4b0*/  IMAD.IADD R82, R82, 0x1, R33 ;  /* 0x0000000152527824 */ /* 0x000fe200078e0221 */
[----:B------:R-:W-:Y:S01]  /*1e4c0*/  IADD3.X R69, PT, PT, RZ, R113, RZ, P4, P5 ;  /* 0x00000071ff457210 */ /* 0x000fe200027ea4ff */
[----:B------:R-:W-:Y:S01]  /*1e4d0*/  IMAD.WIDE.U32.X R70, R107, R9, R70, P6 ;  /* 0x000000096b467225 */ /* 0x000fe200030e0446 */
[----:B------:R-:W-:Y:S02]  /*1e4e0*/  IADD3 RZ, P5, PT, R75, R34, RZ ;  /* 0x000000224bff7210 */ /* 0x000fe40007fbe0ff */
[----:B------:R-:W-:Y:S01]  /*1e4f0*/  SEL R33, RZ, 0x1, P1 ;  /* 0x00000001ff217807 */ /* 0x000fe20000800000 */
[----:B------:R-:W-:Y:S01]  /*1e500*/  IMAD R34, R3, R101, RZ ;  /* 0x0000006503227224 */ /* 0x000fe200078e02ff */
[----:B------:R-:W-:Y:S01]  /*1e510*/  LOP3.LUT R113, RZ, R76, RZ, 0x33, !PT ;  /* 0x0000004cff717212 */ /* 0x000fe200078e33ff */
[----:B------:R-:W-:Y:S01]  /*1e520*/  IMAD.WIDE.U32 R90, R101, R2, R84 ;  /* 0x00000002655a7225 */ /* 0x000fe200078e0054 */
[----:B------:R-:W-:-:S03]  /*1e530*/  ISETP.GE.U32.AND P4, PT, R32, R94, PT ;  /* 0x0000005e2000720c */ /* 0x000fc60003f86070 */
[----:B------:R-:W-:Y:S01]  /*1e540*/  IMAD R73, R107, R2, R34 ;  /* 0x000000026b497224 */ /* 0x000fe200078e0222 */
[----:B------:R-:W-:Y:S01]  /*1e550*/  IADD3 R70, P1, P6, R90, R70, R33 ;  /* 0x000000465a467210 */ /* 0x000fe20007e3e021 */
[----:B------:R-:W-:Y:S01]  /*1e560*/  IMAD R115, R41, UR20, RZ ;  /* 0x0000001429737c24 */ /* 0x000fe2000f8e02ff */
[----:B------:R-:W-:Y:S01]  /*1e570*/  ISETP.GE.U32.AND.EX P4, PT, R82, R95, PT, P4 ;  /* 0x0000005f5200720c */ /* 0x000fe20003f86140 */
[----:B------:R-:W-:Y:S01]  /*1e580*/  IMAD.IADD R73, R91, 0x1, R73 ;  /* 0x000000015b497824 */ /* 0x000fe200078e0249 */
[----:B------:R-:W-:Y:S01]  /*1e590*/  LOP3.LUT R41, RZ, R41, RZ, 0x33, !PT ;  /* 0x00000029ff297212 */ /* 0x000fe200078e33ff */
[----:B------:R-:W-:-:S03]  /*1e5a0*/  IMAD.WIDE.U32 R46, R46, UR18, R92 ;  /* 0x000000122e2e7c25 */ /* 0x000fc6000f8e005c */
[----:B------:R-:W-:Y:S01]  /*1e5b0*/  IADD3.X R71, PT, PT, R73, R71, RZ, P1, P6 ;  /* 0x0000004749477210 */ /* 0x000fe20000fec4ff */
[C---:B------:R-:W-:Y:S01]  /*1e5c0*/  IMAD R115, R76.reuse, UR21, R115 ;  /* 0x000000154c737c24 */ /* 0x040fe2000f8e0273 */
[----:B------:R-:W-:Y:S01]  /*1e5d0*/  IADD3 R96, P1, PT, R99, R32, RZ ;  /* 0x0000002063607210 */ /* 0x000fe20007f3e0ff */
[----:B------:R-:W-:-:S04]  /*1e5e0*/  IMAD.WIDE.U32 R76, R76, UR20, RZ ;  /* 0x000000144c4c7c25 */ /* 0x000fc8000f8e00ff */
[----:B------:R-:W-:Y:S02]  /*1e5f0*/  IMAD.IADD R47, R44, 0x1, R47 ;  /* 0x000000012c2f7824 */ /* 0x000fe400078e022f */
[----:B------:R-:W-:Y:S02]  /*1e600*/  IMAD.MOV.U32 R44, RZ, RZ, R97 ;  /* 0x000000ffff2c7224 */ /* 0x000fe400078e0061 */
[----:B------:R-:W-:Y:S01]  /*1e610*/  IMAD.X R97, R82, 0x1, R98, P1 ;  /* 0x0000000152617824 */ /* 0x000fe200008e0662 */
[----:B------:R-:W-:Y:S01]  /*1e620*/  ISETP.GE.U32.AND P1, PT, R96, R32, PT ;  /* 0x000000206000720c */ /* 0x000fe20003f26070 */
[----:B------:R-:W-:Y:S01]  /*1e630*/  IMAD.IADD R116, R77, 0x1, R115 ;  /* 0x000000014d747824 */ /* 0x000fe200078e0273 */
[----:B------:R-:W-:Y:S01]  /*1e640*/  SEL R77, RZ, 0x1, P4 ;  /* 0x00000001ff4d7807 */ /* 0x000fe20002000000 */
[----:B------:R-:W-:Y:S01]  /*1e650*/  IMAD.X R33, RZ, RZ, RZ, P0 ;  /* 0x000000ffff217224 */ /* 0x000fe200000e06ff */
[----:B------:R-:W-:Y:S01]  /*1e660*/  ISETP.GE.U32.AND.EX P1, PT, R97, R82, PT, P1 ;  /* 0x000000526100720c */ /* 0x000fe20003f26110 */
[----:B------:R-:W-:-:S02]  /*1e670*/  IMAD.MOV.U32 R32, RZ, RZ, R35 ;  /* 0x000000ffff207224 */ /* 0x000fc400078e0023 */
[----:B------:R-:W-:Y:S01]  /*1e680*/  IMAD.WIDE.U32 R34, R116, R52, RZ ;  /* 0x0000003474227225 */ /* 0x000fe200078e00ff */
[----:B------:R-:W-:Y:S02]  /*1e690*/  SEL R91, RZ, 0x1, P1 ;  /* 0x00000001ff5b7807 */ /* 0x000fe40000800000 */
[----:B------:R-:W-:Y:S01]  /*1e6a0*/  ISETP.GE.U32.AND P1, PT, R70, R90, PT ;  /* 0x0000005a4600720c */ /* 0x000fe20003f26070 */
[----:B------:R-:W-:Y:S01]  /*1e6b0*/  IMAD.X R45, RZ, RZ, RZ, P3 ;  /* 0x000000ffff2d7224 */ /* 0x000fe200018e06ff */
[----:B------:R-:W-:Y:S01]  /*1e6c0*/  ISETP.GE.U32.AND P3, PT, R46, R92, PT ;  /* 0x0000005c2e00720c */ /* 0x000fe20003f66070 */
[----:B------:R-:W-:Y:S01]  /*1e6d0*/  IMAD.WIDE.U32.X R32, R79, R51, R32, P5 ;  /* 0x000000334f207225 */ /* 0x000fe200028e0420 */
[----:B------:R-:W-:Y:S02]  /*1e6e0*/  ISETP.GE.U32.AND P5, PT, R90, R84, PT ;  /* 0x000000545a00720c */ /* 0x000fe40003fa6070 */
[----:B------:R-:W-:Y:S01]  /*1e6f0*/  ISETP.GE.U32.AND.EX P3, PT, R47, R93, PT, P3 ;  /* 0x0000005d2f00720c */ /* 0x000fe20003f66130 */
[----:B------:R-:W-:Y:S01]  /*1e700*/  IMAD.WIDE.U32 R74, R76, R52, RZ ;  /* 0x000000344c4a7225 */ /* 0x000fe200078e00ff */
[----:B------:R-:W-:-:S02]  /*1e710*/  IADD3 R84, P6, PT, R81, R46, RZ ;  /* 0x0000002e51547210 */ /* 0x000fc40007fde0ff */
[----:B------:R-:W-:Y:S01]  /*1e720*/  ISETP.GE.U32.AND.EX P5, PT, R73, R85, PT, P5 ;  /* 0x000000554900720c */ /* 0x000fe20003fa6150 */
[----:B------:R-:W-:Y:S01]  /*1e730*/  IMAD.WIDE.U32 R34, P4, R76, R53, R34 ;  /* 0x000000354c227225 */ /* 0x000fe20007880022 */
[----:B------:R-:W-:Y:S02]  /*1e740*/  ISETP.GE.U32.AND.EX P1, PT, R71, R73, PT, P1 ;  /* 0x000000494700720c */ /* 0x000fe40003f26110 */
[----:B------:R-:W-:Y:S01]  /*1e750*/  ISETP.GT.U32.AND P0, PT, R74, R113, PT ;  /* 0x000000714a00720c */ /* 0x000fe20003f04070 */
[----:B------:R-:W-:Y:S01]  /*1e760*/  IMAD.X R85, R47, 0x1, R69, P6 ;  /* 0x000000012f557824 */ /* 0x000fe200030e0645 */
[----:B------:R-:W-:Y:S01]  /*1e770*/  SEL R82, RZ, 0x1, P3 ;  /* 0x00000001ff527807 */ /* 0x000fe20001800000 */
[----:B------:R-:W-:Y:S01]  /*1e780*/  IMAD.WIDE.U32 R92, R107, R4, RZ ;  /* 0x000000046b5c7225 */ /* 0x000fe200078e00ff */
[----:B------:R-:W-:Y:S02]  /*1e790*/  IADD3 R74, P3, PT, R75, R34, RZ ;  /* 0x000000224b4a7210 */ /* 0x000fe40007f7e0ff */
[----:B------:R-:W-:Y:S01]  /*1e7a0*/  SEL R34, RZ, 0x1, P5 ;  /* 0x00000001ff227807 */ /* 0x000fe20002800000 */
[----:B------:R-:W-:Y:S01]  /*1e7b0*/  IMAD.WIDE.U32 R94, R79, UR16, RZ ;  /* 0x000000104f5e7c25 */ /* 0x000fe2000f8e00ff */
[----:B------:R-:W-:-:S02]  /*1e7c0*/  ISETP.GE.U32.AND P5, PT, R66, R48, PT ;  /* 0x000000304200720c */ /* 0x000fc40003fa6070 */
[----:B------:R-:W-:Y:S02]  /*1e7d0*/  SEL R69, RZ, 0x1, P1 ;  /* 0x00000001ff457807 */ /* 0x000fe40000800000 */
[----:B------:R-:W-:Y:S02]  /*1e7e0*/  ISETP.GE.U32.AND P6, PT, R84, R46, PT ;  /* 0x0000002e5400720c */ /* 0x000fe40003fc6070 */
[----:B------:R-:W-:Y:S02]  /*1e7f0*/  ISETP.GE.U32.AND P1, PT, R86, R66, PT ;  /* 0x000000425600720c */ /* 0x000fe40003f26070 */
[----:B------:R-:W-:Y:S01]  /*1e800*/  ISETP.GE.U32.AND.EX P5, PT, R67, R49, PT, P5 ;  /* 0x000000314300720c */ /* 0x000fe20003fa6150 */
[----:B------:R-:W-:Y:S01]  /*1e810*/  IMAD.WIDE.U32.X R48, R107, R3, R44, P2 ;  /* 0x000000036b307225 */ /* 0x000fe200010e042c */
[----:B------:R-:W-:Y:S02]  /*1e820*/  ISETP.GE.U32.AND.EX P6, PT, R85, R47, PT, P6 ;  /* 0x0000002f5500720c */ /* 0x000fe40003fc6160 */
[----:B------:R-:W-:Y:S01]  /*1e830*/  ISETP.GE.U32.AND.EX P1, PT, R88, R67, PT, P1 ;  /* 0x000000435800720c */ /* 0x000fe20003f26110 */
[----:B------:R-:W-:Y:S01]  /*1e840*/  IMAD.X R45, RZ, RZ, RZ, P4 ;  /* 0x000000ffff2d7224 */ /* 0x000fe200020e06ff */
[----:B------:R-:W-:Y:S01]  /*1e850*/  ISETP.GT.U32.AND.EX P0, PT, R74, R41, PT, P0 ;  /* 0x000000294a00720c */ /* 0x000fe20003f04100 */
[----:B------:R-:W-:Y:S01]  /*1e860*/  IMAD.WIDE.U32 R74, R116, R50, RZ ;  /* 0x00000032744a7225 */ /* 0x000fe200078e00ff */
[----:B------:R-:W-:-:S02]  /*1e870*/  SEL R44, RZ, 0x1, P5 ;  /* 0x00000001ff2c7807 */ /* 0x000fc40002800000 */
[----:B------:R-:W-:Y:S01]  /*1e880*/  SEL R41, RZ, 0x1, P6 ;  /* 0x00000001ff297807 */ /* 0x000fe20003000000 */
[----:B------:R-:W-:Y:S01]  /*1e890*/  IMAD.WIDE.U32 R46, R76, R50, R70 ;  /* 0x000000324c2e7225 */ /* 0x000fe200078e0046 */
[----:B------:R-:W-:Y:S02]  /*1e8a0*/  SEL R113, RZ, 0x1, P1 ;  /* 0x00000001ff717807 */ /* 0x000fe40000800000 */
[----:B------:R-:W-:Y:S01]  /*1e8b0*/  IADD3 R48, P2, P5, R69, R48, R34 ;  /* 0x0000003045307210 */ /* 0x000fe20007d5e022 */
[----:B------:R-:W-:Y:S01]  /*1e8c0*/  IMAD.WIDE.U32 R66, R114, R109, RZ ;  /* 0x0000006d72427225 */ /* 0x000fe200078e00ff */
[----:B------:R-:W-:Y:S02]  /*1e8d0*/  IADD3 R90, P6, P1, R91, R38, R77 ;  /* 0x000000265b5a7210 */ /* 0x000fe400079de04d */
[----:B------:R-:W-:Y:S02]  /*1e8e0*/  IADD3.X R49, PT, PT, RZ, R49, RZ, P2, P5 ;  /* 0x00000031ff317210 */ /* 0x000fe400017ea4ff */
[----:B------:R-:W-:Y:S01]  /*1e8f0*/  IADD3.X R81, PT, PT, RZ, R39, RZ, P6, P1 ;  /* 0x00000027ff517210 */ /* 0x000fe200037e24ff */
[----:B------:R-:W-:Y:S01]  /*1e900*/  IMAD.WIDE.U32 R38, R72, R109, RZ ;  /* 0x0000006d48267225 */ /* 0x000fe200078e00ff */
[----:B------:R-:W-:-:S02]  /*1e910*/  IADD3 R82, P4, P2, R41, R36, R82 ;  /* 0x0000002429527210 */ /* 0x000fc40007a9e052 */
[----:B------:R-:W-:Y:S01]  /*1e920*/  IADD3 R113, P1, P5, R113, R32, R44 ;  /* 0x0000002071717210 */ /* 0x000fe20007d3e02c */
[----:B------:R-:W-:Y:S01]  /*1e930*/  IMAD.MOV.U32 R44, RZ, RZ, R35 ;  /* 0x000000ffff2c7224 */ /* 0x000fe200078e0023 */
[----:B------:R-:W-:Y:S01]  /*1e940*/  IADD3.X R69, PT, PT, RZ, R37, RZ, P4, P2 ;  /* 0x00000025ff457210 */ /* 0x000fe200027e44ff */
[----:B------:R-:W-:Y:S01]  /*1e950*/  IMAD.WIDE.U32 R74, P2, R76, R51, R74 ;  /* 0x000000334c4a7225 */ /* 0x000fe2000784004a */
[----:B------:R-:W-:Y:S02]  /*1e960*/  SEL R77, RZ, 0x1, !P0 ;  /* 0x00000001ff4d7807 */ /* 0x000fe40004000000 */
[----:B------:R-:W-:Y:S01]  /*1e970*/  IADD3.X R112, PT, PT, RZ, R33, RZ, P1, P5 ;  /* 0x00000021ff707210 */ /* 0x000fe20000fea4ff */
[----:B------:R-:W-:-:S04]  /*1e980*/  IMAD.WIDE.U32.X R44, R116, R53, R44, P3 ;  /* 0x00000035742c7225 */ /* 0x000fc800018e042c */
[----:B------:R-:W-:Y:S01]  /*1e990*/  IMAD.WIDE.U32 R36, R72, R104, RZ ;  /* 0x0000006848247225 */ /* 0x000fe200078e00ff */
[----:B------:R-:W-:-:S03]  /*1e9a0*/  IADD3 R77, P4, P6, R46, R44, R77 ;  /* 0x0000002c2e4d7210 */ /* 0x000fc60007e9e04d */
[----:B------:R-:W-:-:S04]  /*1e9b0*/  IMAD.WIDE.U32 R38, P1, R103, R114, R38 ;  /* 0x0000007267267225 */ /* 0x000fc80007820026 */
[----:B------:R-:W-:Y:S01]  /*1e9c0*/  IMAD.IADD R73, R74, 0x1, R47 ;  /* 0x000000014a497824 */ /* 0x000fe200078e022f */
[----:B------:R-:W-:Y:S01]  /*1e9d0*/  IADD3 RZ, P3, PT, R67, R38, RZ ;  /* 0x0000002643ff7210 */ /* 0x000fe20007f7e0ff */
[----:B------:R-:W-:-:S03]  /*1e9e0*/  IMAD.WIDE.U32 R32, R101, R4, RZ ;  /* 0x0000000465207225 */ /* 0x000fc600078e00ff */
[----:B------:R-:W-:Y:S01]  /*1e9f0*/  IADD3.X R41, PT, PT, R73, R45, RZ, P4, P6 ;  /* 0x0000002d49297210 */ /* 0x000fe200027ec4ff */
[----:B------:R-:W-:-:S04]  /*1ea00*/  IMAD.WIDE.U32 R92, P5, R101, R5, R92 ;  /* 0x00000005655c7225 */ /* 0x000fc800078a005c */
[----:B------:R-:W-:Y:S01]  /*1ea10*/  IMAD.WIDE.U32 R34, R114, R104, RZ ;  /* 0x0000006872227225 */ /* 0x000fe200078e00ff */
[----:B------:R-:W-:-:S03]  /*1ea20*/  IADD3 RZ, P4, PT, R33, R92, RZ ;  /* 0x0000005c21ff7210 */ /* 0x000fc60007f9e0ff */
[----:B------:R-:W-:-:S04]  /*1ea30*/  IMAD.WIDE.U32 R36, P0, R105, R114, R36 ;  /* 0x0000007269247225 */ /* 0x000fc80007800024 */
[----:B------:R-:W-:Y:S01]  /*1ea40*/  IMAD.X R99, RZ, RZ, RZ, P1 ;  /* 0x000000ffff637224 */ /* 0x000fe200008e06ff */
[----:B------:R-:W-:Y:S01]  /*1ea50*/  IADD3 R44, P1, PT, R90, R83, RZ ;  /* 0x000000535a2c7210 */ /* 0x000fe20007f3e0ff */
[----:B------:R-:W-:Y:S01]  /*1ea60*/  IMAD.WIDE.U32 R32, R40, UR16, RZ ;  /* 0x0000001028207c25 */ /* 0x000fe2000f8e00ff */
[----:B------:R-:W-:-:S03]  /*1ea70*/  IADD3 RZ, P6, PT, R35, R36, RZ ;  /* 0x0000002423ff7210 */ /* 0x000fc60007fde0ff */
[----:B------:R-:W-:Y:S02]  /*1ea80*/  IMAD R32, R103, R114, RZ ;  /* 0x0000007267207224 */ /* 0x000fe400078e02ff */
[----:B------:R-:W-:Y:S02]  /*1ea90*/  IMAD.X R35, RZ, RZ, RZ, P0 ;  /* 0x000000ffff237224 */ /* 0x000fe400000e06ff */
[----:B------:R-:W-:Y:S02]  /*1eaa0*/  IMAD.X R45, R81, 0x1, R80, P1 ;  /* 0x00000001512d7824 */ /* 0x000fe400008e0650 */
[----:B------:R-:W-:-:S04]  /*1eab0*/  IMAD.WIDE.U32 R94, P0, R40, UR17, R94 ;  /* 0x00000011285e7c25 */ /* 0x000fc8000f80005e */
[----:B------:R-:W-:Y:S01]  /*1eac0*/  IMAD.MOV.U32 R34, RZ, RZ, R37 ;  /* 0x000000ffff227224 */ /* 0x000fe200078e0025 */
[----:B------:R-:W-:Y:S01]  /*1ead0*/  IADD3 RZ, P1, PT, R33, R94, RZ ;  /* 0x0000005e21ff7210 */ /* 0x000fe20007f3e0ff */
[----:B------:R-:W-:-:S04]  /*1eae0*/  IMAD.WIDE.U32 R80, R109, R114, R96 ;  /* 0x000000726d507225 */ /* 0x000fc800078e0060 */
[----:B------:R-:W-:-:S04]  /*1eaf0*/  IMAD.WIDE.U32 R36, R79, UR18, RZ ;  /* 0x000000124f247c25 */ /* 0x000fc8000f8e00ff */
[----:B------:R-:W-:Y:S02]  /*1eb00*/  IMAD.MOV.U32 R98, RZ, RZ, R39 ;  /* 0x000000ffff627224 */ /* 0x000fe400078e0027 */
[-C--:B------:R-:W-:Y:S02]  /*1eb10*/  IMAD R115, R109, R72.reuse, R32 ;  /* 0x000000486d737224 */ /* 0x080fe400078e0220 */
[----:B------:R-:W-:Y:S01]  /*1eb20*/  IMAD.WIDE.U32.X R34, R105, R72, R34, P6 ;  /* 0x0000004869227225 */ /* 0x000fe200030e0422 */
[----:B------:R-:W-:-:S03]  /*1eb30*/  IADD3 R42, P6, PT, R42, R80, RZ ;  /* 0x000000502a2a7210 */ /* 0x000fc60007fde0ff */
[----:B------:R-:W-:-:S04]  /*1eb40*/  IMAD.WIDE.U32.X R98, R103, R72, R98, P3 ;  /* 0x0000004867627225 */ /* 0x000fc800018e0462 */
[----:B------:R-:W-:Y:S02]  /*1eb50*/  IMAD.IADD R115, R81, 0x1, R115 ;  /* 0x0000000151737824 */ /* 0x000fe400078e0273 */
[----:B------:R-:W-:-:S04]  /*1eb60*/  IMAD.WIDE.U32 R32, R76, R50, RZ ;  /* 0x000000324c207225 */ /* 0x000fc800078e00ff */
[----:B------:R-:W-:-:S04]  /*1eb70*/  IMAD.WIDE.U32 R38, R40, UR18, RZ ;  /* 0x0000001228267c25 */ /* 0x000fc8000f8e00ff */
[----:B------:R-:W-:-:S04]  /*1eb80*/  IMAD.WIDE.U32 R36, P3, R40, UR19, R36 ;  /* 0x0000001328247c25 */ /* 0x000fc8000f860024 */
[----:B------:R-:W-:Y:S02]  /*1eb90*/  IMAD R32, R5, R101, RZ ;  /* 0x0000006505207224 */ /* 0x000fe400078e02ff */
[----:B------:R-:W-:Y:S01]  /*1eba0*/  IMAD.X R67, RZ, RZ, RZ, P0 ;  /* 0x000000ffff437224 */ /* 0x000fe200000e06ff */
[----:B------:R-:W-:Y:S01]  /*1ebb0*/  IADD3 RZ, P0, PT, R39, R36, RZ ;  /* 0x0000002427ff7210 */ /* 0x000fe20007f1e0ff */
[----:B------:R-:W-:Y:S02]  /*1ebc0*/  IMAD.MOV.U32 R66, RZ, RZ, R95 ;  /* 0x000000ffff427224 */ /* 0x000fe400078e005f */
[----:B------:R-:W-:Y:S01]  /*1ebd0*/  IMAD.X R43, R115, 0x1, R43, P6 ;  /* 0x00000001732b7824 */ /* 0x000fe200030e062b */
[----:B------:R-:W-:Y:S01]  /*1ebe0*/  IADD3 RZ, P6, PT, R33, R74, RZ ;  /* 0x0000004a21ff7210 */ /* 0x000fe20007fde0ff */
[----:B------:R-:W-:Y:S01]  /*1ebf0*/  IMAD.X R33, RZ, RZ, RZ, P3 ;  /* 0x000000ffff217224 */ /* 0x000fe200018e06ff */
[----:B------:R-:W-:Y:S01]  /*1ec00*/  IADD3 R78, P3, PT, R82, R78, RZ ;  /* 0x0000004e524e7210 */ /* 0x000fe20007f7e0ff */
[----:B------:R-:W-:-:S02]  /*1ec10*/  IMAD R47, R107, R4, R32 ;  /* 0x000000046b2f7224 */ /* 0x000fc400078e0220 */
[----:B------:R-:W-:Y:S01]  /*1ec20*/  IMAD.WIDE.U32.X R38, R79, UR17, R66, P1 ;  /* 0x000000114f267c25 */ /* 0x000fe200088e0442 */
[----:B------:R-:W-:-:S03]  /*1ec30*/  ISETP.GE.U32.AND P1, PT, R46, R70, PT ;  /* 0x000000462e00720c */ /* 0x000fc60003f26070 */
[----:B------:R-:W-:Y:S01]  /*1ec40*/  IMAD.MOV.U32 R32, RZ, RZ, R37 ;  /* 0x000000ffff207224 */ /* 0x000fe200078e0025 */
[----:B------:R-:W-:Y:S01]  /*1ec50*/  ISETP.GE.U32.AND.EX P1, PT, R73, R71, PT, P1 ;  /* 0x000000474900720c */ /* 0x000fe20003f26110 */
[----:B------:R-:W-:-:S04]  /*1ec60*/  IMAD.WIDE.U32 R66, R101, R4, R84 ;  /* 0x0000000465427225 */ /* 0x000fc800078e0054 */
[----:B------:R-:W-:Y:S01]  /*1ec70*/  IMAD.WIDE.U32.X R32, R79, UR19, R32, P0 ;  /* 0x000000134f207c25 */ /* 0x000fe200080e0420 */
[----:B------:R-:W-:-:S03]  /*1ec80*/  ISETP.GE.U32.AND P0, PT, R77, R46, PT ;  /* 0x0000002e4d00720c */ /* 0x000fc60003f06070 */
[----:B------:R-:W-:Y:S01]  /*1ec90*/  IMAD.X R79, R69, 0x1, R68, P3 ;  /* 0x00000001454f7824 */ /* 0x000fe200018e0644 */
[----:B------:R-:W-:Y:S01]  /*1eca0*/  IADD3 R48, P3, PT, R48, R66, RZ ;  /* 0x0000004230307210 */ /* 0x000fe20007f7e0ff */
[----:B------:R-:W-:Y:S01]  /*1ecb0*/  IMAD.IADD R92, R67, 0x1, R47 ;  /* 0x00000001435c7824 */ /* 0x000fe200078e022f */
[----:B------:R-:W-:Y:S01]  /*1ecc0*/  ISETP.GE.U32.AND.EX P0, PT, R41, R73, PT, P0 ;  /* 0x000000492900720c */ /* 0x000fe20003f06100 */
[----:B------:R-:W-:-:S03]  /*1ecd0*/  IMAD.WIDE.U32 R82, R107, R7, RZ ;  /* 0x000000076b527225 */ /* 0x000fc600078e00ff */
[----:B------:R-:W-:Y:S01]  /*1ece0*/  SEL R37, RZ, 0x1, P0 ;  /* 0x00000001ff257807 */ /* 0x000fe20000000000 */
[----:B------:R-:W-:Y:S01]  /*1ecf0*/  IMAD.WIDE.U32 R46, R116, UR16, RZ ;  /* 0x00000010742e7c25 */ /* 0x000fe2000f8e00ff */
[----:B------:R-:W-:-:S03]  /*1ed00*/  ISETP.GE.U32.AND P0, PT, R48, R66, PT ;  /* 0x000000423000720c */ /* 0x000fc60003f06070 */
[----:B------:R-:W-:Y:S02]  /*1ed10*/  IMAD.X R49, R92, 0x1, R49, P3 ;  /* 0x000000015c317824 */ /* 0x000fe400018e0631 */
[----:B------:R-:W-:Y:S02]  /*1ed20*/  IMAD.X R91, RZ, RZ, RZ, P5 ;  /* 0x000000ffff5b7224 */ /* 0x000fe400028e06ff */
[----:B------:R-:W-:Y:S01]  /*1ed30*/  IMAD.WIDE.U32 R82, P3, R101, R8, R82 ;  /* 0x0000000865527225 */ /* 0x000fe20007860052 */
[----:B------:R-:W-:-:S03]  /*1ed40*/  ISETP.GE.U32.AND.EX P0, PT, R49, R92, PT, P0 ;  /* 0x0000005c3100720c */ /* 0x000fc60003f06100 */
[----:B------:R-:W-:-:S04]  /*1ed50*/  IMAD.WIDE.U32 R46, P5, R76, UR17, R46 ;  /* 0x000000114c2e7c25 */ /* 0x000fc8000f8a002e */
[----:B------:R-:W-:-:S04]  /*1ed60*/  IMAD.WIDE.U32 R68, R76, UR16, RZ ;  /* 0x000000104c447c25 */ /* 0x000fc8000f8e00ff */
[----:B------:R-:W-:Y:S01]  /*1ed70*/  IMAD.X R81, RZ, RZ, RZ, P3 ;  /* 0x000000ffff517224 */ /* 0x000fe200018e06ff */
[----:B------:R-:W-:Y:S01]  /*1ed80*/  IADD3 RZ, P3, PT, R69, R46, RZ ;  /* 0x0000002e45ff7210 */ /* 0x000fe20007f7e0ff */
        /* <DEDUP_REMOVED lines=8> */
[----:B------:R-:W-:Y:S01]  /*1ee10*/  IMAD.WIDE.U32 R68, R116, UR18, RZ ;  /* 0x0000001274447c25 */ /* 0x000fe2000f8e00ff */
[----:B------:R-:W-:Y:S02]  /*1ee20*/  ISETP.GE.U32.AND P1, PT, R42, R80, PT ;  /* 0x000000502a00720c */ /* 0x000fe40003f26070 */
[----:B------:R-:W-:Y:S01]  /*1ee30*/  ISETP.GE.U32.AND.EX P6, PT, R92, R85, PT, P6 ;  /* 0x000000555c00720c */ /* 0x000fe20003fc6160 */
[----:B------:R-:W-:Y:S01]  /*1ee40*/  IMAD.X R67, RZ, RZ, RZ, P5 ;  /* 0x000000ffff437224 */ /* 0x000fe200028e06ff */
[----:B------:R-:W-:Y:S01]  /*1ee50*/  IADD3 RZ, P5, PT, R71, R82, RZ ;  /* 0x0000005247ff7210 */ /* 0x000fe20007fbe0ff */
[----:B------:R-:W-:Y:S01]  /*1ee60*/  IMAD.MOV.U32 R66, RZ, RZ, R47 ;  /* 0x000000ffff427224 */ /* 0x000fe200078e002f */
[----:B------:R-:W-:Y:S01]  /*1ee70*/  ISETP.GE.U32.AND.EX P1, PT, R43, R115, PT, P1 ;  /* 0x000000732b00720c */ /* 0x000fe20003f26110 */
[----:B------:R-:W-:Y:S01]  /*1ee80*/  IMAD.WIDE.U32 R70, R76, UR18, RZ ;  /* 0x000000124c467c25 */ /* 0x000fe2000f8e00ff */
[----:B------:R-:W-:-:S03]  /*1ee90*/  SEL R70, RZ, 0x1, P2 ;  /* 0x00000001ff467807 */ /* 0x000fc60001000000 */
[----:B------:R-:W-:-:S04]  /*1eea0*/  IMAD.WIDE.U32.X R66, R116, UR17, R66, P3 ;  /* 0x0000001174427c25 */ /* 0x000fc800098e0442 */
[----:B------:R-:W-:-:S04]  /*1eeb0*/  IMAD.WIDE.U32 R68, P3, R76, UR19, R68 ;  /* 0x000000134c447c25 */ /* 0x000fc8000f860044 */
[----:B------:R-:W-:Y:S02]  /*1eec0*/  IMAD R47, R105, R114, RZ ;  /* 0x00000072692f7224 */ /* 0x000fe400078e02ff */
[----:B------:R-:W-:Y:S01]  /*1eed0*/  IMAD.X R73, RZ, RZ, RZ, P3 ;  /* 0x000000ffff497224 */ /* 0x000fe200018e06ff */
[----:B------:R-:W-:Y:S01]  /*1eee0*/  IADD3 RZ, P3, PT, R71, R68, RZ ;  /* 0x0000004447ff7210 */ /* 0x000fe20007f7e0ff */
[----:B------:R-:W-:Y:S01]  /*1eef0*/  IMAD R47, R104, R72, R47 ;  /* 0x00000048682f7224 */ /* 0x000fe200078e022f */
[----:B------:R-:W-:Y:S01]  /*1ef00*/  SEL R71, RZ, 0x1, P1 ;  /* 0x00000001ff477807 */ /* 0x000fe20000800000 */
[----:B------:R-:W-:Y:S02]  /*1ef10*/  IMAD.MOV.U32 R90, RZ, RZ, R93 ;  /* 0x000000ffff5a7224 */ /* 0x000fe400078e005d */
[----:B------:R-:W-:Y:S01]  /*1ef20*/  IMAD.MOV.U32 R72, RZ, RZ, R69 ;  /* 0x000000ffff487224 */ /* 0x000fe200078e0045 */
[----:B------:R-:W-:Y:S01]  /*1ef30*/  IADD3 R69, P1, P2, R37, R74, R84 ;  /* 0x0000004a25457210 */ /* 0x000fe20007a3e054 */
[----:B------:R-:W-:Y:S01]  /*1ef40*/  IMAD.WIDE.U32.X R90, R107, R5, R90, P4 ;  /* 0x000000056b5a7225 */ /* 0x000fe200020e045a */
[----:B------:R-:W-:-:S02]  /*1ef50*/  SEL R74, RZ, 0x1, P6 ;  /* 0x00000001ff4a7807 */ /* 0x000fc40003000000 */
[----:B------:R-:W-:Y:S01]  /*1ef60*/  IADD3.X R82, PT, PT, RZ, R75, RZ, P1, P2 ;  /* 0x0000004bff527210 */ /* 0x000fe20000fe44ff */
[----:B------:R-:W-:Y:S01]  /*1ef70*/  IMAD.WIDE.U32.X R72, R116, UR19, R72, P3 ;  /* 0x0000001374487c25 */ /* 0x000fe200098e0448 */
[----:B------:R-:W-:-:S03]  /*1ef80*/  IADD3 R37, P3, P4, R71, R98, R70 ;  /* 0x0000006247257210 */ /* 0x000fc60007c7e046 */
[----:B------:R-:W-:Y:S01]  /*1ef90*/  IMAD.WIDE.U32 R70, R76, UR16, R48 ;  /* 0x000000104c467c25 */ /* 0x000fe2000f8e0030 */
[----:B------:R-:W-:-:S03]  /*1efa0*/  IADD3.X R98, PT, PT, RZ, R99, RZ, P3, P4 ;  /* 0x00000063ff627210 */ /* 0x000fc60001fe84ff */
[----:B------:R-:W-:Y:S01]  /*1efb0*/  IMAD.MOV.U32 R80, RZ, RZ, R83 ;  /* 0x000000ffff507224 */ /* 0x000fe200078e0053 */
[----:B------:R-:W-:Y:S01]  /*1efc0*/  SEL R83, RZ, 0x1, P0 ;  /* 0x00000001ff537807 */ /* 0x000fe20000000000 */
[----:B------:R-:W-:Y:S01]  /*1efd0*/  IMAD.IADD R71, R46, 0x1, R71 ;  /* 0x000000012e477824 */ /* 0x000fe200078e0247 */
[----:B------:R-:W-:Y:S01]  /*1efe0*/  IADD3 R69, P3, PT, R69, R70, RZ ;  /* 0x0000004645457210 */ /* 0x000fe20007f7e0ff */
[----:B------:R-:W-:Y:S01]  /*1eff0*/  IMAD R46, R8, R101, RZ ;  /* 0x00000065082e7224 */ /* 0x000fe200078e02ff */
[----:B------:R-:W-:Y:S01]  /*1f000*/  IADD3 R83, P0, P6, R83, R90, R74 ;  /* 0x0000005a53537210 */ /* 0x000fe20007e1e04a */
[-C--:B------:R-:W-:Y:S01]  /*1f010*/  IMAD.WIDE.U32 R74, R101, R7.reuse, R78 ;  /* 0x00000007654a7225 */ /* 0x080fe200078e004e */
[----:B------:R-:W-:Y:S02]  /*1f020*/  ISETP.GE.U32.AND P2, PT, R70, R48, PT ;  /* 0x000000304600720c */ /* 0x000fe40003f46070 */
[----:B------:R-:W-:Y:S01]  /*1f030*/  ISETP.GE.U32.AND P1, PT, R69, R70, PT ;  /* 0x000000464500720c */ /* 0x000fe20003f26070 */
[----:B------:R-:W-:Y:S01]  /*1f040*/  IMAD R85, R107, R7, R46 ;  /* 0x000000076b557224 */ /* 0x000fe200078e022e */
[----:B------:R-:W-:Y:S01]  /*1f050*/  IADD3.X R90, PT, PT, RZ, R91, RZ, P0, P6 ;  /* 0x0000005bff5a7210 */ /* 0x000fe200007ec4ff */
[----:B------:R-:W-:Y:S01]  /*1f060*/  IMAD.X R46, R71, 0x1, R82, P3 ;  /* 0x00000001472e7824 */ /* 0x000fe200018e0652 */
[----:B------:R-:W-:Y:S01]  /*1f070*/  IADD3 R70, P3, PT, R83, R74, RZ ;  /* 0x0000004a53467210 */ /* 0x000fe20007f7e0ff */
[----:B------:R-:W-:Y:S01]  /*1f080*/  IMAD.IADD R85, R75, 0x1, R85 ;  /* 0x000000014b557824 */ /* 0x000fe200078e0255 */
[----:B------:R-:W-:Y:S01]  /*1f090*/  ISETP.GE.U32.AND.EX P2, PT, R71, R49, PT, P2 ;  /* 0x000000314700720c */ /* 0x000fe20003f46120 */
[----:B------:R-:W-:Y:S01]  /*1f0a0*/  IMAD.WIDE.U32 R48, R40, UR16, R42 ;  /* 0x0000001028307c25 */ /* 0x000fe2000f8e002a */
[----:B------:R-:W-:-:S02]  /*1f0b0*/  ISETP.GE.U32.AND.EX P1, PT, R46, R71, PT, P1 ;  /* 0x000000472e00720c */ /* 0x000fc40003f26110 */
[----:B------:R-:W-:Y:S01]  /*1f0c0*/  ISETP.GE.U32.AND P0, PT, R74, R78, PT ;  /* 0x0000004e4a00720c */ /* 0x000fe20003f06070 */
[----:B------:R-:W-:Y:S01]  /*1f0d0*/  IMAD.X R71, R85, 0x1, R90, P3 ;  /* 0x0000000155477824 */ /* 0x000fe200018e065a */
[----:B------:R-:W-:Y:S01]  /*1f0e0*/  SEL R78, RZ, 0x1, P2 ;  /* 0x00000001ff4e7807 */ /* 0x000fe20001000000 */
[----:B------:R-:W-:Y:S01]  /*1f0f0*/  IMAD.IADD R95, R94, 0x1, R49 ;  /* 0x000000015e5f7824 */ /* 0x000fe200078e0231 */
[----:B------:R-:W-:Y:S01]  /*1f100*/  SEL R83, RZ, 0x1, P1 ;  /* 0x00000001ff537807 */ /* 0x000fe20000800000 */
[----:B------:R-:W-:Y:S01]  /*1f110*/  IMAD.WIDE.U32.X R80, R107, R8, R80, P5 ;  /* 0x000000086b507225 */ /* 0x000fe200028e0450 */
[----:B------:R-:W-:Y:S02]  /*1f120*/  ISETP.GE.U32.AND P1, PT, R70, R74, PT ;  /* 0x0000004a4600720c */ /* 0x000fe40003f26070 */
[----:B------:R-:W-:Y:S01]  /*1f130*/  IADD3 R83, P2, P3, R83, R66, R78 ;  /* 0x0000004253537210 */ /* 0x000fe20007b5e04e */
[----:B------:R-:W-:Y:S01]  /*1f140*/  IMAD.WIDE.U32 R74, R76, UR18, R70 ;  /* 0x000000124c4a7c25 */ /* 0x000fe2000f8e0046 */
[----:B------:R-:W-:-:S02]  /*1f150*/  ISETP.GE.U32.AND P5, PT, R77, R52, PT ;  /* 0x000000344d00720c */ /* 0x000fc40003fa6070 */
[----:B------:R-:W-:Y:S01]  /*1f160*/  IADD3.X R66, PT, PT, RZ, R67, RZ, P2, P3 ;  /* 0x00000043ff427210 */ /* 0x000fe200017e64ff */
[----:B------:R-:W-:Y:S01]  /*1f170*/  IMAD.IADD R67, R68, 0x1, R75 ;  /* 0x0000000144437824 */ /* 0x000fe200078e024b */
[----:B------:R-:W-:Y:S01]  /*1f180*/  IADD3 R49, P3, PT, R83, R74, RZ ;  /* 0x0000004a53317210 */ /* 0x000fe20007f7e0ff */
[----:B------:R-:W-:Y:S01]  /*1f190*/  IMAD.WIDE.U32 R114, R104, R114, R44 ;  /* 0x0000007268727225 */ /* 0x000fe200078e002c */
[----:B------:R-:W-:Y:S02]  /*1f1a0*/  ISETP.GE.U32.AND.EX P0, PT, R85, R79, PT, P0 ;  /* 0x0000004f5500720c */ /* 0x000fe40003f06100 */
[----:B------:R-:W-:Y:S01]  /*1f1b0*/  ISETP.GE.U32.AND.EX P1, PT, R71, R85, PT, P1 ;  /* 0x000000554700720c */ /* 0x000fe20003f26110 */
[----:B------:R-:W-:Y:S01]  /*1f1c0*/  IMAD.X R66, R67, 0x1, R66, P3 ;  /* 0x0000000143427824 */ /* 0x000fe200018e0642 */
[----:B------:R-:W-:Y:S02]  /*1f1d0*/  ISETP.GE.U32.AND P4, PT, R74, R70, PT ;  /* 0x000000464a00720c */ /* 0x000fe40003f86070 */
[----:B------:R-:W-:-:S02]  /*1f1e0*/  ISETP.GE.U32.AND P2, PT, R49, R74, PT ;  /* 0x0000004a3100720c */ /* 0x000fc40003f46070 */
[----:B------:R-:W-:Y:S02]  /*1f1f0*/  ISETP.GE.U32.AND.EX P3, PT, R41, R53, PT, P5 ;  /* 0x000000352900720c */ /* 0x000fe40003f66150 */
[----:B------:R-:W-:Y:S02]  /*1f200*/  IADD3 R70, P6, PT, R69, -R50, RZ ;  /* 0x8000003245467210 */ /* 0x000fe40007fde0ff */
[----:B------:R-:W-:Y:S02]  /*1f210*/  ISETP.GE.U32.AND.EX P4, PT, R67, R71, PT, P4 ;  /* 0x000000474300720c */ /* 0x000fe40003f86140 */
[----:B------:R-:W-:Y:S01]  /*1f220*/  SEL R68, RZ, 0x1, P0 ;  /* 0x00000001ff447807 */ /* 0x000fe20000000000 */
[----:B------:R-:W-:Y:S01]  /*1f230*/  IMAD.X R71, R46, 0x1, ~R51, P6 ;  /* 0x000000012e477824 */ /* 0x000fe200030e0e33 */
[----:B------:R-:W-:Y:S02]  /*1f240*/  SEL R79, RZ, 0x1, P1 ;  /* 0x00000001ff4f7807 */ /* 0x000fe40000800000 */
[----:B------:R-:W-:-:S02]  /*1f250*/  ISETP.GE.U32.AND.EX P2, PT, R66, R67, PT, P2 ;  /* 0x000000434200720c */ /* 0x000fc40003f46120 */
[----:B------:R-:W-:Y:S02]  /*1f260*/  SEL R67, RZ, 0x1, P3 ;  /* 0x00000001ff437807 */ /* 0x000fe40001800000 */
[----:B------:R-:W-:Y:S02]  /*1f270*/  IADD3 R79, P0, P5, R79, R80, R68 ;  /* 0x000000504f4f7210 */ /* 0x000fe40007d1e044 */
[----:B------:R-:W-:Y:S02]  /*1f280*/  ISETP.GE.U32.AND P1, PT, R70, R67, PT ;  /* 0x000000434600720c */ /* 0x000fe40003f26070 */
[----:B------:R-:W-:Y:S02]  /*1f290*/  SEL R75, RZ, 0x1, P2 ;  /* 0x00000001ff4b7807 */ /* 0x000fe40001000000 */
[----:B------:R-:W-:Y:S01]  /*1f2a0*/  IADD3.X R74, PT, PT, RZ, R81, RZ, P0, P5 ;  /* 0x00000051ff4a7210 */ /* 0x000fe200007ea4ff */
[----:B------:R-:W-:Y:S01]  /*1f2b0*/  IMAD.IADD R81, R115, 0x1, R47 ;  /* 0x0000000173517824 */ /* 0x000fe200078e022f */
[----:B------:R-:W-:-:S02]  /*1f2c0*/  ISETP.LT.U32.AND P0, PT, R69, R50, PT ;  /* 0x000000324500720c */ /* 0x000fc40003f01070 */
[----:B------:R-:W-:Y:S02]  /*1f2d0*/  ISETP.GE.U32.AND.EX P2, PT, R71, RZ, PT, P1 ;  /* 0x000000ff4700720c */ /* 0x000fe40003f46110 */
[----:B------:R-:W-:Y:S02]  /*1f2e0*/  SEL R68, RZ, 0x1, P4 ;  /* 0x00000001ff447807 */ /* 0x000fe40002000000 */
[----:B------:R-:W-:Y:S02]  /*1f2f0*/  ISETP.LT.U32.OR.EX P0, PT, R46, R51, !P2, P0 ;  /* 0x000000332e00720c */ /* 0x000fe40005701500 */
[----:B------:R-:W-:Y:S02]  /*1f300*/  IADD3 R72, P4, P5, R75, R72, R68 ;  /* 0x000000484b487210 */ /* 0x000fe40007d9e044 */
[----:B------:R-:W-:Y:S02]  /*1f310*/  ISETP.GE.U32.AND P1, PT, R48, R42, PT ;  /* 0x0000002a3000720c */ /* 0x000fe40003f26070 */
[----:B------:R-:W-:-:S02]  /*1f320*/  SEL R68, RZ, 0x1, !P0 ;  /* 0x00000001ff447807 */ /* 0x000fc40004000000 */
[----:B------:R-:W-:Y:S02]  /*1f330*/  IADD3 R67, P2, PT, R49, -UR16, RZ ;  /* 0x8000001031437c10 */ /* 0x000fe4000ff5e0ff */
[----:B------:R-:W-:Y:S02]  /*1f340*/  ISETP.GE.U32.AND.EX P1, PT, R95, R43, PT, P1 ;  /* 0x0000002b5f00720c */ /* 0x000fe40003f26110 */
[----:B------:R-:W-:Y:S02]  /*1f350*/  ISETP.GE.U32.AND P6, PT, R67, R68, PT ;  /* 0x000000444300720c */ /* 0x000fe40003fc6070 */
[----:B------:R-:W-:Y:S02]  /*1f360*/  IADD3.X R68, PT, PT, R66, ~UR17, RZ, P2, !PT ;  /* 0x8000001142447c10 */ /* 0x000fe400097fe4ff */
[----:B------:R-:W-:Y:S02]  /*1f370*/  IADD3.X R73, PT, PT, RZ, R73, RZ, P4, P5 ;  /* 0x00000049ff497210 */ /* 0x000fe400027ea4ff */
[----:B------:R-:W-:-:S02]  /*1f380*/  SEL R75, RZ, 0x1, P1 ;  /* 0x00000001ff4b7807 */ /* 0x000fc40000800000 */
[----:B------:R-:W-:Y:S02]  /*1f390*/  IADD3 R42, P4, PT, R37, R114, RZ ;  /* 0x00000072252a7210 */ /* 0x000fe40007f9e0ff */
[----:B------:R-:W-:Y:S02]  /*1f3a0*/  ISETP.LT.U32.AND P1, PT, R49, UR16, PT ;  /* 0x0000001031007c0c */ /* 0x000fe4000bf21070 */
[----:B------:R-:W-:Y:S01]  /*1f3b0*/  ISETP.GE.U32.AND.EX P6, PT, R68, RZ, PT, P6 ;  /* 0x000000ff4400720c */ /* 0x000fe20003fc6160 */
[----:B------:R-:W-:Y:S01]  /*1f3c0*/  IMAD.X R43, R81, 0x1, R98, P4 ;  /* 0x00000001512b7824 */ /* 0x000fe200020e0662 */
[----:B------:R-:W-:Y:S02]  /*1f3d0*/  IADD3 R80, P5, PT, R113, R48, RZ ;  /* 0x0000003071507210 */ /* 0x000fe40007fbe0ff */
[----:B------:R-:W-:Y:S02]  /*1f3e0*/  IADD3 R47, P2, PT, R72, R79, RZ ;  /* 0x0000004f482f7210 */ /* 0x000fe40007f5e0ff */
[----:B------:R-:W-:Y:S01]  /*1f3f0*/  ISETP.LT.U32.OR.EX P1, PT, R66, UR17, !P6, P1 ;  /* 0x0000001142007c0c */ /* 0x000fe2000f721510 */
[----:B------:R-:W-:Y:S01]  /*1f400*/  IMAD.X R85, R95, 0x1, R112, P5 ;  /* 0x000000015f557824 */ /* 0x000fe200028e0670 */
[----:B------:R-:W-:Y:S01]  /*1f410*/  ISETP.GE.U32.AND P4, PT, R114, R44, PT ;  /* 0x0000002c7200720c */ /* 0x000fe20003f86070 */
[----:B------:R-:W-:Y:S01]  /*1f420*/  IMAD.X R37, R73, 0x1, R74, P2 ;  /* 0x0000000149257824 */ /* 0x000fe200010e064a */
[----:B------:R-:W-:-:S02]  /*1f430*/  ISETP.GE.U32.AND P5, PT, R80, R48, PT ;  /* 0x000000305000720c */ /* 0x000fc40003fa6070 */
[----:B------:R-:W-:Y:S02]  /*1f440*/  SEL R73, RZ, 0x1, !P1 ;  /* 0x00000001ff497807 */ /* 0x000fe40004800000 */
[----:B------:R-:W-:Y:S02]  /*1f450*/  IADD3 R48, P6, PT, R47, -UR18, RZ ;  /* 0x800000122f307c10 */ /* 0x000fe4000ffde0ff */
[----:B------:R-:W-:Y:S01]  /*1f460*/  ISETP.GE.U32.AND.EX P4, PT, R81, R45, PT, P4 ;  /* 0x0000002d5100720c */ /* 0x000fe20003f86140 */
[----:B------:R-:W-:Y:S01]  /*1f470*/  IMAD.WIDE.U32 R44, R40, UR18, R42 ;  /* 0x00000012282c7c25 */ /* 0x000fe2000f8e002a */
[----:B------:R-:W-:Y:S02]  /*1f480*/  ISETP.GE.U32.AND P2, PT, R42, R114, PT ;  /* 0x000000722a00720c */ /* 0x000fe40003f46070 */
[----:B------:R-:W-:Y:S02]  /*1f490*/  SEL R72, RZ, 0xffffffff, P3 ;  /* 0xffffffffff487807 */ /* 0x000fe40001800000 */
[----:B------:R-:W-:-:S02]  /*1f4a0*/  ISETP.GE.U32.AND.EX P5, PT, R85, R95, PT, P5 ;  /* 0x0000005f5500720c */ /* 0x000fc40003fa6150 */
[----:B------:R-:W-:Y:S02]  /*1f4b0*/  ISETP.GE.U32.AND P3, PT, R48, R73, PT ;  /* 0x000000493000720c */ /* 0x000fe40003f66070 */
[----:B------:R-:W-:Y:S02]  /*1f4c0*/  IADD3.X R40, PT, PT, R37, ~UR19, RZ, P6, !PT ;  /* 0x8000001325287c10 */ /* 0x000fe4000b7fe4ff */
[----:B------:R-:W-:Y:S02]  /*1f4d0*/  ISETP.GE.U32.AND.EX P2, PT, R43, R81, PT, P2 ;  /* 0x000000512b00720c */ /* 0x000fe40003f46120 */
[----:B------:R-:W-:Y:S02]  /*1f4e0*/  SEL R84, RZ, 0x1, P4 ;  /* 0x00000001ff547807 */ /* 0x000fe40002000000 */
[----:B------:R-:W-:Y:S02]  /*1f4f0*/  SEL R91, RZ, 0x1, P5 ;  /* 0x00000001ff5b7807 */ /* 0x000fe40002800000 */
[----:B------:R-:W-:-:S02]  /*1f500*/  ISETP.LT.U32.AND P4, PT, R47, UR18, PT ;  /* 0x000000122f007c0c */ /* 0x000fc4000bf81070 */
[----:B------:R-:W-:Y:S02]  /*1f510*/  ISETP.GE.U32.AND.EX P3, PT, R40, RZ, PT, P3 ;  /* 0x000000ff2800720c */ /* 0x000fe40003f66130 */
[C---:B------:R-:W-:Y:S02]  /*1f520*/  IADD3 R70, P5, PT, R72.reuse, R70, RZ ;  /* 0x0000004648467210 */ /* 0x040fe40007fbe0ff */
[----:B------:R-:W-:Y:S02]  /*1f530*/  SEL R73, RZ, 0x1, P2 ;  /* 0x00000001ff497807 */ /* 0x000fe40001000000 */
[----:B------:R-:W-:Y:S01]  /*1f540*/  ISETP.LT.U32.OR.EX P3, PT, R37, UR19, !P3, P4 ;  /* 0x0000001325007c0c */ /* 0x000fe2000df61540 */
[----:B------:R-:W-:Y:S01]  /*1f550*/  IMAD.X R71, R72, 0x1, R71, P5 ;  /* 0x0000000148477824 */ /* 0x000fe200028e0647 */
[----:B------:R-:W-:Y:S02]  /*1f560*/  IADD3 R84, P4, P5, R73, R34, R84 ;  /* 0x0000002249547210 */ /* 0x000fe40007d9e054 */
[----:B------:R-:W-:-:S02]  /*1f570*/  IADD3 R91, P2, P6, R91, R38, R75 ;  /* 0x000000265b5b7210 */ /* 0x000fc40007e5e04b */
[----:B------:R-:W-:Y:S02]  /*1f580*/  SEL R34, R52, RZ, !P3 ;  /* 0x000000ff34227207 */ /* 0x000fe40005800000 */
[----:B------:R-:W-:Y:S02]  /*1f590*/  IADD3.X R92, PT, PT, RZ, R35, RZ, P4, P5 ;  /* 0x00000023ff5c7210 */ /* 0x000fe400027ea4ff */
[----:B------:R-:W-:Y:S01]  /*1f5a0*/  IADD3.X R98, PT, PT, RZ, R39, RZ, P2, P6 ;  /* 0x00000027ff627210 */ /* 0x000fe200017ec4ff */
[----:B------:R-:W-:Y:S01]  /*1f5b0*/  IMAD.IADD R39, R36, 0x1, R45 ;  /* 0x0000000124277824 */ /* 0x000fe200078e022d */
[----:B------:R-:W-:Y:S02]  /*1f5c0*/  IADD3 R77, P5, P4, R110, R77, -R34 ;  /* 0x0000004d6e4d7210 */ /* 0x000fe40007cbe822 */
[----:B------:R-:W-:Y:S02]  /*1f5d0*/  IADD3 R91, P2, PT, R91, R44, RZ ;  /* 0x0000002c5b5b7210 */ /* 0x000fe40007f5e0ff */
[----:B------:R-:W-:-:S02]  /*1f5e0*/  SEL R34, R53, RZ, !P3 ;  /* 0x000000ff35227207 */ /* 0x000fc40005800000 */
[----:B------:R-:W-:Y:S01]  /*1f5f0*/  ISETP.GE.U32.AND P6, PT, R44, R42, PT ;  /* 0x0000002a2c00720c */ /* 0x000fe20003fc6070 */
[----:B------:R-:W-:Y:S01]  /*1f600*/  IMAD.X R98, R39, 0x1, R98, P2 ;  /* 0x0000000127627824 */ /* 0x000fe200010e0662 */
[----:B------:R-:W-:Y:S02]  /*1f610*/  IADD3.X R41, PT, PT, R108, R41, ~R34, P5, P4 ;  /* 0x000000296c297210 */ /* 0x000fe40002fe8c22 */
[----:B------:R-:W-:Y:S02]  /*1f620*/  ISETP.GE.U32.AND P4, PT, R77, R110, PT ;  /* 0x0000006e4d00720c */ /* 0x000fe40003f86070 */
[----:B------:R-:W-:Y:S02]  /*1f630*/  ISETP.GE.U32.AND P2, PT, R91, R44, PT ;  /* 0x0000002c5b00720c */ /* 0x000fe40003f46070 */
[----:B------:R-:W-:Y:S02]  /*1f640*/  SEL R69, R69, R70, P3 ;  /* 0x0000004645457207 */ /* 0x000fe40001800000 */
[----:B------:R-:W-:-:S02]  /*1f650*/  ISETP.GE.U32.AND.EX P4, PT, R41, R108, PT, P4 ;  /* 0x0000006c2900720c */ /* 0x000fc40003f86140 */
[----:B------:R-:W-:Y:S02]  /*1f660*/  ISETP.GE.U32.AND.EX P6, PT, R39, R43, PT, P6 ;  /* 0x0000002b2700720c */ /* 0x000fe40003fc6160 */
[----:B------:R-:W-:Y:S02]  /*1f670*/  ISETP.GE.U32.AND.EX P2, PT, R98, R39, PT, P2 ;  /* 0x000000276200720c */ /* 0x000fe40003f46120 */
[----:B------:R-:W-:Y:S02]  /*1f680*/  SEL R39, RZ, 0xffffffff, !P0 ;  /* 0xffffffffff277807 */ /* 0x000fe40004000000 */
[----:B------:R-:W-:Y:S02]  /*1f690*/  IADD3 R34, P0, PT, R69, R106, RZ ;  /* 0x0000006a45227210 */ /* 0x000fe40007f1e0ff */
[----:B------:R-:W-:Y:S02]  /*1f6a0*/  SEL R35, RZ, 0x1, P4 ;  /* 0x00000001ff237807 */ /* 0x000fe40002000000 */
[----:B------:R-:W-:-:S02]  /*1f6b0*/  SEL R36, R46, R71, P3 ;  /* 0x000000472e247207 */ /* 0x000fc40001800000 */
[----:B------:R-:W-:Y:S02]  /*1f6c0*/  SEL R42, RZ, 0x1, P6 ;  /* 0x00000001ff2a7807 */ /* 0x000fe40003000000 */
[----:B------:R-:W-:Y:S01]  /*1f6d0*/  SEL R43, RZ, 0x1, P2 ;  /* 0x00000001ff2b7807 */ /* 0x000fe20001000000 */
[----:B------:R-:W-:Y:S01]  /*1f6e0*/  IMAD.X R36, R36, 0x1, R111, P0 ;  /* 0x0000000124247824 */ /* 0x000fe200000e066f */
[----:B------:R-:W-:Y:S02]  /*1f6f0*/  IADD3 R38, P6, PT, R39, R67, RZ ;  /* 0x0000004327267210 */ /* 0x000fe40007fde0ff */
[----:B------:R-:W-:Y:S02]  /*1f700*/  IADD3 R35, P2, PT, R34, R35, RZ ;  /* 0x0000002322237210 */ /* 0x000fe40007f5e0ff */
[----:B------:R-:W-:Y:S01]  /*1f710*/  IADD3 R67, P4, P5, R43, R32, R42 ;  /* 0x000000202b437210 */ /* 0x000fe20007d9e02a */
[----:B------:R-:W-:Y:S01]  /*1f720*/  IMAD.X R39, R39, 0x1, R68, P6 ;  /* 0x0000000127277824 */ /* 0x000fe200030e0644 */
[----:B------:R-:W-:Y:S01]  /*1f730*/  ISETP.GE.U32.AND P0, PT, R77, R52, PT ;  /* 0x000000344d00720c */ /* 0x000fe20003f06070 */
[----:B------:R-:W-:Y:S01]  /*1f740*/  IMAD.X R32, RZ, RZ, R36, P2 ;  /* 0x000000ffff207224 */ /* 0x000fe200010e0624 */
[----:B------:R-:W-:-:S02]  /*1f750*/  IADD3.X R69, PT, PT, RZ, R33, RZ, P4, P5 ;  /* 0x00000021ff457210 */ /* 0x000fc400027ea4ff */
[----:B------:R-:W-:Y:S02]  /*1f760*/  ISETP.GE.U32.AND P5, PT, R35, R34, PT ;  /* 0x000000222300720c */ /* 0x000fe40003fa6070 */
[----:B------:R-:W-:Y:S02]  /*1f770*/  ISETP.GE.U32.AND P2, PT, R86, R52, PT ;  /* 0x000000345600720c */ /* 0x000fe40003f46070 */
[----:B------:R-:W-:Y:S02]  /*1f780*/  ISETP.LT.U32.AND P4, PT, R34, R106, PT ;  /* 0x0000006a2200720c */ /* 0x000fe40003f81070 */
[----:B------:R-:W-:Y:S02]  /*1f790*/  ISETP.GE.U32.AND.EX P5, PT, R32, R36, PT, P5 ;  /* 0x000000242000720c */ /* 0x000fe40003fa6150 */
[-C--:B------:R-:W-:Y:S02]  /*1f7a0*/  ISETP.GE.U32.AND.EX P2, PT, R88, R53.reuse, PT, P2 ;  /* 0x000000355800720c */ /* 0x080fe40003f46120 */
[----:B------:R-:W-:-:S02]  /*1f7b0*/  ISETP.GE.U32.AND.EX P0, PT, R41, R53, PT, P0 ;  /* 0x000000352900720c */ /* 0x000fc40003f06100 */
[----:B------:R-:W-:Y:S02]  /*1f7c0*/  ISETP.LT.U32.OR.EX P4, PT, R36, R111, !P5, P4 ;  /* 0x0000006f2400720c */ /* 0x000fe40006f81540 */
[----:B------:R-:W-:Y:S02]  /*1f7d0*/  SEL R45, RZ, 0x1, P2 ;  /* 0x00000001ff2d7807 */ /* 0x000fe40001000000 */
[----:B------:R-:W-:Y:S02]  /*1f7e0*/  SEL R95, RZ, 0xffffffff, P2 ;  /* 0xffffffffff5f7807 */ /* 0x000fe40001000000 */
[----:B------:R-:W-:Y:S02]  /*1f7f0*/  SEL R38, R49, R38, P3 ;  /* 0x0000002631267207 */ /* 0x000fe40001800000 */
[----:B------:R-:W-:Y:S02]  /*1f800*/  SEL R33, RZ, 0x1, P0 ;  /* 0x00000001ff217807 */ /* 0x000fe40000000000 */
[----:B------:R-:W-:-:S02]  /*1f810*/  IADD3 R36, P2, PT, R35, -R50, RZ ;  /* 0x8000003223247210 */ /* 0x000fc40007f5e0ff */
[----:B------:R-:W-:Y:S02]  /*1f820*/  SEL R43, RZ, 0xffffffff, !P1 ;  /* 0xffffffffff2b7807 */ /* 0x000fe40004800000 */
[----:B------:R-:W-:Y:S02]  /*1f830*/  SEL R42, R66, R39, P3 ;  /* 0x00000027422a7207 */ /* 0x000fe40001800000 */
[----:B------:R-:W-:Y:S01]  /*1f840*/  IADD3 R34, P1, PT, R38, R109, RZ ;  /* 0x0000006d26227210 */ /* 0x000fe20007f3e0ff */
[----:B------:R-:W-:Y:S01]  /*1f850*/  IMAD.X R38, R32, 0x1, ~R51, P2 ;  /* 0x0000000120267824 */ /* 0x000fe200010e0e33 */
[----:B------:R-:W-:Y:S02]  /*1f860*/  ISETP.GE.U32.AND P6, PT, R36, R33, PT ;  /* 0x000000212400720c */ /* 0x000fe40003fc6070 */
[----:B------:R-:W-:Y:S01]  /*1f870*/  SEL R33, RZ, 0x1, !P4 ;  /* 0x00000001ff217807 */ /* 0x000fe20006000000 */
[----:B------:R-:W-:Y:S01]  /*1f880*/  IMAD.X R42, R42, 0x1, R103, P1 ;  /* 0x000000012a2a7824 */ /* 0x000fe200008e0667 */
[----:B------:R-:W-:-:S02]  /*1f890*/  IADD3 R44, P5, PT, R80, -R50, RZ ;  /* 0x80000032502c7210 */ /* 0x000fc40007fbe0ff */
[----:B------:R-:W-:Y:S02]  /*1f8a0*/  IADD3 R90, P2, PT, R34, R33, RZ ;  /* 0x00000021225a7210 */ /* 0x000fe40007f5e0ff */
[----:B------:R-:W-:Y:S01]  /*1f8b0*/  ISETP.LT.U32.AND P1, PT, R35, R50, PT ;  /* 0x000000322300720c */ /* 0x000fe20003f21070 */
[----:B------:R-:W-:Y:S01]  /*1f8c0*/  IMAD.X R46, R85, 0x1, ~R51, P5 ;  /* 0x00000001552e7824 */ /* 0x000fe200028e0e33 */
[----:B------:R-:W-:Y:S01]  /*1f8d0*/  ISETP.GE.U32.AND.EX P6, PT, R38, RZ, PT, P6 ;  /* 0x000000ff2600720c */ /* 0x000fe20003fc6160 */
[----:B------:R-:W-:Y:S01]  /*1f8e0*/  IMAD.X R111, RZ, RZ, R42, P2 ;  /* 0x000000ffff6f7224 */ /* 0x000fe200010e062a */
[C---:B------:R-:W-:Y:S02]  /*1f8f0*/  IADD3 R81, P5, PT, R95.reuse, R44, RZ ;  /* 0x0000002c5f517210 */ /* 0x040fe40007fbe0ff */
[----:B------:R-:W-:Y:S02]  /*1f900*/  ISETP.LT.U32.OR.EX P1, PT, R32, R51, !P6, P1 ;  /* 0x000000332000720c */ /* 0x000fe40007721510 */
[----:B------:R-:W-:Y:S01]  /*1f910*/  ISETP.GE.U32.AND P6, PT, R90, R34, PT ;  /* 0x000000225a00720c */ /* 0x000fe20003fc6070 */
[----:B------:R-:W-:Y:S01]  /*1f920*/  IMAD.X R95, R95, 0x1, R46, P5 ;  /* 0x000000015f5f7824 */ /* 0x000fe200028e062e */
[----:B------:R-:W-:-:S02]  /*1f930*/  IADD3 R48, P2, PT, R43, R48, RZ ;  /* 0x000000302b307210 */ /* 0x000fc40007f5e0ff */
[----:B------:R-:W-:Y:S02]  /*1f940*/  ISETP.LT.U32.AND P4, PT, R34, R109, PT ;  /* 0x0000006d2200720c */ /* 0x000fe40003f81070 */
[----:B------:R-:W-:Y:S01]  /*1f950*/  ISETP.GE.U32.AND.EX P6, PT, R111, R42, PT, P6 ;  /* 0x0000002a6f00720c */ /* 0x000fe20003fc6160 */
[----:B------:R-:W-:Y:S01]  /*1f960*/  IMAD.X R40, R43, 0x1, R40, P2 ;  /* 0x000000012b287824 */ /* 0x000fe200010e0628 */
[----:B------:R-:W-:Y:S02]  /*1f970*/  SEL R34, RZ, 0x1, !P1 ;  /* 0x00000001ff227807 */ /* 0x000fe40004800000 */
[----:B------:R-:W-:Y:S02]  /*1f980*/  IADD3 R39, P5, PT, R90, -UR16, RZ ;  /* 0x800000105a277c10 */ /* 0x000fe4000ffbe0ff */
[----:B------:R-:W-:Y:S02]  /*1f990*/  ISETP.LT.U32.OR.EX P6, PT, R42, R103, !P6, P4 ;  /* 0x000000672a00720c */ /* 0x000fe400077c1540 */
[----:B------:R-:W-:-:S02]  /*1f9a0*/  ISETP.GE.U32.AND P4, PT, R39, R34, PT ;  /* 0x000000222700720c */ /* 0x000fc40003f86070 */
[----:B------:R-:W-:Y:S02]  /*1f9b0*/  IADD3.X R43, PT, PT, R111, ~UR17, RZ, P5, !PT ;  /* 0x800000116f2b7c10 */ /* 0x000fe4000affe4ff */
[----:B------:R-:W-:Y:S02]  /*1f9c0*/  ISETP.GE.U32.AND P2, PT, R44, R45, PT ;  /* 0x0000002d2c00720c */ /* 0x000fe40003f46070 */
[----:B------:R-:W-:Y:S02]  /*1f9d0*/  ISETP.LT.U32.AND P5, PT, R90, UR16, PT ;  /* 0x000000105a007c0c */ /* 0x000fe4000bfa1070 */
[----:B------:R-:W-:Y:S02]  /*1f9e0*/  ISETP.GE.U32.AND.EX P4, PT, R43, RZ, PT, P4 ;  /* 0x000000ff2b00720c */ /* 0x000fe40003f86140 */
[----:B------:R-:W-:Y:S02]  /*1f9f0*/  SEL R47, R47, R48, P3 ;  /* 0x000000302f2f7207 */ /* 0x000fe40001800000 */
[----:B------:R-:W-:-:S02]  /*1fa00*/  SEL R45, RZ, 0x1, !P6 ;  /* 0x00000001ff2d7807 */ /* 0x000fc40007000000 */
[----:B------:R-:W-:Y:S02]  /*1fa10*/  SEL R34, R37, R40, P3 ;  /* 0x0000002825227207 */ /* 0x000fe40001800000 */
[----:B------:R-:W-:Y:S02]  /*1fa20*/  ISETP.LT.U32.OR.EX P4, PT, R111, UR17, !P4, P5 ;  /* 0x000000116f007c0c */ /* 0x000fe4000e781550 */
[----:B------:R-:W-:Y:S02]  /*1fa30*/  ISETP.GE.U32.AND.EX P2, PT, R46, RZ, PT, P2 ;  /* 0x000000ff2e00720c */ /* 0x000fe40003f46120 */
[----:B------:R-:W-:Y:S02]  /*1fa40*/  IADD3 R45, P6, P3, R45, R104, R47 ;  /* 0x000000682d2d7210 */ /* 0x000fe40007bde02f */
[----:B------:R-:W-:Y:S02]  /*1fa50*/  ISETP.LT.U32.AND P5, PT, R80, R50, PT ;  /* 0x000000325000720c */ /* 0x000fe40003fa1070 */
[----:B------:R-:W-:-:S02]  /*1fa60*/  IADD3.X R47, PT, PT, RZ, R105, R34, P6, P3 ;  /* 0x00000069ff2f7210 */ /* 0x000fc400037e6422 */
[----:B------:R-:W-:Y:S02]  /*1fa70*/  ISETP.LT.U32.OR.EX P2, PT, R85, R51, !P2, P5 ;  /* 0x000000335500720c */ /* 0x000fe40005741550 */
[----:B------:R-:W-:Y:S02]  /*1fa80*/  SEL R34, RZ, 0x1, !P4 ;  /* 0x00000001ff227807 */ /* 0x000fe40006000000 */
[----:B------:R-:W-:Y:S02]  /*1fa90*/  IADD3 R33, P5, PT, R45, -UR18, RZ ;  /* 0x800000122d217c10 */ /* 0x000fe4000ffbe0ff */
[----:B------:R-:W-:Y:S02]  /*1faa0*/  IADD3 R40, P3, PT, R91, -UR16, RZ ;  /* 0x800000105b287c10 */ /* 0x000fe4000ff7e0ff */
[----:B------:R-:W-:Y:S02]  /*1fab0*/  SEL R93, RZ, 0xffffffff, !P2 ;  /* 0xffffffffff5d7807 */ /* 0x000fe40005000000 */
[----:B------:R-:W-:-:S02]  /*1fac0*/  ISETP.GE.U32.AND P6, PT, R33, R34, PT ;  /* 0x000000222100720c */ /* 0x000fc40003fc6070 */
[----:B------:R-:W-:Y:S02]  /*1fad0*/  IADD3.X R37, PT, PT, R47, ~UR19, RZ, P5, !PT ;  /* 0x800000132f257c10 */ /* 0x000fe4000affe4ff */
[----:B------:R-:W-:Y:S02]  /*1fae0*/  SEL R49, RZ, 0x1, !P2 ;  /* 0x00000001ff317807 */ /* 0x000fe40005000000 */
[----:B------:R-:W-:Y:S02]  /*1faf0*/  IADD3.X R34, PT, PT, R98, ~UR17, RZ, P3, !PT ;  /* 0x8000001162227c10 */ /* 0x000fe40009ffe4ff */
[----:B------:R-:W-:Y:S02]  /*1fb00*/  IADD3 R97, P5, PT, R93, R40, RZ ;  /* 0x000000285d617210 */ /* 0x000fe40007fbe0ff */
[----:B------:R-:W-:Y:S02]  /*1fb10*/  ISETP.LT.U32.AND P3, PT, R45, UR18, PT ;  /* 0x000000122d007c0c */ /* 0x000fe4000bf61070 */
[----:B------:R-:W-:Y:S01]  /*1fb20*/  ISETP.GE.U32.AND.EX P6, PT, R37, RZ, PT, P6 ;  /* 0x000000ff2500720c */ /* 0x000fe20003fc6160 */
[----:B------:R-:W-:Y:S01]  /*1fb30*/  IMAD.X R93, R93, 0x1, R34, P5 ;  /* 0x000000015d5d7824 */ /* 0x000fe200028e0622 */
[----:B------:R-:W-:-:S02]  /*1fb40*/  ISETP.GE.U32.AND P2, PT, R40, R49, PT ;  /* 0x000000312800720c */ /* 0x000fc40003f46070 */
[----:B------:R-:W-:Y:S02]  /*1fb50*/  SEL R103, RZ, 0xffffffff, P0 ;  /* 0xffffffffff677807 */ /* 0x000fe40000000000 */
[----:B------:R-:W-:Y:S02]  /*1fb60*/  ISETP.LT.U32.OR.EX P3, PT, R47, UR19, !P6, P3 ;  /* 0x000000132f007c0c */ /* 0x000fe4000f761530 */
[----:B------:R-:W-:Y:S02]  /*1fb70*/  ISETP.GE.U32.AND.EX P2, PT, R34, RZ, PT, P2 ;  /* 0x000000ff2200720c */ /* 0x000fe40003f46120 */
[C---:B------:R-:W-:Y:S02]  /*1fb80*/  IADD3 R34, P0, PT, R103.reuse, R36, RZ ;  /* 0x0000002467227210 */ /* 0x040fe40007f1e0ff */
[----:B------:R-:W-:Y:S02]  /*1fb90*/  SEL R108, R52, RZ, !P3 ;  /* 0x000000ff346c7207 */ /* 0x000fe40005800000 */
[----:B------:R-:W-:Y:S01]  /*1fba0*/  SEL R36, RZ, 0xffffffff, !P1 ;  /* 0xffffffffff247807 */ /* 0x000fe20004800000 */
[----:B------:R-:W-:Y:S01]  /*1fbb0*/  IMAD.X R103, R103, 0x1, R38, P0 ;  /* 0x0000000167677824 */ /* 0x000fe200000e0626 */
[----:B------:R-:W-:-:S02]  /*1fbc0*/  SEL R82, RZ, 0xffffffff, !P4 ;  /* 0xffffffffff527807 */ /* 0x000fc40006000000 */
[----:B------:R-:W-:Y:S02]  /*1fbd0*/  IADD3 R108, P4, PT, -R108, R77, RZ ;  /* 0x0000004d6c6c7210 */ /* 0x000fe40007f9e1ff */
[----:B------:R-:W-:Y:S02]  /*1fbe0*/  IADD3 R39, P0, PT, R36, R39, RZ ;  /* 0x0000002724277210 */ /* 0x000fe40007f1e0ff */
[----:B------:R-:W-:Y:S01]  /*1fbf0*/  SEL R94, R53, RZ, !P3 ;  /* 0x000000ff355e7207 */ /* 0x000fe20005800000 */
[----:B------:R-:W-:Y:S01]  /*1fc00*/  IMAD.WIDE.U32 R70, R108, R65, RZ ;  /* 0x000000416c467225 */ /* 0x000fe200078e00ff */
[----:B------:R-:W-:Y:S02]  /*1fc10*/  SEL R105, R35, R34, P3 ;  /* 0x0000002223697207 */ /* 0x000fe40001800000 */
[----:B------:R-:W-:Y:S01]  /*1fc20*/  IADD3 R96, P1, PT, R82, R33, RZ ;  /* 0x0000002152607210 */ /* 0x000fe20007f3e0ff */
[----:B------:R-:W-:Y:S01]  /*1fc30*/  IMAD.X R36, R36, 0x1, R43, P0 ;  /* 0x0000000124247824 */ /* 0x000fe200000e062b */
[----:B------:R-:W-:Y:S01]  /*1fc40*/  SEL R103, R32, R103, P3 ;  /* 0x0000006720677207 */ /* 0x000fe20001800000 */
[----:B------:R-:W-:Y:S01]  /*1fc50*/  IMAD.WIDE.U32 R34, R100, R108, RZ ;  /* 0x0000006c64227225 */ /* 0x000fe200078e00ff */
[----:B------:R-:W-:-:S02]  /*1fc60*/  SEL R90, R90, R39, P3 ;  /* 0x000000275a5a7207 */ /* 0x000fc40001800000 */
[----:B------:R-:W-:Y:S01]  /*1fc70*/  SEL R111, R111, R36, P3 ;  /* 0x000000246f6f7207 */ /* 0x000fe20001800000 */
[----:B------:R-:W-:Y:S01]  /*1fc80*/  IMAD.X R94, R41, 0x1, ~R94, P4 ;  /* 0x00000001295e7824 */ /* 0x000fe200020e0e5e */
[----:B------:R-:W-:Y:S01]  /*1fc90*/  SEL R96, R45, R96, P3 ;  /* 0x000000602d607207 */ /* 0x000fe20001800000 */
[----:B------:R-:W-:Y:S01]  /*1fca0*/  IMAD.WIDE.U32 R40, R100, R105, RZ ;  /* 0x0000006964287225 */ /* 0x000fe200078e00ff */
[----:B------:R-:W-:-:S03]  /*1fcb0*/  IADD3 R84, P5, PT, R67, R84, RZ ;  /* 0x0000005443547210 */ /* 0x000fc60007fbe0ff */
[----:B------:R-:W-:Y:S02]  /*1fcc0*/  IMAD.X R82, R82, 0x1, R37, P1 ;  /* 0x0000000152527824 */ /* 0x000fe400008e0625 */
[----:B------:R-:W-:-:S03]  /*1fcd0*/  IMAD.WIDE.U32 R34, P1, R65, R94, R34 ;  /* 0x0000005e41227225 */ /* 0x000fc60007820022 */
[----:B------:R-:W-:Y:S01]  /*1fce0*/  SEL R82, R47, R82, P3 ;  /* 0x000000522f527207 */ /* 0x000fe20001800000 */
[----:B------:R-:W-:-:S04]  /*1fcf0*/  IMAD.WIDE.U32 R36, R65, R108, RZ ;  /* 0x0000006c41247225 */ /* 0x000fc800078e00ff */
[----:B------:R-:W-:-:S04]  /*1fd00*/  IMAD.WIDE.U32 R32, R65, R105, RZ ;  /* 0x0000006941207225 */ /* 0x000fc800078e00ff */
[----:B------:R-:W-:-:S04]  /*1fd10*/  IMAD.WIDE.U32 R40, P0, R65, R103, R40 ;  /* 0x0000006741287225 */ /* 0x000fc80007800028 */
[----:B------:R-:W-:Y:S01]  /*1fd20*/  IMAD.X R39, RZ, RZ, RZ, P1 ;  /* 0x000000ffff277224 */ /* 0x000fe200008e06ff */
[----:B------:R-:W-:Y:S01]  /*1fd30*/  IADD3 RZ, P1, PT, R37, R34, RZ ;  /* 0x0000002225ff7210 */ /* 0x000fe20007f3e0ff */
[----:B------:R-:W-:Y:S01]  /*1fd40*/  IMAD.MOV.U32 R38, RZ, RZ, R35 ;  /* 0x000000ffff267224 */ /* 0x000fe200078e0023 */
[----:B------:R-:W-:Y:S01]  /*1fd50*/  IADD3 RZ, P3, PT, R33, R40, RZ ;  /* 0x0000002821ff7210 */ /* 0x000fe20007f7e0ff */
[-C--:B------:R-:W-:Y:S02]  /*1fd60*/  IMAD R36, R103, R65.reuse, RZ ;  /* 0x0000004167247224 */ /* 0x080fe400078e02ff */
[----:B------:R-:W-:-:S04]  /*1fd70*/  IMAD.WIDE.U32 R34, R105, R65, RZ ;  /* 0x0000004169227225 */ /* 0x000fc800078e00ff */
[----:B------:R-:W-:-:S04]  /*1fd80*/  IMAD.WIDE.U32 R32, R100, R90, RZ ;  /* 0x0000005a64207225 */ /* 0x000fc800078e00ff */
[----:B------:R-:W-:-:S04]  /*1fd90*/  IMAD.WIDE.U32.X R38, R100, R94, R38, P1 ;  /* 0x0000005e64267225 */ /* 0x000fc800008e0426 */
[----:B------:R-:W-:Y:S01]  /*1fda0*/  IMAD R45, R94, R65, RZ ;  /* 0x000000415e2d7224 */ /* 0x000fe200078e02ff */
[----:B------:R-:W-:Y:S01]  /*1fdb0*/  IADD3 R38, P1, PT, R38, R34, RZ ;  /* 0x0000002226267210 */ /* 0x000fe20007f3e0ff */
[C---:B------:R-:W-:Y:S02]  /*1fdc0*/  IMAD R43, R100.reuse, R105, R36 ;  /* 0x00000069642b7224 */ /* 0x040fe400078e0224 */
[----:B------:R-:W-:Y:S02]  /*1fdd0*/  IMAD R45, R100, R108, R45 ;  /* 0x0000006c642d7224 */ /* 0x000fe400078e022d */
[----:B------:R-:W-:Y:S02]  /*1fde0*/  IMAD.X R92, R69, 0x1, R92, P5 ;  /* 0x00000001455c7824 */ /* 0x000fe400028e065c */
[----:B------:R-:W-:-:S04]  /*1fdf0*/  IMAD.WIDE.U32 R36, R65, R90, RZ ;  /* 0x0000005a41247225 */ /* 0x000fc800078e00ff */
[----:B------:R-:W-:Y:S02]  /*1fe00*/  IMAD.IADD R43, R35, 0x1, R43 ;  /* 0x00000001232b7824 */ /* 0x000fe400078e022b */
[----:B------:R-:W-:-:S04]  /*1fe10*/  IMAD.WIDE.U32 R32, P5, R65, R111, R32 ;  /* 0x0000006f41207225 */ /* 0x000fc800078a0020 */
[----:B------:R-:W-:Y:S01]  /*1fe20*/  IMAD.IADD R74, R71, 0x1, R45 ;  /* 0x00000001474a7824 */ /* 0x000fe200078e022d */
[----:B------:R-:W-:Y:S01]  /*1fe30*/  IADD3 RZ, P4, PT, R37, R32, RZ ;  /* 0x0000002025ff7210 */ /* 0x000fe20007f9e0ff */
[----:B------:R-:W-:Y:S01]  /*1fe40*/  IMAD.X R35, RZ, RZ, RZ, P0 ;  /* 0x000000ffff237224 */ /* 0x000fe200000e06ff */
[----:B------:R-:W-:Y:S01]  /*1fe50*/  ISETP.GE.U32.AND P0, PT, R38, R34, PT ;  /* 0x000000222600720c */ /* 0x000fe20003f06070 */
[----:B------:R-:W-:Y:S02]  /*1fe60*/  IMAD.X R39, R43, 0x1, R39, P1 ;  /* 0x000000012b277824 */ /* 0x000fe400008e0627 */
[----:B------:R-:W-:Y:S02]  /*1fe70*/  IMAD R37, R74, UR20, RZ ;  /* 0x000000144a257c24 */ /* 0x000fe4000f8e02ff */
[----:B------:R-:W-:Y:S01]  /*1fe80*/  IMAD.MOV.U32 R34, RZ, RZ, R41 ;  /* 0x000000ffff227224 */ /* 0x000fe200078e0029 */
[----:B------:R-:W-:Y:S01]  /*1fe90*/  ISETP.GE.U32.AND.EX P0, PT, R39, R43, PT, P0 ;  /* 0x0000002b2700720c */ /* 0x000fe20003f06100 */
[----:B------:R-:W-:-:S02]  /*1fea0*/  IMAD R41, R111, R65, RZ ;  /* 0x000000416f297224 */ /* 0x000fc400078e02ff */
[----:B------:R-:W-:-:S04]  /*1feb0*/  IMAD.WIDE.U32 R68, R100, R96, RZ ;  /* 0x0000006064447225 */ /* 0x000fc800078e00ff */
[----:B------:R-:W-:-:S04]  /*1fec0*/  IMAD.WIDE.U32 R42, R70, UR20, RZ ;  /* 0x00000014462a7c25 */ /* 0x000fc8000f8e00ff */
[----:B------:R-:W-:Y:S02]  /*1fed0*/  IMAD R45, R70, UR21, R37 ;  /* 0x00000015462d7c24 */ /* 0x000fe4000f8e0225 */
[----:B------:R-:W-:-:S04]  /*1fee0*/  IMAD.WIDE.U32 R46, R90, R65, RZ ;  /* 0x000000415a2e7225 */ /* 0x000fc800078e00ff */
[C---:B------:R-:W-:Y:S01]  /*1fef0*/  IMAD R83, R100.reuse, R90, R41 ;  /* 0x0000005a64537224 */ /* 0x040fe200078e0229 */
[----:B------:R-:W-:Y:S01]  /*1ff00*/  SEL R41, RZ, 0x1, P0 ;  /* 0x00000001ff297807 */ /* 0x000fe20000000000 */
[----:B------:R-:W-:-:S04]  /*1ff10*/  IMAD.WIDE.U32.X R34, R100, R103, R34, P3 ;  /* 0x0000006764227225 */ /* 0x000fc800018e0422 */
[----:B------:R-:W-:Y:S02]  /*1ff20*/  IMAD.IADD R43, R43, 0x1, R45 ;  /* 0x000000012b2b7824 */ /* 0x000fe400078e022d */
[----:B------:R-:W-:-:S04]  /*1ff30*/  IMAD.WIDE.U32 R36, R65, R96, RZ ;  /* 0x0000006041247225 */ /* 0x000fc800078e00ff */
[----:B------:R-:W-:-:S04]  /*1ff40*/  IMAD.WIDE.U32 R68, P1, R65, R82, R68 ;  /* 0x0000005241447225 */ /* 0x000fc80007820044 */
[----:B------:R-:W-:Y:S01]  /*1ff50*/  IMAD.MOV.U32 R44, RZ, RZ, R33 ;  /* 0x000000ffff2c7224 */ /* 0x000fe200078e0021 */
[----:B------:R-:W-:Y:S01]  /*1ff60*/  IADD3 RZ, P0, PT, R37, R68, RZ ;  /* 0x0000004425ff7210 */ /* 0x000fe20007f1e0ff */
[----:B------:R-:W-:Y:S01]  /*1ff70*/  IMAD.X R45, RZ, RZ, RZ, P5 ;  /* 0x000000ffff2d7224 */ /* 0x000fe200028e06ff */
[----:B------:R-:W-:Y:S01]  /*1ff80*/  IADD3 R36, P3, P5, R46, R34, R41 ;  /* 0x000000222e247210 */ /* 0x000fe20007d7e029 */
[----:B------:R-:W-:Y:S01]  /*1ff90*/  IMAD.IADD R83, R47, 0x1, R83 ;  /* 0x000000012f537824 */ /* 0x000fe200078e0253 */
[----:B------:R-:W-:Y:S01]  /*1ffa0*/  LOP3.LUT R47, RZ, R70, RZ, 0x33, !PT ;  /* 0x00000046ff2f7212 */ /* 0x000fe200078e33ff */
[----:B------:R-:W-:-:S03]  /*1ffb0*/  IMAD.WIDE.U32 R32, R89, R105, RZ ;  /* 0x0000006959207225 */ /* 0x000fc600078e00ff */
[----:B------:R-:W-:Y:S01]  /*1ffc0*/  IADD3.X R37, PT, PT, R83, R35, RZ, P3, P5 ;  /* 0x0000002353257210 */ /* 0x000fe20001fea4ff */
[----:B------:R-:W-:-:S04]  /*1ffd0*/  IMAD.WIDE.U32 R72, R43, R52, RZ ;  /* 0x000000342b487225 */ /* 0x000fc800078e00ff */
[----:B------:R-:W-:-:S04]  /*1ffe0*/  IMAD.WIDE.U32 R40, R87, R105, RZ ;  /* 0x0000006957287225 */ /* 0x000fc800078e00ff */
[----:B------:R-:W-:-:S04]  /*1fff0*/  IMAD.WIDE.U32 R32, P3, R87, R103, R32 ;  /* 0x0000006757207225 */ /* 0x000fc80007860020 */
[----:B------:R-:W-:-:S04]  /*20000*/  IMAD.WIDE.U32 R72, P5, R42, R53, R72 ;  /* 0x000000352a487225 */ /* 0x000fc800078a0048 */
[----:B------:R-:W-:-:S04]  /*20010*/  IMAD.WIDE.U32 R66, R42, R52, RZ ;  /* 0x000000342a427225 */ /* 0x000fc800078e00ff */
[----:B------:R-:W-:Y:S01]  /*20020*/  IMAD.WIDE.U32.X R44, R100, R111, R44, P4 ;  /* 0x0000006f642c7225 */ /* 0x000fe200020e042c */
[----:B------:R-:W-:Y:S02]  /*20030*/  IADD3 RZ, P4, PT, R41, R32, RZ ;  /* 0x0000002029ff7210 */ /* 0x000fe40007f9e0ff */
[----:B------:R-:W-:Y:S01]  /*20040*/  LOP3.LUT R32, RZ, R74, RZ, 0x33, !PT ;  /* 0x0000004aff207212 */ /* 0x000fe200078e33ff */
[----:B------:R-:W-:-:S04]  /*20050*/  IMAD.WIDE.U32 R34, R89, R108, RZ ;  /* 0x0000006c59227225 */ /* 0x000fc800078e00ff */
[----:B------:R-:W-:Y:S01]  /*20060*/  IMAD.X R71, RZ, RZ, RZ, P5 ;  /* 0x000000ffff477224 */ /* 0x000fe200028e06ff */
[----:B------:R-:W-:Y:S01]  /*20070*/  IADD3 R67, P5, PT, R67, R72, RZ ;  /* 0x0000004843437210 */ /* 0x000fe20007fbe0ff */
[----:B------:R-:W-:Y:S01]  /*20080*/  IMAD.X R77, RZ, RZ, RZ, P1 ;  /* 0x000000ffff4d7224 */ /* 0x000fe200008e06ff */
[----:B------:R-:W-:Y:S01]  /*20090*/  ISETP.GT.U32.AND P1, PT, R66, R47, PT ;  /* 0x0000002f4200720c */ /* 0x000fe20003f24070 */
[----:B------:R-:W-:Y:S02]  /*200a0*/  IMAD.MOV.U32 R76, RZ, RZ, R69 ;  /* 0x000000ffff4c7224 */ /* 0x000fe400078e0045 */
[----:B------:R-:W-:-:S04]  /*200b0*/  IMAD.WIDE.U32 R74, R43, R50, RZ ;  /* 0x000000322b4a7225 */ /* 0x000fc800078e00ff */
[----:B------:R-:W-:Y:S02]  /*200c0*/  IMAD.MOV.U32 R70, RZ, RZ, R73 ;  /* 0x000000ffff467224 */ /* 0x000fe400078e0049 */
[----:B------:R-:W-:Y:S02]  /*200d0*/  IMAD R47, R82, R65, RZ ;  /* 0x00000041522f7224 */ /* 0x000fe400078e02ff */
[----:B------:R-:W-:Y:S01]  /*200e0*/  IMAD.WIDE.U32.X R76, R100, R82, R76, P0 ;  /* 0x00000052644c7225 */ /* 0x000fe200000e044c */
[----:B------:R-:W-:-:S03]  /*200f0*/  ISETP.GT.U32.AND.EX P0, PT, R67, R32, PT, P1 ;  /* 0x000000204300720c */ /* 0x000fc60003f04110 */
[----:B------:R-:W-:-:S04]  /*20100*/  IMAD.WIDE.U32 R48, R87, R108, RZ ;  /* 0x0000006c57307225 */ /* 0x000fc800078e00ff */
[----:B------:R-:W-:-:S04]  /*20110*/  IMAD.WIDE.U32 R34, P6, R87, R94, R34 ;  /* 0x0000005e57227225 */ /* 0x000fc800078c0022 */
[----:B------:R-:W-:Y:S01]  /*20120*/  IMAD.WIDE.U32.X R40, R43, R53, R70, P5 ;  /* 0x000000352b287225 */ /* 0x000fe200028e0446 */
[----:B------:R-:W-:-:S03]  /*20130*/  IADD3 RZ, P5, PT, R49, R34, RZ ;  /* 0x0000002231ff7210 */ /* 0x000fc60007fbe0ff */
[----:B------:R-:W-:Y:S01]  /*20140*/  IMAD R78, R100, R96, R47 ;  /* 0x00000060644e7224 */ /* 0x000fe200078e022f */
[----:B------:R-:W-:Y:S01]  /*20150*/  SEL R47, RZ, 0x1, !P0 ;  /* 0x00000001ff2f7807 */ /* 0x000fe20004000000 */
[----:B------:R-:W-:-:S04]  /*20160*/  IMAD.WIDE.U32 R74, P1, R42, R51, R74 ;  /* 0x000000332a4a7225 */ /* 0x000fc8000782004a */
[----:B------:R-:W-:-:S04]  /*20170*/  IMAD.WIDE.U32 R72, R42, R50, R38 ;  /* 0x000000322a487225 */ /* 0x000fc800078e0026 */
[----:B------:R-:W-:Y:S01]  /*20180*/  IMAD.X R49, RZ, RZ, RZ, P3 ;  /* 0x000000ffff317224 */ /* 0x000fe200018e06ff */
[----:B------:R-:W-:Y:S01]  /*20190*/  IADD3 R32, P0, P3, R72, R40, R47 ;  /* 0x0000002848207210 */ /* 0x000fe20007b1e02f */
[----:B------:R-:W-:Y:S02]  /*201a0*/  IMAD.IADD R79, R74, 0x1, R73 ;  /* 0x000000014a4f7824 */ /* 0x000fe400078e0249 */
[----:B------:R-:W-:-:S04]  /*201b0*/  IMAD.WIDE.U32 R70, R43, UR16, RZ ;  /* 0x000000102b467c25 */ /* 0x000fc8000f8e00ff */
[----:B------:R-:W-:Y:S02]  /*201c0*/  IMAD.MOV.U32 R66, RZ, RZ, R35 ;  /* 0x000000ffff427224 */ /* 0x000fe400078e0023 */
[----:B------:R-:W-:-:S04]  /*201d0*/  IMAD.WIDE.U32 R34, R42, R50, RZ ;  /* 0x000000322a227225 */ /* 0x000fc800078e00ff */
[----:B------:R-:W-:Y:S01]  /*201e0*/  IMAD.MOV.U32 R48, RZ, RZ, R33 ;  /* 0x000000ffff307224 */ /* 0x000fe200078e0021 */
[----:B------:R-:W-:Y:S01]  /*201f0*/  IADD3.X R33, PT, PT, R79, R41, RZ, P0, P3 ;  /* 0x000000294f217210 */ /* 0x000fe200007e64ff */
[----:B------:R-:W-:Y:S01]  /*20200*/  IMAD.X R41, RZ, RZ, RZ, P1 ;  /* 0x000000ffff297224 */ /* 0x000fe200008e06ff */
[----:B------:R-:W-:Y:S01]  /*20210*/  IADD3 RZ, P1, PT, R35, R74, RZ ;  /* 0x0000004a23ff7210 */ /* 0x000fe20007f3e0ff */
[----:B------:R-:W-:Y:S01]  /*20220*/  IMAD.WIDE.U32 R68, R43, UR18, RZ ;  /* 0x000000122b447c25 */ /* 0x000fe2000f8e00ff */
[----:B------:R-:W-:-:S03]  /*20230*/  ISETP.GE.U32.AND P0, PT, R72, R38, PT ;  /* 0x000000264800720c */ /* 0x000fc60003f06070 */
[----:B------:R-:W-:Y:S01]  /*20240*/  IMAD.WIDE.U32 R70, P3, R42, UR17, R70 ;  /* 0x000000112a467c25 */ /* 0x000fe2000f860046 */
[----:B------:R-:W-:-:S03]  /*20250*/  ISETP.GE.U32.AND.EX P0, PT, R79, R39, PT, P0 ;  /* 0x000000274f00720c */ /* 0x000fc60003f06100 */
[----:B------:R-:W-:Y:S02]  /*20260*/  IMAD.MOV.U32 R40, RZ, RZ, R75 ;  /* 0x000000ffff287224 */ /* 0x000fe400078e004b */
[----:B------:R-:W-:Y:S01]  /*20270*/  IMAD.X R73, RZ, RZ, RZ, P3 ;  /* 0x000000ffff497224 */ /* 0x000fe200018e06ff */
[----:B------:R-:W-:Y:S01]  /*20280*/  ISETP.GE.U32.AND P3, PT, R36, R46, PT ;  /* 0x0000002e2400720c */ /* 0x000fe20003f66070 */
[----:B------:R-:W-:Y:S02]  /*20290*/  IMAD.X R67, RZ, RZ, RZ, P6 ;  /* 0x000000ffff437224 */ /* 0x000fe400030e06ff */
[----:B------:R-:W-:Y:S01]  /*202a0*/  IMAD.WIDE.U32.X R40, R43, R51, R40, P1 ;  /* 0x000000332b287225 */ /* 0x000fe200008e0428 */
[----:B------:R-:W-:Y:S02]  /*202b0*/  ISETP.GE.U32.AND P1, PT, R32, R72, PT ;  /* 0x000000482000720c */ /* 0x000fe40003f26070 */
[----:B------:R-:W-:Y:S01]  /*202c0*/  ISETP.GE.U32.AND.EX P3, PT, R37, R83, PT, P3 ;  /* 0x000000532500720c */ /* 0x000fe20003f66130 */
[----:B------:R-:W-:Y:S01]  /*202d0*/  IMAD.WIDE.U32 R68, P6, R42, UR19, R68 ;  /* 0x000000132a447c25 */ /* 0x000fe2000f8c0044 */
[----:B------:R-:W-:-:S02]  /*202e0*/  ISETP.GE.U32.AND.EX P1, PT, R33, R79, PT, P1 ;  /* 0x0000004f2100720c */ /* 0x000fc40003f26110 */
[----:B------:R-:W-:Y:S01]  /*202f0*/  SEL R83, RZ, 0x1, P3 ;  /* 0x00000001ff537807 */ /* 0x000fe20001800000 */
[----:B------:R-:W-:-:S04]  /*20300*/  IMAD.WIDE.U32 R34, R42, UR16, RZ ;  /* 0x000000102a227c25 */ /* 0x000fc8000f8e00ff */
[----:B------:R-:W-:-:S04]  /*20310*/  IMAD.WIDE.U32 R38, R42, UR18, RZ ;  /* 0x000000122a267c25 */ /* 0x000fc8000f8e00ff */
[----:B------:R-:W-:Y:S01]  /*20320*/  IMAD.X R47, RZ, RZ, RZ, P6 ;  /* 0x000000ffff2f7224 */ /* 0x000fe200030e06ff */
[----:B------:R-:W-:Y:S01]  /*20330*/  IADD3 RZ, P6, PT, R35, R70, RZ ;  /* 0x0000004623ff7210 */ /* 0x000fe20007fde0ff */
[----:B------:R-:W-:Y:S01]  /*20340*/  IMAD.WIDE.U32 R74, R96, R65, RZ ;  /* 0x00000041604a7225 */ /* 0x000fe200078e00ff */
[----:B------:R-:W-:Y:S02]  /*20350*/  SEL R65, RZ, 0x1, P0 ;  /* 0x00000001ff417807 */ /* 0x000fe40000000000 */
[----:B------:R-:W-:Y:S01]  /*20360*/  IADD3 RZ, P0, PT, R39, R68, RZ ;  /* 0x0000004427ff7210 */ /* 0x000fe20007f1e0ff */
[----:B------:R-:W-:Y:S01]  /*20370*/  IMAD.MOV.U32 R72, RZ, RZ, R71 ;  /* 0x000000ffff487224 */ /* 0x000fe200078e0047 */
[----:B------:R-:W-:Y:S01]  /*20380*/  SEL R39, RZ, 0x1, P1 ;  /* 0x00000001ff277807 */ /* 0x000fe20000800000 */
[----:B------:R-:W-:Y:S02]  /*20390*/  IMAD.MOV.U32 R46, RZ, RZ, R69 ;  /* 0x000000ffff2e7224 */ /* 0x000fe400078e0045 */
[----:B------:R-:W-:-:S02]  /*203a0*/  IMAD.IADD R78, R75, 0x1, R78 ;  /* 0x000000014b4e7824 */ /* 0x000fc400078e024e */
[----:B------:R-:W-:Y:S01]  /*203b0*/  IMAD.WIDE.U32.X R72, R43, UR17, R72, P6 ;  /* 0x000000112b487c25 */ /* 0x000fe2000b0e0448 */
[----:B------:R-:W-:-:S03]  /*203c0*/  IADD3 R38, P1, P6, R74, R44, R83 ;  /* 0x0000002c4a267210 */ /* 0x000fc60007e3e053 */
[----:B------:R-:W-:-:S04]  /*203d0*/  IMAD.WIDE.U32 R34, R42, UR16, R36 ;  /* 0x000000102a227c25 */ /* 0x000fc8000f8e0024 */
[----:B------:R-:W-:Y:S01]  /*203e0*/  IMAD.WIDE.U32.X R46, R43, UR19, R46, P0 ;  /* 0x000000132b2e7c25 */ /* 0x000fe200080e042e */
[----:B------:R-:W-:Y:S02]  /*203f0*/  IADD3 R43, P0, P3, R39, R40, R65 ;  /* 0x00000028272b7210 */ /* 0x000fe40007b1e041 */
[----:B------:R-:W-:Y:S01]  /*20400*/  IADD3.X R39, PT, PT, R78, R45, RZ, P1, P6 ;  /* 0x0000002d4e277210 */ /* 0x000fe20000fec4ff */
[----:B------:R-:W-:Y:S01]  /*20410*/  IMAD.IADD R71, R70, 0x1, R35 ;  /* 0x0000000146477824 */ /* 0x000fe200078e0223 */
[----:B------:R-:W-:Y:S01]  /*20420*/  ISETP.GE.U32.AND P1, PT, R34, R36, PT ;  /* 0x000000242200720c */ /* 0x000fe20003f26070 */
[----:B------:R-:W-:Y:S01]  /*20430*/  IMAD R35, R94, R87, RZ ;  /* 0x000000575e237224 */ /* 0x000fe200078e02ff */
[----:B------:R-:W-:Y:S01]  /*20440*/  IADD3.X R40, PT, PT, RZ, R41, RZ, P0, P3 ;  /* 0x00000029ff287210 */ /* 0x000fe200007e64ff */
[----:B------:R-:W-:Y:S01]  /*20450*/  IMAD.WIDE.U32.X R66, R89, R94, R66, P5 ;  /* 0x0000005e59427225 */ /* 0x000fe200028e0442 */
[----:B------:R-:W-:Y:S02]  /*20460*/  IADD3 R36, P3, PT, R43, R34, RZ ;  /* 0x000000222b247210 */ /* 0x000fe40007f7e0ff */
[----:B------:R-:W-:Y:S01]  /*20470*/  ISETP.GE.U32.AND.EX P1, PT, R71, R37, PT, P1 ;  /* 0x000000254700720c */ /* 0x000fe20003f26110 */
[----:B------:R-:W-:Y:S01]  /*20480*/  IMAD R65, R89, R108, R35 ;  /* 0x0000006c59417224 */ /* 0x000fe200078e0223 */
[----:B------:R-:W-:Y:S01]  /*20490*/  ISETP.GE.U32.AND P0, PT, R38, R74, PT ;  /* 0x0000004a2600720c */ /* 0x000fe20003f06070 */
[----:B------:R-:W-:Y:S01]  /*204a0*/  IMAD.X R37, R71, 0x1, R40, P3 ;  /* 0x0000000147257824 */ /* 0x000fe200018e0628 */
[----:B------:R-:W-:Y:S01]  /*204b0*/  ISETP.GE.U32.AND P3, PT, R36, R34, PT ;  /* 0x000000222400720c */ /* 0x000fe20003f66070 */
[----:B------:R-:W-:Y:S01]  /*204c0*/  IMAD.WIDE.U32 R34, R87, R108, R32 ;  /* 0x0000006c57227225 */ /* 0x000fe200078e0020 */
[----:B------:R-:W-:-:S02]  /*204d0*/  SEL R40, RZ, 0x1, P1 ;  /* 0x00000001ff287807 */ /* 0x000fc40000800000 */
[----:B------:R-:W-:Y:S01]  /*204e0*/  ISETP.GE.U32.AND.EX P3, PT, R37, R71, PT, P3 ;  /* 0x000000472500720c */ /* 0x000fe20003f66130 */
[----:B------:R-:W-:Y:S01]  /*204f0*/  IMAD.IADD R65, R35, 0x1, R65 ;  /* 0x0000000123417824 */ /* 0x000fe200078e0241 */
[----:B------:R-:W-:Y:S01]  /*20500*/  ISETP.GE.U32.AND P1, PT, R34, R32, PT ;  /* 0x000000202200720c */ /* 0x000fe20003f26070 */
[----:B------:R-:W-:Y:S01]  /*20510*/  IMAD.WIDE.U32 R42, R42, UR18, R38 ;  /* 0x000000122a2a7c25 */ /* 0x000fe2000f8e0026 */
[----:B------:R-:W-:Y:S02]  /*20520*/  SEL R71, RZ, 0x1, P3 ;  /* 0x00000001ff477807 */ /* 0x000fe40001800000 */
[----:B------:R-:W-:Y:S01]  /*20530*/  ISETP.GE.U32.AND.EX P1, PT, R65, R33, PT, P1 ;  /* 0x000000214100720c */ /* 0x000fe20003f26110 */
[----:B------:R-:W-:Y:S01]  /*20540*/  IMAD R32, R103, R87, RZ ;  /* 0x0000005767207224 */ /* 0x000fe200078e02ff */
[----:B------:R-:W-:Y:S01]  /*20550*/  IADD3 R71, P3, P6, R71, R72, R40 ;  /* 0x0000004847477210 */ /* 0x000fe20007e7e028 */
[----:B------:R-:W-:Y:S01]  /*20560*/  IMAD R33, R65, UR20, RZ ;  /* 0x0000001441217c24 */ /* 0x000fe2000f8e02ff */
[----:B------:R-:W-:Y:S01]  /*20570*/  LOP3.LUT R65, RZ, R65, RZ, 0x33, !PT ;  /* 0x00000041ff417212 */ /* 0x000fe200078e33ff */
[----:B------:R-:W-:Y:S01]  /*20580*/  IMAD.IADD R69, R68, 0x1, R43 ;  /* 0x0000000144457824 */ /* 0x000fe200078e022b */
[----:B------:R-:W-:Y:S01]  /*20590*/  LOP3.LUT R43, RZ, R34, RZ, 0x33, !PT ;  /* 0x00000022ff2b7212 */ /* 0x000fe200078e33ff */
[----:B------:R-:W-:Y:S01]  /*205a0*/  IMAD R45, R89, R105, R32 ;  /* 0x00000069592d7224 */ /* 0x000fe200078e0220 */
[----:B------:R-:W-:Y:S01]  /*205b0*/  IADD3.X R72, PT, PT, RZ, R73, RZ, P3, P6 ;  /* 0x00000049ff487210 */ /* 0x000fe20001fec4ff */
[----:B------:R-:W-:Y:S01]  /*205c0*/  IMAD.WIDE.U32 R40, R87, R105, R36 ;  /* 0x0000006957287225 */ /* 0x000fe200078e0024 */
[----:B------:R-:W-:-:S03]  /*205d0*/  ISETP.GE.U32.AND.EX P0, PT, R39, R78, PT, P0 ;  /* 0x0000004e2700720c */ /* 0x000fc60003f06100 */
[C---:B------:R-:W-:Y:S01]  /*205e0*/  IMAD R75, R34.reuse, UR21, R33 ;  /* 0x00000015224b7c24 */ /* 0x040fe2000f8e0221 */
[----:B------:R-:W-:Y:S01]  /*205f0*/  SEL R33, RZ, 0x1, P1 ;  /* 0x00000001ff217807 */ /* 0x000fe20000800000 */
[----:B------:R-:W-:Y:S01]  /*20600*/  IMAD.WIDE.U32 R34, R34, UR20, RZ ;  /* 0x0000001422227c25 */ /* 0x000fe2000f8e00ff */
[----:B------:R-:W-:Y:S02]  /*20610*/  ISETP.LT.U32.AND P1, PT, R91, UR16, PT ;  /* 0x000000105b007c0c */ /* 0x000fe4000bf21070 */
[C---:B------:R-:W-:Y:S01]  /*20620*/  IADD3 R32, P5, P6, R40.reuse, R66, R33 ;  /* 0x0000004228207210 */ /* 0x040fe20007ebe021 */
[----:B------:R-:W-:Y:S01]  /*20630*/  IMAD.IADD R41, R41, 0x1, R45 ;  /* 0x0000000129297824 */ /* 0x000fe200078e022d */
[----:B------:R-:W-:Y:S01]  /*20640*/  ISETP.GE.U32.AND P3, PT, R40, R36, PT ;  /* 0x000000242800720c */ /* 0x000fe20003f66070 */
[----:B------:R-:W-:Y:S01]  /*20650*/  IMAD.IADD R35, R35, 0x1, R75 ;  /* 0x0000000123237824 */ /* 0x000fe200078e024b */
[----:B------:R-:W-:Y:S01]  /*20660*/  ISETP.LT.U32.OR.EX P1, PT, R98, UR17, !P2, P1 ;  /* 0x0000001162007c0c */ /* 0x000fe2000d721510 */
[----:B------:R-:W-:Y:S01]  /*20670*/  IMAD.WIDE.U32.X R48, R89, R103, R48, P4 ;  /* 0x0000006759307225 */ /* 0x000fe200020e0430 */
[----:B------:R-:W-:-:S02]  /*20680*/  IADD3.X R33, PT, PT, R41, R67, RZ, P5, P6 ;  /* 0x0000004329217210 */ /* 0x000fc40002fec4ff */
[----:B------:R-:W-:Y:S01]  /*20690*/  ISETP.GE.U32.AND P5, PT, R32, R40, PT ;  /* 0x000000282000720c */ /* 0x000fe20003fa6070 */
[----:B------:R-:W-:Y:S01]  /*206a0*/  IMAD.WIDE.U32 R44, R35, R52, RZ ;  /* 0x00000034232c7225 */ /* 0x000fe200078e00ff */
[----:B------:R-:W-:Y:S02]  /*206b0*/  IADD3 R40, P2, PT, R71, R42, RZ ;  /* 0x0000002a47287210 */ /* 0x000fe40007f5e0ff */
[----:B------:R-:W-:Y:S01]  /*206c0*/  ISETP.GE.U32.AND.EX P3, PT, R41, R37, PT, P3 ;  /* 0x000000252900720c */ /* 0x000fe20003f66130 */
[----:B------:R-:W-:Y:S01]  /*206d0*/  IMAD.WIDE.U32 R36, R34, R52, RZ ;  /* 0x0000003422247225 */ /* 0x000fe200078e00ff */
[----:B------:R-:W-:Y:S02]  /*206e0*/  ISETP.GE.U32.AND.EX P5, PT, R33, R41, PT, P5 ;  /* 0x000000292100720c */ /* 0x000fe40003fa6150 */
[----:B------:R-:W-:Y:S01]  /*206f0*/  ISETP.GE.U32.AND P4, PT, R40, R42, PT ;  /* 0x0000002a2800720c */ /* 0x000fe20003f86070 */
[----:B------:R-:W-:Y:S01]  /*20700*/  IMAD.WIDE.U32 R44, P6, R34, R53, R44 ;  /* 0x00000035222c7225 */ /* 0x000fe200078c002c */
[----:B------:R-:W-:-:S03]  /*20710*/  SEL R79, RZ, 0x1, P5 ;  /* 0x00000001ff4f7807 */ /* 0x000fc60002800000 */
[----:B------:R-:W-:Y:S01]  /*20720*/  IMAD.X R41, R69, 0x1, R72, P2 ;  /* 0x0000000145297824 */ /* 0x000fe200010e0648 */
[----:B------:R-:W-:Y:S01]  /*20730*/  ISETP.GE.U32.AND P2, PT, R42, R38, PT ;  /* 0x000000262a00720c */ /* 0x000fe20003f46070 */
[----:B------:R-:W-:Y:S01]  /*20740*/  IMAD.WIDE.U32 R70, R89, R96, RZ ;  /* 0x0000006059467225 */ /* 0x000fe200078e00ff */
[----:B------:R-:W-:Y:S02]  /*20750*/  SEL R38, RZ, 0x1, P3 ;  /* 0x00000001ff267807 */ /* 0x000fe40001800000 */
[----:B------:R-:W-:Y:S01]  /*20760*/  ISETP.GT.U32.AND P3, PT, R36, R43, PT ;  /* 0x0000002b2400720c */ /* 0x000fe20003f64070 */
[----:B------:R-:W-:Y:S01]  /*20770*/  IMAD.WIDE.U32 R42, R35, R50, RZ ;  /* 0x00000032232a7225 */ /* 0x000fe200078e00ff */
[----:B------:R-:W-:Y:S02]  /*20780*/  IADD3 R36, P5, PT, R37, R44, RZ ;  /* 0x0000002c25247210 */ /* 0x000fe40007fbe0ff */
[----:B------:R-:W-:Y:S01]  /*20790*/  ISETP.GE.U32.AND.EX P4, PT, R41, R69, PT, P4 ;  /* 0x000000452900720c */ /* 0x000fe20003f86140 */
[----:B------:R-:W-:Y:S01]  /*207a0*/  IMAD.X R37, RZ, RZ, RZ, P6 ;  /* 0x000000ffff257224 */ /* 0x000fe200030e06ff */
[----:B------:R-:W-:Y:S01]  /*207b0*/  ISETP.GE.U32.AND.EX P6, PT, R69, R39, PT, P2 ;  /* 0x000000274500720c */ /* 0x000fe20003fc6120 */
[----:B------:R-:W-:Y:S01]  /*207c0*/  IMAD R69, R111, R87, RZ ;  /* 0x000000576f457224 */ /* 0x000fe200078e02ff */
[----:B------:R-:W-:Y:S01]  /*207d0*/  ISETP.GT.U32.AND.EX P2, PT, R36, R65, PT, P3 ;  /* 0x000000412400720c */ /* 0x000fe20003f44130 */
[----:B------:R-:W-:Y:S01]  /*207e0*/  IMAD.MOV.U32 R36, RZ, RZ, R45 ;  /* 0x000000ffff247224 */ /* 0x000fe200078e002d */
[----:B------:R-:W-:Y:S01]  /*207f0*/  SEL R39, RZ, 0x1, P6 ;  /* 0x00000001ff277807 */ /* 0x000fe20003000000 */
[----:B------:R-:W-:Y:S01]  /*20800*/  IMAD.WIDE.U32 R72, R87, R90, R40 ;  /* 0x0000005a57487225 */ /* 0x000fe200078e0028 */
[----:B------:R-:W-:-:S02]  /*20810*/  SEL R67, RZ, 0x1, P4 ;  /* 0x00000001ff437807 */ /* 0x000fc40002000000 */
[----:B------:R-:W-:Y:S01]  /*20820*/  IADD3 R79, P3, P4, R79, R48, R38 ;  /* 0x000000304f4f7210 */ /* 0x000fe20007c7e026 */
[----:B------:R-:W-:Y:S01]  /*20830*/  IMAD.WIDE.U32.X R36, R35, R53, R36, P5 ;  /* 0x0000003523247225 */ /* 0x000fe200028e0424 */
[----:B------:R-:W-:Y:S02]  /*20840*/  IADD3 R67, P5, P6, R67, R46, R39 ;  /* 0x0000002e43437210 */ /* 0x000fe40007ebe027 */
[----:B------:R-:W-:Y:S01]  /*20850*/  SEL R45, RZ, 0x1, !P2 ;  /* 0x00000001ff2d7807 */ /* 0x000fe20005000000 */
[C---:B------:R-:W-:Y:S01]  /*20860*/  IMAD.WIDE.U32 R38, R34.reuse, R50, R32 ;  /* 0x0000003222267225 */ /* 0x040fe200078e0020 */
[----:B------:R-:W-:Y:S02]  /*20870*/  IADD3.X R47, PT, PT, RZ, R47, RZ, P5, P6 ;  /* 0x0000002fff2f7210 */ /* 0x000fe40002fec4ff */
[----:B------:R-:W-:Y:S01]  /*20880*/  SEL R46, RZ, 0x1, P0 ;  /* 0x00000001ff2e7807 */ /* 0x000fe20000000000 */
[----:B------:R-:W-:Y:S01]  /*20890*/  IMAD.WIDE.U32 R42, P2, R34, R51, R42 ;  /* 0x00000033222a7225 */ /* 0x000fe2000784002a */
[----:B------:R-:W-:-:S02]  /*208a0*/  IADD3 R36, P0, P5, R38, R36, R45 ;  /* 0x0000002426247210 */ /* 0x000fc40007d1e02d */
[----:B------:R-:W-:Y:S01]  /*208b0*/  SEL R44, RZ, 0x1, !P1 ;  /* 0x00000001ff2c7807 */ /* 0x000fe20004800000 */
[----:B------:R-:W-:Y:S01]  /*208c0*/  IMAD.IADD R39, R42, 0x1, R39 ;  /* 0x000000012a277824 */ /* 0x000fe200078e0227 */
[----:B------:R-:W-:Y:S01]  /*208d0*/  IADD3 R65, P6, PT, R84, -UR18, RZ ;  /* 0x8000001254417c10 */ /* 0x000fe2000ffde0ff */
[----:B------:R-:W-:Y:S01]  /*208e0*/  IMAD.WIDE.U32 R118, R107, R105, RZ ;  /* 0x000000696b767225 */ /* 0x000fe200078e00ff */
[----:B------:R-:W-:Y:S02]  /*208f0*/  IADD3.X R68, PT, PT, RZ, R49, RZ, P3, P4 ;  /* 0x00000031ff447210 */ /* 0x000fe40001fe84ff */
[----:B------:R-:W-:Y:S01]  /*20900*/  IADD3.X R37, PT, PT, R39, R37, RZ, P0, P5 ;  /* 0x0000002527257210 */ /* 0x000fe200007ea4ff */
[----:B------:R-:W-:Y:S01]  /*20910*/  IMAD.WIDE.U32 R48, R87, R96, RZ ;  /* 0x0000006057307225 */ /* 0x000fe200078e00ff */
[----:B------:R-:W-:Y:S02]  /*20920*/  ISETP.GE.U32.AND P0, PT, R65, R44, PT ;  /* 0x0000002c4100720c */ /* 0x000fe40003f06070 */
[----:B------:R-:W-:Y:S01]  /*20930*/  IADD3 R46, P3, P4, R67, R76, R46 ;  /* 0x0000004c432e7210 */ /* 0x000fe20007c7e02e */
[----:B------:R-:W-:-:S03]  /*20940*/  IMAD.WIDE.U32 R44, R89, R90, RZ ;  /* 0x0000005a592c7225 */ /* 0x000fc600078e00ff */
[----:B------:R-:W-:Y:S01]  /*20950*/  IADD3.X R47, PT, PT, R47, R77, RZ, P3, P4 ;  /* 0x0000004d2f2f7210 */ /* 0x000fe20001fe84ff */
[----:B------:R-:W-:-:S04]  /*20960*/  IMAD.WIDE.U32 R66, R87, R90, RZ ;  /* 0x0000005a57427225 */ /* 0x000fc800078e00ff */
[----:B------:R-:W-:-:S04]  /*20970*/  IMAD.WIDE.U32 R44, P5, R87, R111, R44 ;  /* 0x0000006f572c7225 */ /* 0x000fc800078a002c */
[----:B------:R-:W-:Y:S01]  /*20980*/  IMAD.WIDE.U32 R70, P3, R87, R82, R70 ;  /* 0x0000005257467225 */ /* 0x000fe20007860046 */
[----:B------:R-:W-:-:S03]  /*20990*/  IADD3 RZ, P4, PT, R67, R44, RZ ;  /* 0x0000002c43ff7210 */ /* 0x000fc60007f9e0ff */
[----:B------:R-:W-:Y:S02]  /*209a0*/  IMAD R77, R89, R90, R69 ;  /* 0x0000005a594d7224 */ /* 0x000fe400078e0245 */
[----:B------:R-:W-:Y:S01]  /*209b0*/  IMAD.X R69, RZ, RZ, RZ, P3 ;  /* 0x000000ffff457224 */ /* 0x000fe200018e06ff */
[----:B------:R-:W-:Y:S01]  /*209c0*/  IADD3 R44, P3, PT, R79, R72, RZ ;  /* 0x000000484f2c7210 */ /* 0x000fe20007f7e0ff */
[----:B------:R-:W-:Y:S02]  /*209d0*/  IMAD.IADD R73, R73, 0x1, R77 ;  /* 0x0000000149497824 */ /* 0x000fe400078e024d */
[----:B------:R-:W-:-:S04]  /*209e0*/  IMAD.WIDE.U32 R66, R34, R50, RZ ;  /* 0x0000003222427225 */ /* 0x000fc800078e00ff */
[----:B------:R-:W-:Y:S01]  /*209f0*/  IMAD.X R75, RZ, RZ, RZ, P5 ;  /* 0x000000ffff4b7224 */ /* 0x000fe200028e06ff */
[----:B------:R-:W-:Y:S01]  /*20a00*/  IADD3 RZ, P5, PT, R49, R70, RZ ;  /* 0x0000004631ff7210 */ /* 0x000fe20007fbe0ff */
[----:B------:R-:W-:Y:S02]  /*20a10*/  IMAD.MOV.U32 R74, RZ, RZ, R45 ;  /* 0x000000ffff4a7224 */ /* 0x000fe400078e002d */
[----:B------:R-:W-:Y:S01]  /*20a20*/  IMAD.X R49, RZ, RZ, RZ, P2 ;  /* 0x000000ffff317224 */ /* 0x000fe200010e06ff */
[----:B------:R-:W-:Y:S01]  /*20a30*/  IADD3 RZ, P2, PT, R67, R42, RZ ;  /* 0x0000002a43ff7210 */ /* 0x000fe20007f5e0ff */
[----:B------:R-:W-:Y:S01]  /*20a40*/  IMAD.X R45, R73, 0x1, R68, P3 ;  /* 0x00000001492d7824 */ /* 0x000fe200018e0644 */
[----:B------:R-:W-:Y:S01]  /*20a50*/  ISETP.GE.U32.AND P3, PT, R38, R32, PT ;  /* 0x000000202600720c */ /* 0x000fe20003f66070 */
[----:B------:R-:W-:Y:S02]  /*20a60*/  IMAD.MOV.U32 R48, RZ, RZ, R43 ;  /* 0x000000ffff307224 */ /* 0x000fe400078e002b */
[----:B------:R-:W-:Y:S01]  /*20a70*/  IMAD.WIDE.U32.X R74, R89, R111, R74, P4 ;  /* 0x0000006f594a7225 */ /* 0x000fe200020e044a */
[----:B------:R-:W-:-:S02]  /*20a80*/  ISETP.GE.U32.AND.EX P3, PT, R39, R33, PT, P3 ;  /* 0x000000212700720c */ /* 0x000fc40003f66130 */
[----:B------:R-:W-:Y:S01]  /*20a90*/  ISETP.GE.U32.AND P4, PT, R72, R40, PT ;  /* 0x000000284800720c */ /* 0x000fe20003f86070 */
[----:B------:R-:W-:Y:S01]  /*20aa0*/  IMAD.WIDE.U32.X R48, R35, R51, R48, P2 ;  /* 0x0000003323307225 */ /* 0x000fe200010e0430 */
[----:B------:R-:W-:Y:S02]  /*20ab0*/  ISETP.GE.U32.AND P2, PT, R36, R38, PT ;  /* 0x000000262400720c */ /* 0x000fe40003f46070 */
[----:B------:R-:W-:Y:S01]  /*20ac0*/  SEL R40, RZ, 0x1, P3 ;  /* 0x00000001ff287807 */ /* 0x000fe20001800000 */
[----:B------:R-:W-:Y:S01]  /*20ad0*/  IMAD.WIDE.U32 R32, R34, UR16, RZ ;  /* 0x0000001022207c25 */ /* 0x000fe2000f8e00ff */
[----:B------:R-:W-:Y:S02]  /*20ae0*/  ISETP.GE.U32.AND P3, PT, R44, R72, PT ;  /* 0x000000482c00720c */ /* 0x000fe40003f66070 */
[----:B------:R-:W-:Y:S01]  /*20af0*/  ISETP.GE.U32.AND.EX P2, PT, R37, R39, PT, P2 ;  /* 0x000000272500720c */ /* 0x000fe20003f46120 */
[----:B------:R-:W-:Y:S01]  /*20b00*/  IMAD.WIDE.U32 R38, R35, UR16, RZ ;  /* 0x0000001023267c25 */ /* 0x000fe2000f8e00ff */
[----:B------:R-:W-:-:S02]  /*20b10*/  ISETP.GE.U32.AND.EX P4, PT, R73, R41, PT, P4 ;  /* 0x000000294900720c */ /* 0x000fc40003f86140 */
[----:B------:R-:W-:Y:S01]  /*20b20*/  ISETP.GE.U32.AND.EX P3, PT, R45, R73, PT, P3 ;  /* 0x000000492d00720c */ /* 0x000fe20003f66130 */
[C---:B------:R-:W-:Y:S01]  /*20b30*/  IMAD.WIDE.U32 R42, R34.reuse, UR16, R44 ;  /* 0x00000010222a7c25 */ /* 0x040fe2000f8e002c */
[----:B------:R-:W-:Y:S02]  /*20b40*/  SEL R67, RZ, 0x1, P2 ;  /* 0x00000001ff437807 */ /* 0x000fe40001000000 */
[----:B------:R-:W-:Y:S01]  /*20b50*/  SEL R32, RZ, 0x1, P4 ;  /* 0x00000001ff207807 */ /* 0x000fe20002000000 */
[----:B------:R-:W-:Y:S01]  /*20b60*/  IMAD.WIDE.U32 R38, P2, R34, UR17, R38 ;  /* 0x0000001122267c25 */ /* 0x000fe2000f840026 */
[----:B------:R-:W-:Y:S02]  /*20b70*/  SEL R73, RZ, 0x1, P3 ;  /* 0x00000001ff497807 */ /* 0x000fe40001800000 */
[----:B------:R-:W-:Y:S01]  /*20b80*/  IADD3 R67, P3, P4, R67, R48, R40 ;  /* 0x0000003043437210 */ /* 0x000fe20007c7e028 */
[----:B------:R-:W-:Y:S02]  /*20b90*/  IMAD.MOV.U32 R68, RZ, RZ, R71 ;  /* 0x000000ffff447224 */ /* 0x000fe400078e0047 */
[----:B------:R-:W-:Y:S01]  /*20ba0*/  IMAD R41, R82, R87, RZ ;  /* 0x0000005752297224 */ /* 0x000fe200078e02ff */
[----:B------:R-:W-:Y:S01]  /*20bb0*/  IADD3.X R66, PT, PT, RZ, R49, RZ, P3, P4 ;  /* 0x00000031ff427210 */ /* 0x000fe20001fe84ff */
[----:B------:R-:W-:Y:S01]  /*20bc0*/  IMAD.MOV.U32 R40, RZ, RZ, R39 ;  /* 0x000000ffff287224 */ /* 0x000fe200078e0027 */
[----:B------:R-:W-:Y:S01]  /*20bd0*/  IADD3 R73, P3, P4, R73, R74, R32 ;  /* 0x0000004a49497210 */ /* 0x000fe20007c7e020 */
[----:B------:R-:W-:-:S03]  /*20be0*/  IMAD.WIDE.U32 R48, R87, R96, R46 ;  /* 0x0000006057307225 */ /* 0x000fc600078e002e */
[----:B------:R-:W-:Y:S01]  /*20bf0*/  IADD3.X R74, PT, PT, RZ, R75, RZ, P3, P4 ;  /* 0x0000004bff4a7210 */ /* 0x000fe20001fe84ff */
[----:B------:R-:W-:Y:S01]  /*20c00*/  IMAD.IADD R39, R38, 0x1, R43 ;  /* 0x0000000126277824 */ /* 0x000fe200078e022b */
[----:B------:R-:W-:Y:S01]  /*20c10*/  IADD3 R32, P4, PT, R67, R42, RZ ;  /* 0x0000002a43207210 */ /* 0x000fe20007f9e0ff */
[C---:B------:R-:W-:Y:S01]  /*20c20*/  IMAD R71, R89.reuse, R96, R41 ;  /* 0x0000006059477224 */ /* 0x040fe200078e0229 */
[----:B------:R-:W-:Y:S01]  /*20c30*/  ISETP.GE.U32.AND P3, PT, R42, R44, PT ;  /* 0x0000002c2a00720c */ /* 0x000fe20003f66070 */
[----:B------:R-:W-:Y:S01]  /*20c40*/  IMAD.WIDE.U32.X R68, R89, R82, R68, P5 ;  /* 0x0000005259447225 */ /* 0x000fe200028e0444 */
[----:B------:R-:W-:Y:S02]  /*20c50*/  IADD3 RZ, P5, PT, R33, R38, RZ ;  /* 0x0000002621ff7210 */ /* 0x000fe40007fbe0ff */
[C---:B------:R-:W-:Y:S01]  /*20c60*/  ISETP.GE.U32.AND.EX P3, PT, R39.reuse, R45, PT, P3 ;  /* 0x0000002d2700720c */ /* 0x040fe20003f66130 */
[----:B------:R-:W-:Y:S01]  /*20c70*/  IMAD.X R41, RZ, RZ, RZ, P2 ;  /* 0x000000ffff297224 */ /* 0x000fe200010e06ff */
[----:B------:R-:W-:Y:S01]  /*20c80*/  ISETP.GE.U32.AND P2, PT, R32, R42, PT ;  /* 0x0000002a2000720c */ /* 0x000fe20003f46070 */
[----:B------:R-:W-:Y:S01]  /*20c90*/  IMAD.X R33, R39, 0x1, R66, P4 ;  /* 0x0000000127217824 */ /* 0x000fe200020e0642 */
[----:B------:R-:W-:Y:S01]  /*20ca0*/  IADD3 R38, P4, PT, R73, R48, RZ ;  /* 0x0000003049267210 */ /* 0x000fe20007f9e0ff */
[----:B------:R-:W-:-:S02]  /*20cb0*/  IMAD.IADD R71, R49, 0x1, R71 ;  /* 0x0000000131477824 */ /* 0x000fc400078e0247 */
[----:B------:R-:W-:Y:S01]  /*20cc0*/  IMAD.WIDE.U32 R42, R35, UR18, RZ ;  /* 0x00000012232a7c25 */ /* 0x000fe2000f8e00ff */
[----:B------:R-:W-:-:S03]  /*20cd0*/  ISETP.GE.U32.AND.EX P2, PT, R33, R39, PT, P2 ;  /* 0x000000272100720c */ /* 0x000fc60003f46120 */
[----:B------:R-:W-:Y:S01]  /*20ce0*/  IMAD.WIDE.U32.X R44, R35, UR17, R40, P5 ;  /* 0x00000011232c7c25 */ /* 0x000fe2000a8e0428 */
[----:B------:R-:W-:Y:S02]  /*20cf0*/  ISETP.GE.U32.AND P5, PT, R48, R46, PT ;  /* 0x0000002e3000720c */ /* 0x000fe40003fa6070 */
[----:B------:R-:W-:Y:S01]  /*20d00*/  SEL R46, RZ, 0x1, P3 ;  /* 0x00000001ff2e7807 */ /* 0x000fe20001800000 */
[----:B------:R-:W-:Y:S01]  /*20d10*/  IMAD.X R39, R71, 0x1, R74, P4 ;  /* 0x0000000147277824 */ /* 0x000fe200020e064a */
[----:B------:R-:W-:Y:S01]  /*20d20*/  ISETP.GE.U32.AND P3, PT, R38, R48, PT ;  /* 0x000000302600720c */ /* 0x000fe20003f66070 */
[C---:B------:R-:W-:Y:S01]  /*20d30*/  IMAD.WIDE.U32 R66, R34.reuse, UR18, RZ ;  /* 0x0000001222427c25 */ /* 0x040fe2000f8e00ff */
[----:B------:R-:W-:Y:S02]  /*20d40*/  SEL R49, RZ, 0x1, P2 ;  /* 0x00000001ff317807 */ /* 0x000fe40001000000 */
[----:B------:R-:W-:Y:S01]  /*20d50*/  ISETP.GE.U32.AND.EX P3, PT, R39, R71, PT, P3 ;  /* 0x000000472700720c */ /* 0x000fe20003f66130 */
[----:B------:R-:W-:Y:S01]  /*20d60*/  IMAD.WIDE.U32 R42, P4, R34, UR19, R42 ;  /* 0x00000013222a7c25 */ /* 0x000fe2000f88002a */
[----:B------:R-:W-:-:S03]  /*20d70*/  ISETP.GE.U32.AND.EX P5, PT, R71, R47, PT, P5 ;  /* 0x0000002f4700720c */ /* 0x000fc60003fa6150 */
[----:B------:R-:W-:Y:S01]  /*20d80*/  IMAD.X R47, RZ, RZ, RZ, P4 ;  /* 0x000000ffff2f7224 */ /* 0x000fe200020e06ff */
[----:B------:R-:W-:Y:S01]  /*20d90*/  IADD3 RZ, P2, PT, R67, R42, RZ ;  /* 0x0000002a43ff7210 */ /* 0x000fe20007f5e0ff */
[----:B------:R-:W-:Y:S01]  /*20da0*/  IMAD.WIDE.U32 R40, R34, UR18, R38 ;  /* 0x0000001222287c25 */ /* 0x000fe2000f8e0026 */
[----:B------:R-:W-:Y:S02]  /*20db0*/  SEL R67, RZ, 0x1, P3 ;  /* 0x00000001ff437807 */ /* 0x000fe40001800000 */
[----:B------:R-:W-:Y:S01]  /*20dc0*/  IADD3 R49, P4, P3, R49, R44, R46 ;  /* 0x0000002c31317210 */ /* 0x000fe20007b9e02e */
[----:B------:R-:W-:Y:S01]  /*20dd0*/  IMAD.MOV.U32 R46, RZ, RZ, R43 ;  /* 0x000000ffff2e7224 */ /* 0x000fe200078e002b */
[----:B------:R-:W-:Y:S01]  /*20de0*/  SEL R110, RZ, 0x1, P5 ;  /* 0x00000001ff6e7807 */ /* 0x000fe20002800000 */
[----:B------:R-:W-:Y:S01]  /*20df0*/  IMAD.IADD R43, R42, 0x1, R41 ;  /* 0x000000012a2b7824 */ /* 0x000fe200078e0229 */
[----:B------:R-:W-:Y:S01]  /*20e00*/  IADD3.X R48, PT, PT, RZ, R45, RZ, P4, P3 ;  /* 0x0000002dff307210 */ /* 0x000fe200027e64ff */
[----:B------:R-:W-:Y:S01]  /*20e10*/  IMAD.WIDE.U32.X R46, R35, UR19, R46, P2 ;  /* 0x00000013232e7c25 */ /* 0x000fe200090e042e */
[----:B------:R-:W-:-:S02]  /*20e20*/  IADD3.X R45, PT, PT, R92, ~UR19, RZ, P6, !PT ;  /* 0x800000135c2d7c10 */ /* 0x000fc4000b7fe4ff */
[----:B------:R-:W-:Y:S01]  /*20e30*/  IADD3 R34, P6, PT, R49, R40, RZ ;  /* 0x0000002831227210 */ /* 0x000fe20007fde0ff */
[C---:B------:R-:W-:Y:S01]  /*20e40*/  IMAD.WIDE.U32 R116, R102.reuse, R108, R36 ;  /* 0x0000006c66747225 */ /* 0x040fe200078e0024 */
[----:B------:R-:W-:Y:S02]  /*20e50*/  IADD3 R110, P2, P5, R67, R68, R110 ;  /* 0x00000044436e7210 */ /* 0x000fe40007d5e06e */
[----:B------:R-:W-:Y:S01]  /*20e60*/  SEL R42, RZ, 0xffffffff, !P1 ;  /* 0xffffffffff2a7807 */ /* 0x000fe20004800000 */
[----:B------:R-:W-:Y:S01]  /*20e70*/  IMAD.X R35, R43, 0x1, R48, P6 ;  /* 0x000000012b237824 */ /* 0x000fe200030e0630 */
[----:B------:R-:W-:Y:S01]  /*20e80*/  IADD3.X R104, PT, PT, RZ, R69, RZ, P2, P5 ;  /* 0x00000045ff687210 */ /* 0x000fe200017ea4ff */
[----:B------:R-:W-:Y:S01]  /*20e90*/  IMAD.WIDE.U32 R76, R102, R105, R32 ;  /* 0x00000069664c7225 */ /* 0x000fe200078e0020 */
[----:B------:R-:W-:Y:S02]  /*20ea0*/  ISETP.GE.U32.AND P1, PT, R40, R38, PT ;  /* 0x000000262800720c */ /* 0x000fe40003f26070 */
[----:B------:R-:W-:Y:S01]  /*20eb0*/  ISETP.GE.U32.AND P5, PT, R34, R40, PT ;  /* 0x000000282200720c */ /* 0x000fe20003fa6070 */
[----:B------:R-:W-:Y:S01]  /*20ec0*/  IMAD.WIDE.U32 R40, R31, R108, RZ ;  /* 0x0000006c1f287225 */ /* 0x000fe200078e00ff */
[----:B------:R-:W-:-:S02]  /*20ed0*/  IADD3 R89, P2, PT, R42, R65, RZ ;  /* 0x000000412a597210 */ /* 0x000fc40007f5e0ff */
[----:B------:R-:W-:Y:S01]  /*20ee0*/  ISETP.GE.U32.AND.EX P6, PT, R43, R39, PT, P1 ;  /* 0x000000272b00720c */ /* 0x000fe20003fc6110 */
[----:B------:R-:W-:Y:S01]  /*20ef0*/  IMAD R39, R94, R102, RZ ;  /* 0x000000665e277224 */ /* 0x000fe200078e02ff */
[----:B------:R-:W-:Y:S01]  /*20f00*/  ISETP.GE.U32.AND.EX P5, PT, R35, R43, PT, P5 ;  /* 0x0000002b2300720c */ /* 0x000fe20003fa6150 */
[----:B------:R-:W-:Y:S01]  /*20f10*/  IMAD.X R87, R42, 0x1, R45, P2 ;  /* 0x000000012a577824 */ /* 0x000fe200010e062d */
[----:B------:R-:W-:Y:S01]  /*20f20*/  ISETP.GE.U32.AND P4, PT, R26, R52, PT ;  /* 0x000000341a00720c */ /* 0x000fe20003f86070 */
[C---:B------:R-:W-:Y:S01]  /*20f30*/  IMAD.WIDE.U32 R40, P1, R102.reuse, R94, R40 ;  /* 0x0000005e66287225 */ /* 0x040fe20007820028 */
[----:B------:R-:W-:Y:S02]  /*20f40*/  SEL R38, RZ, 0x1, P6 ;  /* 0x00000001ff267807 */ /* 0x000fe40003000000 */
[----:B------:R-:W-:Y:S01]  /*20f50*/  SEL R109, RZ, 0x1, P5 ;  /* 0x00000001ff6d7807 */ /* 0x000fe20002800000 */
[----:B------:R-:W-:Y:S01]  /*20f60*/  IMAD.WIDE.U32 R42, R102, R108, RZ ;  /* 0x0000006c662a7225 */ /* 0x000fe200078e00ff */
[----:B------:R-:W-:-:S02]  /*20f70*/  ISETP.GE.U32.AND.EX P4, PT, R58, R53, PT, P4 ;  /* 0x000000353a00720c */ /* 0x000fc40003f86140 */
[----:B------:R-:W-:Y:S01]  /*20f80*/  ISETP.GE.U32.AND.EX P0, PT, R45, RZ, PT, P0 ;  /* 0x000000ff2d00720c */ /* 0x000fe20003f06100 */
[----:B------:R-:W-:Y:S01]  /*20f90*/  IMAD R45, R31, R108, R39 ;  /* 0x0000006c1f2d7224 */ /* 0x000fe200078e0227 */
[----:B------:R-:W-:Y:S01]  /*20fa0*/  IADD3 R44, P3, PT, R60, -R50, RZ ;  /* 0x800000323c2c7210 */ /* 0x000fe20007f7e0ff */
[----:B------:R-:W-:Y:S01]  /*20fb0*/  IMAD.X R39, RZ, RZ, RZ, P1 ;  /* 0x000000ffff277224 */ /* 0x000fe200008e06ff */
[----:B------:R-:W-:Y:S01]  /*20fc0*/  IADD3 R109, P5, P6, R109, R46, R38 ;  /* 0x0000002e6d6d7210 */ /* 0x000fe20007ebe026 */
[----:B------:R-:W-:Y:S01]  /*20fd0*/  IMAD.IADD R100, R117, 0x1, R45 ;  /* 0x0000000175647824 */ /* 0x000fe200078e022d */
[----:B------:R-:W-:Y:S01]  /*20fe0*/  SEL R49, RZ, 0x1, P4 ;  /* 0x00000001ff317807 */ /* 0x000fe20002000000 */
[----:B------:R-:W-:Y:S01]  /*20ff0*/  IMAD.X R46, R59, 0x1, ~R51, P3 ;  /* 0x000000013b2e7824 */ /* 0x000fe200018e0e33 */
[----:B------:R-:W-:Y:S01]  /*21000*/  ISETP.GE.U32.AND P1, PT, R116, R36, PT ;  /* 0x000000247400720c */ /* 0x000fe20003f26070 */
[----:B------:R-:W-:Y:S01]  /*21010*/  IMAD R36, R103, R102, RZ ;  /* 0x0000006667247224 */ /* 0x000fe200078e02ff */
[----:B------:R-:W-:Y:S01]  /*21020*/  IADD3.X R106, PT, PT, RZ, R47, RZ, P5, P6 ;  /* 0x0000002fff6a7210 */ /* 0x000fe20002fec4ff */
[----:B------:R-:W-:Y:S01]  /*21030*/  IMAD.MOV.U32 R38, RZ, RZ, R41 ;  /* 0x000000ffff267224 */ /* 0x000fe200078e0029 */
[----:B------:R-:W-:Y:S01]  /*21040*/  ISETP.GE.U32.AND P2, PT, R44, R49, PT ;  /* 0x000000312c00720c */ /* 0x000fe20003f46070 */
[----:B------:R-:W-:Y:S01]  /*21050*/  IMAD R99, R31, R105, R36 ;  /* 0x000000691f637224 */ /* 0x000fe200078e0224 */
[----:B------:R-:W-:Y:S01]  /*21060*/  IADD3 RZ, P6, PT, R43, R40, RZ ;  /* 0x000000282bff7210 */ /* 0x000fe20007fde0ff */
[----:B------:R-:W-:Y:S01]  /*21070*/  IMAD.WIDE.U32 R72, R31, R90, RZ ;  /* 0x0000005a1f487225 */ /* 0x000fe200078e00ff */
[----:B------:R-:W-:-:S02]  /*21080*/  ISETP.GE.U32.AND.EX P1, PT, R100, R37, PT, P1 ;  /* 0x000000256400720c */ /* 0x000fc40003f26110 */
[----:B------:R-:W-:Y:S01]  /*21090*/  ISETP.LT.U32.AND P3, PT, R60, R50, PT ;  /* 0x000000323c00720c */ /* 0x000fe20003f61070 */
[C---:B------:R-:W-:Y:S01]  /*210a0*/  IMAD.WIDE.U32.X R36, R31.reuse, R94, R38, P6 ;  /* 0x0000005e1f247225 */ /* 0x040fe200030e0426 */
[----:B------:R-:W-:Y:S02]  /*210b0*/  ISETP.GE.U32.AND.EX P2, PT, R46, RZ, PT, P2 ;  /* 0x000000ff2e00720c */ /* 0x000fe40003f46120 */
[----:B------:R-:W-:Y:S01]  /*210c0*/  SEL R39, RZ, 0x1, P1 ;  /* 0x00000001ff277807 */ /* 0x000fe20000800000 */
[----:B------:R-:W-:Y:S01]  /*210d0*/  IMAD.WIDE.U32 R78, R31, R105, RZ ;  /* 0x000000691f4e7225 */ /* 0x000fe200078e00ff */
[----:B------:R-:W-:Y:S02]  /*210e0*/  ISETP.LT.U32.OR.EX P2, PT, R59, R51, !P2, P3 ;  /* 0x000000333b00720c */ /* 0x000fe40005741530 */
[----:B------:R-:W-:Y:S01]  /*210f0*/  ISETP.LT.U32.AND P6, PT, R84, UR18, PT ;  /* 0x0000001254007c0c */ /* 0x000fe2000bfc1070 */
[----:B------:R-:W-:Y:S01]  /*21100*/  IMAD.IADD R99, R77, 0x1, R99 ;  /* 0x000000014d637824 */ /* 0x000fe200078e0263 */
[----:B------:R-:W-:Y:S01]  /*21110*/  IADD3 R36, P1, P3, R76, R36, R39 ;  /* 0x000000244c247210 */ /* 0x000fe20007b3e027 */
[----:B------:R-:W-:Y:S01]  /*21120*/  IMAD.WIDE.U32 R74, R31, R96, RZ ;  /* 0x000000601f4a7225 */ /* 0x000fe200078e00ff */
[----:B------:R-:W-:-:S02]  /*21130*/  IADD3 R113, P5, PT, R62, -UR16, RZ ;  /* 0x800000103e717c10 */ /* 0x000fc4000ffbe0ff */
[----:B------:R-:W-:Y:S01]  /*21140*/  SEL R38, RZ, 0x1, !P2 ;  /* 0x00000001ff267807 */ /* 0x000fe20005000000 */
[----:B------:R-:W-:Y:S01]  /*21150*/  IMAD.WIDE.U32 R40, R107, R90, RZ ;  /* 0x0000005a6b287225 */ /* 0x000fe200078e00ff */
[----:B------:R-:W-:Y:S02]  /*21160*/  ISETP.LT.U32.OR.EX P0, PT, R92, UR19, !P0, P6 ;  /* 0x000000135c007c0c */ /* 0x000fe4000c701560 */
[----:B------:R-:W-:Y:S01]  /*21170*/  IADD3.X R37, PT, PT, R99, R37, RZ, P1, P3 ;  /* 0x0000002563257210 */ /* 0x000fe20000fe64ff */
[C---:B------:R-:W-:Y:S01]  /*21180*/  IMAD.WIDE.U32 R72, P6, R102.reuse, R111, R72 ;  /* 0x0000006f66487225 */ /* 0x040fe200078c0048 */
[----:B------:R-:W-:Y:S02]  /*21190*/  ISETP.GE.U32.AND P3, PT, R113, R38, PT ;  /* 0x000000267100720c */ /* 0x000fe40003f66070 */
[----:B------:R-:W-:Y:S01]  /*211a0*/  IADD3.X R112, PT, PT, R61, ~UR17, RZ, P5, !PT ;  /* 0x800000113d707c10 */ /* 0x000fe2000affe4ff */
[----:B------:R-:W-:Y:S01]  /*211b0*/  IMAD.WIDE.U32 R78, P1, R102, R103, R78 ;  /* 0x00000067664e7225 */ /* 0x000fe2000782004e */
[----:B------:R-:W-:-:S02]  /*211c0*/  IADD3 R115, P5, PT, R64, -UR18, RZ ;  /* 0x8000001240737c10 */ /* 0x000fc4000ffbe0ff */
[----:B------:R-:W-:Y:S01]  /*211d0*/  ISETP.GE.U32.AND.EX P3, PT, R112, RZ, PT, P3 ;  /* 0x000000ff7000720c */ /* 0x000fe20003f66130 */
[----:B------:R-:W-:Y:S01]  /*211e0*/  IMAD.X R69, RZ, RZ, RZ, P6 ;  /* 0x000000ffff457224 */ /* 0x000fe200030e06ff */
[----:B------:R-:W-:Y:S01]  /*211f0*/  IADD3.X R114, PT, PT, R63, ~UR19, RZ, P5, !PT ;  /* 0x800000133f727c10 */ /* 0x000fe2000affe4ff */
[----:B------:R-:W-:Y:S01]  /*21200*/  IMAD.WIDE.U32 R74, P6, R102, R82, R74 ;  /* 0x00000052664a7225 */ /* 0x000fe200078c004a */
[----:B------:R-:W-:Y:S02]  /*21210*/  SEL R65, RZ, 0xffffffff, !P2 ;  /* 0xffffffffff417807 */ /* 0x000fe40005000000 */
[----:B------:R-:W-:Y:S01]  /*21220*/  SEL R93, R98, R93, P0 ;  /* 0x0000005d625d7207 */ /* 0x000fe20000000000 */
[----:B------:R-:W-:Y:S01]  /*21230*/  IMAD.X R49, RZ, RZ, RZ, P1 ;  /* 0x000000ffff317224 */ /* 0x000fe200008e06ff */
[----:B------:R-:W-:Y:S01]  /*21240*/  ISETP.LT.U32.AND P1, PT, R62, UR16, PT ;  /* 0x000000103e007c0c */ /* 0x000fe2000bf21070 */
[----:B------:R-:W-:Y:S01]  /*21250*/  IMAD.WIDE.U32 R38, R102, R105, RZ ;  /* 0x0000006966267225 */ /* 0x000fe200078e00ff */
[----:B------:R-:W-:-:S02]  /*21260*/  IADD3 R113, P2, PT, R65, R113, RZ ;  /* 0x0000007141717210 */ /* 0x000fc40007f5e0ff */
[----:B------:R-:W-:Y:S01]  /*21270*/  ISETP.LT.U32.OR.EX P1, PT, R61, UR17, !P3, P1 ;  /* 0x000000113d007c0c */ /* 0x000fe2000df21510 */
[----:B------:R-:W-:Y:S01]  /*21280*/  IMAD.X R71, RZ, RZ, RZ, P6 ;  /* 0x000000ffff477224 */ /* 0x000fe200030e06ff */
[----:B------:R-:W-:Y:S01]  /*21290*/  IADD3 RZ, P3, PT, R39, R78, RZ ;  /* 0x0000004e27ff7210 */ /* 0x000fe20007f7e0ff */
[----:B------:R-:W-:Y:S01]  /*212a0*/  IMAD.WIDE.U32 R42, R107, R108, RZ ;  /* 0x0000006c6b2a7225 */ /* 0x000fe200078e00ff */
[----:B------:R-:W-:Y:S02]  /*212b0*/  SEL R48, RZ, 0x1, !P1 ;  /* 0x00000001ff307807 */ /* 0x000fe40004800000 */
[----:B------:R-:W-:Y:S01]  /*212c0*/  SEL R38, RZ, 0xffffffff, !P1 ;  /* 0xffffffffff267807 */ /* 0x000fe20004800000 */
[----:B------:R-:W-:Y:S01]  /*212d0*/  IMAD.WIDE.U32 R118, P6, R101, R103, R118 ;  /* 0x0000006765767225 */ /* 0x000fe200078c0076 */
[----:B------:R-:W-:Y:S02]  /*212e0*/  ISETP.GE.U32.AND P1, PT, R115, R48, PT ;  /* 0x000000307300720c */ /* 0x000fe40003f26070 */
[----:B------:R-:W-:Y:S01]  /*212f0*/  SEL R84, R84, R89, P0 ;  /* 0x0000005954547207 */ /* 0x000fe20000000000 */
[----:B------:R-:W-:Y:S01]  /*21300*/  IMAD.X R39, RZ, RZ, RZ, P6 ;  /* 0x000000ffff277224 */ /* 0x000fe200030e06ff */
[----:B------:R-:W-:Y:S01]  /*21310*/  ISETP.GE.U32.AND.EX P1, PT, R114, RZ, PT, P1 ;  /* 0x000000ff7200720c */ /* 0x000fe20003f26110 */
[----:B------:R-:W-:Y:S01]  /*21320*/  IMAD.WIDE.U32 R40, P6, R101, R111, R40 ;  /* 0x0000006f65287225 */ /* 0x000fe200078c0028 */
[----:B------:R-:W-:-:S03]  /*21330*/  SEL R87, R92, R87, P0 ;  /* 0x000000575c577207 */ /* 0x000fc60000000000 */
[----:B------:R-:W-:-:S04]  /*21340*/  IMAD.WIDE.U32 R42, P5, R101, R94, R42 ;  /* 0x0000005e652a7225 */ /* 0x000fc800078a002a */
[----:B------:R-:W-:-:S04]  /*21350*/  IMAD.WIDE.U32 R66, R102, R90, RZ ;  /* 0x0000005a66427225 */ /* 0x000fc800078e00ff */
[----:B------:R-:W-:Y:S01]  /*21360*/  IMAD.X R45, RZ, RZ, RZ, P6 ;  /* 0x000000ffff2d7224 */ /* 0x000fe200030e06ff */
[----:B------:R-:W-:Y:S01]  /*21370*/  IADD3 R115, P6, PT, R38, R115, RZ ;  /* 0x0000007326737210 */ /* 0x000fe20007fde0ff */
[----:B------:R-:W-:Y:S01]  /*21380*/  IMAD.X R47, RZ, RZ, RZ, P5 ;  /* 0x000000ffff2f7224 */ /* 0x000fe200028e06ff */
[----:B------:R-:W-:Y:S01]  /*21390*/  IADD3 RZ, P5, PT, R67, R72, RZ ;  /* 0x0000004843ff7210 */ /* 0x000fe20007fbe0ff */
[----:B------:R-:W-:-:S04]  /*213a0*/  IMAD.WIDE.U32 R66, R102, R96, RZ ;  /* 0x0000006066427225 */ /* 0x000fc800078e00ff */
[----:B------:R-:W-:Y:S02]  /*213b0*/  IMAD.MOV.U32 R48, RZ, RZ, R79 ;  /* 0x000000ffff307224 */ /* 0x000fe400078e004f */
[----:B------:R-:W-:Y:S01]  /*213c0*/  IMAD.X R114, R38, 0x1, R114, P6 ;  /* 0x0000000126727824 */ /* 0x000fe200030e0672 */
[----:B------:R-:W-:Y:S01]  /*213d0*/  IADD3 RZ, P6, PT, R67, R74, RZ ;  /* 0x0000004a43ff7210 */ /* 0x000fe20007fde0ff */
[----:B------:R-:W-:Y:S01]  /*213e0*/  IMAD.WIDE.U32.X R48, R31, R103, R48, P3 ;  /* 0x000000671f307225 */ /* 0x000fe200018e0430 */
[----:B------:R-:W-:-:S03]  /*213f0*/  ISETP.LT.U32.AND P3, PT, R64, UR18, PT ;  /* 0x0000001240007c0c */ /* 0x000fc6000bf61070 */
[----:B------:R-:W-:Y:S01]  /*21400*/  IMAD.WIDE.U32 R66, R101, R105, RZ ;  /* 0x0000006965427225 */ /* 0x000fe200078e00ff */
[----:B------:R-:W-:-:S03]  /*21410*/  ISETP.LT.U32.OR.EX P1, PT, R63, UR19, !P1, P3 ;  /* 0x000000133f007c0c */ /* 0x000fc6000cf21530 */
[----:B------:R-:W-:Y:S01]  /*21420*/  IMAD R77, R100, UR20, RZ ;  /* 0x00000014644d7c24 */ /* 0x000fe2000f8e02ff */
[----:B------:R-:W-:Y:S01]  /*21430*/  IADD3 RZ, P3, PT, R67, R118, RZ ;  /* 0x0000007643ff7210 */ /* 0x000fe20007f7e0ff */
[----:B------:R-:W-:Y:S01]  /*21440*/  IMAD.WIDE.U32 R66, R101, R90, RZ ;  /* 0x0000005a65427225 */ /* 0x000fe200078e00ff */
[----:B------:R-:W-:-:S03]  /*21450*/  P2R R38, PR, RZ, 0x2 ;  /* 0x00000002ff267803 */ /* 0x000fc60000000000 */
[----:B------:R-:W-:Y:S01]  /*21460*/  IMAD.X R112, R65, 0x1, R112, P2 ;  /* 0x0000000141707824 */ /* 0x000fe200010e0670 */
[----:B------:R-:W-:Y:S01]  /*21470*/  IADD3 RZ, P2, PT, R67, R40, RZ ;  /* 0x0000002843ff7210 */ /* 0x000fe20007f5e0ff */
[C---:B------:R-:W-:Y:S01]  /*21480*/  IMAD R77, R116.reuse, UR21, R77 ;  /* 0x00000015744d7c24 */ /* 0x040fe2000f8e024d */
[----:B------:R-:W-:Y:S01]  /*21490*/  SEL R65, RZ, 0xffffffff, P4 ;  /* 0xffffffffff417807 */ /* 0x000fe20002000000 */
[----:B------:R-:W-:Y:S01]  /*214a0*/  IMAD.WIDE.U32 R66, R116, UR20, RZ ;  /* 0x0000001474427c25 */ /* 0x000fe2000f8e00ff */
[----:B------:R-:W-:Y:S02]  /*214b0*/  LOP3.LUT R116, RZ, R116, RZ, 0x33, !PT ;  /* 0x00000074ff747212 */ /* 0x000fe400078e33ff */
[----:B------:R-:W-:Y:S01]  /*214c0*/  IADD3 R44, P4, PT, R65, R44, RZ ;  /* 0x0000002c412c7210 */ /* 0x000fe20007f9e0ff */
[----:B------:R-:W-:Y:S02]  /*214d0*/  IMAD.MOV.U32 R68, RZ, RZ, R73 ;  /* 0x000000ffff447224 */ /* 0x000fe400078e0049 */
[----:B------:R-:W-:-:S04]  /*214e0*/  IMAD.WIDE.U32 R72, R101, R108, RZ ;  /* 0x0000006c65487225 */ /* 0x000fc800078e00ff */
[----:B------:R-:W-:Y:S02]  /*214f0*/  IMAD.IADD R67, R67, 0x1, R77 ;  /* 0x0000000143437824 */ /* 0x000fe400078e024d */
[----:B------:R-:W-:Y:S01]  /*21500*/  IMAD.WIDE.U32.X R68, R31, R111, R68, P5 ;  /* 0x0000006f1f447225 */ /* 0x000fe200028e0444 */
[----:B------:R-:W-:Y:S02]  /*21510*/  IADD3 RZ, P5, PT, R73, R42, RZ ;  /* 0x0000002a49ff7210 */ /* 0x000fe40007fbe0ff */
[----:B------:R-:W-:Y:S01]  /*21520*/  SEL R42, R80, R81, P0 ;  /* 0x00000051502a7207 */ /* 0x000fe20000000000 */
[----:B------:R-:W-:-:S04]  /*21530*/  IMAD.WIDE.U32 R72, R67, R52, RZ ;  /* 0x0000003443487225 */ /* 0x000fc800078e00ff */
[----:B------:R-:W-:-:S04]  /*21540*/  IMAD.WIDE.U32 R80, R67, UR16, RZ ;  /* 0x0000001043507c25 */ /* 0x000fc8000f8e00ff */
[----:B------:R-:W-:Y:S02]  /*21550*/  IMAD.MOV.U32 R70, RZ, RZ, R75 ;  /* 0x000000ffff467224 */ /* 0x000fe400078e004b */
[----:B------:R-:W-:Y:S02]  /*21560*/  IMAD.X R46, R65, 0x1, R46, P4 ;  /* 0x00000001412e7824 */ /* 0x000fe400020e062e */
[----:B------:R-:W-:-:S04]  /*21570*/  IMAD.WIDE.U32 R74, R67, R50, RZ ;  /* 0x00000032434a7225 */ /* 0x000fc800078e00ff */
[----:B------:R-:W-:-:S04]  /*21580*/  IMAD.WIDE.U32 R78, R107, R96, RZ ;  /* 0x000000606b4e7225 */ /* 0x000fc800078e00ff */
[----:B------:R-:W-:-:S04]  /*21590*/  IMAD.WIDE.U32 R72, P4, R66, R53, R72 ;  /* 0x0000003542487225 */ /* 0x000fc80007880048 */
[----:B------:R-:W-:-:S04]  /*215a0*/  IMAD.WIDE.U32 R80, P1, R66, UR17, R80 ;  /* 0x0000001142507c25 */ /* 0x000fc8000f820050 */
[----:B------:R-:W-:-:S04]  /*215b0*/  IMAD.WIDE.U32.X R70, R31, R82, R70, P6 ;  /* 0x000000521f467225 */ /* 0x000fc800030e0446 */
[----:B------:R-:W-:Y:S02]  /*215c0*/  IMAD.X R65, RZ, RZ, RZ, P4 ;  /* 0x000000ffff417224 */ /* 0x000fe400020e06ff */
[----:B------:R-:W-:Y:S01]  /*215d0*/  IMAD.X R83, RZ, RZ, RZ, P1 ;  /* 0x000000ffff537224 */ /* 0x000fe200008e06ff */
[----:B------:R-:W-:Y:S01]  /*215e0*/  ISETP.NE.AND P1, PT, R38, RZ, PT ;  /* 0x000000ff2600720c */ /* 0x000fe20003f25270 */
[----:B------:R-:W-:-:S03]  /*215f0*/  IMAD.WIDE.U32 R74, P4, R66, R51, R74 ;  /* 0x00000033424a7225 */ /* 0x000fc6000788004a */
[----:B------:R-:W-:Y:S01]  /*21600*/  SEL R61, R61, R112, P1 ;  /* 0x000000703d3d7207 */ /* 0x000fe20000800000 */
[----:B------:R-:W-:Y:S01]  /*21610*/  IMAD.WIDE.U32 R78, P6, R101, R82, R78 ;  /* 0x00000052654e7225 */ /* 0x000fe200078c004e */
[----:B------:R-:W-:Y:S02]  /*21620*/  SEL R60, R60, R44, P1 ;  /* 0x0000002c3c3c7207 */ /* 0x000fe40000800000 */
[----:B------:R-:W-:Y:S01]  /*21630*/  SEL R59, R59, R46, P1 ;  /* 0x0000002e3b3b7207 */ /* 0x000fe20000800000 */
[----:B------:R-:W-:Y:S01]  /*21640*/  IMAD.WIDE.U32 R120, R101, R96, RZ ;  /* 0x0000006065787225 */ /* 0x000fe200078e00ff */
[----:B------:R-:W-:Y:S02]  /*21650*/  SEL R62, R62, R113, P1 ;  /* 0x000000713e3e7207 */ /* 0x000fe40000800000 */
[----:B------:R-:W-:Y:S01]  /*21660*/  SEL R40, R64, R115, P1 ;  /* 0x0000007340287207 */ /* 0x000fe20000800000 */
[----:B------:R-:W-:Y:S01]  /*21670*/  IMAD.X R77, RZ, RZ, RZ, P4 ;  /* 0x000000ffff4d7224 */ /* 0x000fe200020e06ff */
[----:B------:R-:W-:Y:S01]  /*21680*/  IADD3 RZ, P4, PT, R121, R78, RZ ;  /* 0x0000004e79ff7210 */ /* 0x000fe20007f9e0ff */
[----:B------:R-:W-:Y:S01]  /*21690*/  IMAD.MOV.U32 R112, RZ, RZ, R79 ;  /* 0x000000ffff707224 */ /* 0x000fe200078e004f */
[----:B------:R-:W-:Y:S01]  /*216a0*/  SEL R63, R63, R114, P1 ;  /* 0x000000723f3f7207 */ /* 0x000fe20000800000 */
[----:B------:R-:W-:Y:S01]  /*216b0*/  IMAD.MOV.U32 R44, RZ, RZ, R41 ;  /* 0x000000ffff2c7224 */ /* 0x000fe200078e0029 */
[----:B------:R-:W-:Y:S01]  /*216c0*/  SEL R41, R52, RZ, !P1 ;  /* 0x000000ff34297207 */ /* 0x000fe20004800000 */
[----:B------:R-:W-:-:S04]  /*216d0*/  IMAD.WIDE.U32 R78, R66, R50, RZ ;  /* 0x00000032424e7225 */ /* 0x000fc800078e00ff */
[----:B------:R-:W-:Y:S02]  /*216e0*/  IMAD.MOV.U32 R46, RZ, RZ, R43 ;  /* 0x000000ffff2e7224 */ /* 0x000fe400078e002b */
[----:B------:R-:W-:Y:S01]  /*216f0*/  IMAD.WIDE.U32.X R44, R107, R111, R44, P2 ;  /* 0x0000006f6b2c7225 */ /* 0x000fe200010e042c */
[----:B------:R-:W-:-:S03]  /*21700*/  IADD3 RZ, P2, PT, R79, R74, RZ ;  /* 0x0000004a4fff7210 */ /* 0x000fc60007f5e0ff */
[----:B------:R-:W-:Y:S01]  /*21710*/  IMAD.WIDE.U32.X R46, R107, R94, R46, P5 ;  /* 0x0000005e6b2e7225 */ /* 0x000fe200028e042e */
[----:B------:R-:W-:-:S03]  /*21720*/  ISETP.GE.U32.AND P5, PT, R76, R32, PT ;  /* 0x000000204c00720c */ /* 0x000fc60003fa6070 */
[----:B------:R-:W-:Y:S01]  /*21730*/  IMAD.WIDE.U32 R78, R67, UR18, RZ ;  /* 0x00000012434e7c25 */ /* 0x000fe2000f8e00ff */
[----:B------:R-:W-:-:S03]  /*21740*/  ISETP.GE.U32.AND.EX P5, PT, R99, R33, PT, P5 ;  /* 0x000000216300720c */ /* 0x000fc60003fa6150 */
[----:B------:R-:W-:Y:S01]  /*21750*/  IMAD.X R113, RZ, RZ, RZ, P6 ;  /* 0x000000ffff717224 */ /* 0x000fe200030e06ff */
[----:B------:R-:W-:Y:S01]  /*21760*/  IADD3 R26, P6, PT, -R41, R26, RZ ;  /* 0x0000001a291a7210 */ /* 0x000fe20007fde1ff */
[----:B------:R-:W-:Y:S01]  /*21770*/  IMAD.WIDE.U32 R114, R66, UR16, RZ ;  /* 0x0000001042727c25 */ /* 0x000fe2000f8e00ff */
[----:B------:R-:W-:-:S03]  /*21780*/  SEL R41, R53, RZ, !P1 ;  /* 0x000000ff35297207 */ /* 0x000fc60004800000 */
[----:B------:R-:W-:-:S04]  /*21790*/  IMAD.WIDE.U32 R78, P1, R66, UR19, R78 ;  /* 0x00000013424e7c25 */ /* 0x000fc8000f82004e */
[----:B------:R-:W-:-:S04]  /*217a0*/  IMAD.WIDE.U32 R32, R66, R52, RZ ;  /* 0x0000003442207225 */ /* 0x000fc800078e00ff */
[----:B------:R-:W-:Y:S02]  /*217b0*/  IMAD.MOV.U32 R38, RZ, RZ, R119 ;  /* 0x000000ffff267224 */ /* 0x000fe400078e0077 */
[----:B------:R-:W-:Y:S01]  /*217c0*/  IMAD.WIDE.U32.X R112, R107, R82, R112, P4 ;  /* 0x000000526b707225 */ /* 0x000fe200020e0470 */
[----:B------:R-:W-:-:S03]  /*217d0*/  IADD3 RZ, P4, PT, R115, R80, RZ ;  /* 0x0000005073ff7210 */ /* 0x000fc60007f9e0ff */
[-C--:B------:R-:W-:Y:S02]  /*217e0*/  IMAD R43, R111, R102.reuse, RZ ;  /* 0x000000666f2b7224 */ /* 0x080fe400078e02ff */
[----:B------:R-:W-:Y:S02]  /*217f0*/  IMAD R64, R82, R102, RZ ;  /* 0x0000006652407224 */ /* 0x000fe400078e02ff */
[----:B------:R-:W-:Y:S01]  /*21800*/  IMAD.X R115, RZ, RZ, RZ, P1 ;  /* 0x000000ffff737224 */ /* 0x000fe200008e06ff */
[----:B------:R-:W-:Y:S01]  /*21810*/  ISETP.GT.U32.AND P1, PT, R32, R116, PT ;  /* 0x000000742000720c */ /* 0x000fe20003f24070 */
[----:B------:R-:W-:Y:S01]  /*21820*/  IMAD.WIDE.U32.X R38, R107, R103, R38, P3 ;  /* 0x000000676b267225 */ /* 0x000fe200018e0426 */
[----:B------:R-:W-:-:S03]  /*21830*/  ISETP.GE.U32.AND P3, PT, R36, R76, PT ;  /* 0x0000004c2400720c */ /* 0x000fc60003f66070 */
[----:B------:R-:W-:Y:S01]  /*21840*/  IMAD.X R58, R58, 0x1, ~R41, P6 ;  /* 0x000000013a3a7824 */ /* 0x000fe200030e0e29 */
[----:B------:R-:W-:Y:S01]  /*21850*/  ISETP.GE.U32.AND.EX P3, PT, R37, R99, PT, P3 ;  /* 0x000000632500720c */ /* 0x000fe20003f66130 */
[-C--:B------:R-:W-:Y:S02]  /*21860*/  IMAD R32, R103, R101.reuse, RZ ;  /* 0x0000006567207224 */ /* 0x080fe400078e02ff */
[----:B------:R-:W-:Y:S01]  /*21870*/  IMAD R41, R31, R90, R43 ;  /* 0x0000005a1f297224 */ /* 0x000fe200078e022b */
[----:B------:R-:W-:Y:S01]  /*21880*/  SEL R43, RZ, 0x1, P5 ;  /* 0x00000001ff2b7807 */ /* 0x000fe20002800000 */
[-C--:B------:R-:W-:Y:S02]  /*21890*/  IMAD R111, R111, R101.reuse, RZ ;  /* 0x000000656f6f7224 */ /* 0x080fe400078e02ff */
[----:B------:R-:W-:Y:S01]  /*218a0*/  IMAD R31, R31, R96, R64 ;  /* 0x000000601f1f7224 */ /* 0x000fe200078e0240 */
[----:B------:R-:W-:Y:S01]  /*218b0*/  IADD3 R64, P5, PT, R33, R72, RZ ;  /* 0x0000004821407210 */ /* 0x000fe20007fbe0ff */
[----:B------:R-:W-:-:S02]  /*218c0*/  IMAD R82, R82, R101, RZ ;  /* 0x0000006552527224 */ /* 0x000fc400078e02ff */
[C---:B------:R-:W-:Y:S02]  /*218d0*/  IMAD R103, R107.reuse, R105, R32 ;  /* 0x000000696b677224 */ /* 0x040fe400078e0220 */
[----:B------:R-:W-:Y:S02]  /*218e0*/  IMAD R72, R94, R101, RZ ;  /* 0x000000655e487224 */ /* 0x000fe400078e02ff */
[----:B------:R-:W-:Y:S01]  /*218f0*/  IMAD R99, R107, R90, R111 ;  /* 0x0000005a6b637224 */ /* 0x000fe200078e026f */
[----:B------:R-:W-:Y:S01]  /*21900*/  LOP3.LUT R111, RZ, R100, RZ, 0x33, !PT ;  /* 0x00000064ff6f7212 */ /* 0x000fe200078e33ff */
[----:B------:R-:W-:-:S03]  /*21910*/  IMAD.WIDE.U32 R32, R66, UR18, RZ ;  /* 0x0000001242207c25 */ /* 0x000fc6000f8e00ff */
[----:B------:R-:W-:Y:S01]  /*21920*/  ISETP.GT.U32.AND.EX P1, PT, R64, R111, PT, P1 ;  /* 0x0000006f4000720c */ /* 0x000fe20003f24110 */
[C---:B------:R-:W-:Y:S02]  /*21930*/  IMAD R94, R107.reuse, R96, R82 ;  /* 0x000000606b5e7224 */ /* 0x040fe400078e0252 */
[----:B------:R-:W-:Y:S01]  /*21940*/  IMAD R107, R107, R108, R72 ;  /* 0x0000006c6b6b7224 */ /* 0x000fe200078e0248 */
[----:B------:R-:W-:Y:S01]  /*21950*/  SEL R72, RZ, 0x1, P3 ;  /* 0x00000001ff487807 */ /* 0x000fe20001800000 */
[----:B------:R-:W-:Y:S01]  /*21960*/  IMAD.MOV.U32 R64, RZ, RZ, R73 ;  /* 0x000000ffff407224 */ /* 0x000fe200078e0049 */
[----:B------:R-:W-:Y:S01]  /*21970*/  IADD3 RZ, P3, PT, R33, R78, RZ ;  /* 0x0000004e21ff7210 */ /* 0x000fe20007f7e0ff */
[----:B------:R-:W-:-:S04]  /*21980*/  IMAD.WIDE.U32 R32, R66, R50, R36 ;  /* 0x0000003242207225 */ /* 0x000fc800078e0024 */
[----:B------:R-:W-:Y:S02]  /*21990*/  IMAD.MOV.U32 R76, RZ, RZ, R75 ;  /* 0x000000ffff4c7224 */ /* 0x000fe400078e004b */
[----:B------:R-:W-:-:S04]  /*219a0*/  IMAD.WIDE.U32.X R64, R67, R53, R64, P5 ;  /* 0x0000003543407225 */ /* 0x000fc800028e0440 */
[----:B------:R-:W-:Y:S01]  /*219b0*/  IMAD.IADD R75, R74, 0x1, R33 ;  /* 0x000000014a4b7824 */ /* 0x000fe200078e0221 */
[----:B------:R-:W-:Y:S01]  /*219c0*/  SEL R33, RZ, 0x1, !P1 ;  /* 0x00000001ff217807 */ /* 0x000fe20004800000 */
[----:B------:R-:W-:Y:S02]  /*219d0*/  IMAD.MOV.U32 R82, RZ, RZ, R81 ;  /* 0x000000ffff527224 */ /* 0x000fe400078e0051 */
[----:B------:R-:W-:Y:S01]  /*219e0*/  IMAD.WIDE.U32.X R76, R67, R51, R76, P2 ;  /* 0x00000033434c7225 */ /* 0x000fe200010e044c */
[----:B------:R-:W-:-:S03]  /*219f0*/  IADD3 R43, P5, P2, R72, R48, R43 ;  /* 0x00000030482b7210 */ /* 0x000fc60007abe02b */
[----:B------:R-:W-:Y:S02]  /*21a00*/  IMAD.MOV.U32 R114, RZ, RZ, R79 ;  /* 0x000000ffff727224 */ /* 0x000fe400078e004f */
[----:B------:R-:W-:Y:S01]  /*21a10*/  IMAD.WIDE.U32.X R82, R67, UR17, R82, P4 ;  /* 0x0000001143527c25 */ /* 0x000fe2000a0e0452 */
[----:B------:R-:W-:-:S03]  /*21a20*/  IADD3 R48, P4, P6, R32, R64, R33 ;  /* 0x0000004020307210 */ /* 0x000fc60007e9e021 */
[----:B------:R-:W-:Y:S01]  /*21a30*/  IMAD.WIDE.U32 R72, R102, R90, R34 ;  /* 0x0000005a66487225 */ /* 0x000fe200078e0022 */
[----:B------:R-:W-:-:S03]  /*21a40*/  ISETP.GE.U32.AND P1, PT, R48, R32, PT ;  /* 0x000000203000720c */ /* 0x000fc60003f26070 */
[----:B------:R-:W-:Y:S01]  /*21a50*/  IMAD.WIDE.U32.X R114, R67, UR19, R114, P3 ;  /* 0x0000001343727c25 */ /* 0x000fe200098e0472 */
[----:B------:R-:W-:Y:S02]  /*21a60*/  ISETP.GE.U32.AND P3, PT, R32, R36, PT ;  /* 0x000000242000720c */ /* 0x000fe40003f66070 */
[----:B------:R-:W-:Y:S01]  /*21a70*/  IADD3.X R36, PT, PT, RZ, R49, RZ, P5, P2 ;  /* 0x00000031ff247210 */ /* 0x000fe20002fe44ff */
[----:B------:R-:W-:Y:S01]  /*21a80*/  IMAD.IADD R41, R73, 0x1, R41 ;  /* 0x0000000149297824 */ /* 0x000fe200078e0229 */
[----:B------:R-:W-:Y:S02]  /*21a90*/  IADD3 R32, P5, PT, R43, R72, RZ ;  /* 0x000000482b207210 */ /* 0x000fe40007fbe0ff */
[----:B------:R-:W-:Y:S02]  /*21aa0*/  IADD3.X R49, PT, PT, R75, R65, RZ, P4, P6 ;  /* 0x000000414b317210 */ /* 0x000fe400027ec4ff */
[----:B------:R-:W-:Y:S01]  /*21ab0*/  ISETP.GE.U32.AND P2, PT, R72, R34, PT ;  /* 0x000000224800720c */ /* 0x000fe20003f46070 */
[----:B------:R-:W-:Y:S01]  /*21ac0*/  IMAD.X R33, R41, 0x1, R36, P5 ;  /* 0x0000000129217824 */ /* 0x000fe200028e0624 */
[----:B------:R-:W-:-:S02]  /*21ad0*/  ISETP.GE.U32.AND P4, PT, R32, R72, PT ;  /* 0x000000482000720c */ /* 0x000fc40003f86070 */
[----:B------:R-:W-:Y:S02]  /*21ae0*/  ISETP.GE.U32.AND.EX P3, PT, R75, R37, PT, P3 ;  /* 0x000000254b00720c */ /* 0x000fe40003f66130 */
[----:B------:R-:W-:Y:S02]  /*21af0*/  ISETP.GE.U32.AND.EX P2, PT, R41, R35, PT, P2 ;  /* 0x000000232900720c */ /* 0x000fe40003f46120 */
[----:B------:R-:W-:Y:S02]  /*21b00*/  ISETP.GE.U32.AND.EX P1, PT, R49, R75, PT, P1 ;  /* 0x0000004b3100720c */ /* 0x000fe40003f26110 */
[----:B------:R-:W-:Y:S02]  /*21b10*/  ISETP.GE.U32.AND.EX P4, PT, R33, R41, PT, P4 ;  /* 0x000000292100720c */ /* 0x000fe40003f86140 */
[----:B------:R-:W-:Y:S01]  /*21b20*/  IADD3 R110, P5, PT, R109, R110, RZ ;  /* 0x0000006e6d6e7210 */ /* 0x000fe20007fbe0ff */
[----:B------:R-:W-:Y:S01]  /*21b30*/  IMAD.WIDE.U32 R108, R101, R108, R48 ;  /* 0x0000006c656c7225 */ /* 0x000fe200078e0030 */
[----:B------:R-:W-:-:S02]  /*21b40*/  SEL R34, RZ, 0x1, P3 ;  /* 0x00000001ff227807 */ /* 0x000fc40001800000 */
[----:B------:R-:W-:Y:S01]  /*21b50*/  SEL R41, RZ, 0x1, P1 ;  /* 0x00000001ff297807 */ /* 0x000fe20000800000 */
[----:B------:R-:W-:Y:S01]  /*21b60*/  IMAD.X R111, R106, 0x1, R104, P5 ;  /* 0x000000016a6f7824 */ /* 0x000fe200028e0668 */
[----:B------:R-:W-:Y:S01]  /*21b70*/  SEL R35, RZ, 0x1, P2 ;  /* 0x00000001ff237807 */ /* 0x000fe20001000000 */
[----:B------:R-:W-:Y:S01]  /*21b80*/  IMAD.IADD R107, R109, 0x1, R107 ;  /* 0x000000016d6b7824 */ /* 0x000fe200078e026b */
[----:B------:R-:W-:Y:S01]  /*21b90*/  SEL R43, RZ, 0x1, P4 ;  /* 0x00000001ff2b7807 */ /* 0x000fe20002000000 */
[----:B------:R-:W-:Y:S01]  /*21ba0*/  IMAD.WIDE.U32 R36, R102, R96, R110 ;  /* 0x0000006066247225 */ /* 0x000fe200078e006e */
[----:B------:R-:W-:Y:S02]  /*21bb0*/  IADD3 R41, P1, P4, R41, R76, R34 ;  /* 0x0000004c29297210 */ /* 0x000fe40007c3e022 */
[----:B------:R-:W-:Y:S01]  /*21bc0*/  IADD3 R43, P3, P5, R43, R68, R35 ;  /* 0x000000442b2b7210 */ /* 0x000fe20007d7e023 */
[----:B------:R-:W-:Y:S01]  /*21bd0*/  IMAD.WIDE.U32 R34, R66, UR16, R32 ;  /* 0x0000001042227c25 */ /* 0x000fe2000f8e0020 */
[----:B------:R-:W-:-:S02]  /*21be0*/  ISETP.GE.U32.AND P2, PT, R108, R48, PT ;  /* 0x000000306c00720c */ /* 0x000fc40003f46070 */
[----:B------:R-:W-:Y:S01]  /*21bf0*/  IADD3.X R76, PT, PT, RZ, R77, RZ, P1, P4 ;  /* 0x0000004dff4c7210 */ /* 0x000fe20000fe84ff */
[----:B------:R-:W-:Y:S01]  /*21c00*/  IMAD.IADD R81, R80, 0x1, R35 ;  /* 0x0000000150517824 */ /* 0x000fe200078e0223 */
[----:B------:R-:W-:Y:S01]  /*21c10*/  IADD3 R48, P4, PT, R41, R34, RZ ;  /* 0x0000002229307210 */ /* 0x000fe20007f9e0ff */
[C---:B------:R-:W-:Y:S01]  /*21c20*/  IMAD R35, R107.reuse, UR20, RZ ;  /* 0x000000146b237c24 */ /* 0x040fe2000f8e02ff */
[----:B------:R-:W-:Y:S01]  /*21c30*/  ISETP.GE.U32.AND.EX P2, PT, R107, R49, PT, P2 ;  /* 0x000000316b00720c */ /* 0x000fe20003f46120 */
[----:B------:R-:W-:Y:S01]  /*21c40*/  IMAD.IADD R37, R37, 0x1, R31 ;  /* 0x0000000125257824 */ /* 0x000fe200078e021f */
[----:B------:R-:W-:Y:S01]  /*21c50*/  IADD3.X R68, PT, PT, RZ, R69, RZ, P3, P5 ;  /* 0x00000045ff447210 */ /* 0x000fe20001fea4ff */
[----:B------:R-:W-:Y:S01]  /*21c60*/  IMAD.X R49, R81, 0x1, R76, P4 ;  /* 0x0000000151317824 */ /* 0x000fe200020e064c */
[----:B------:R-:W-:Y:S01]  /*21c70*/  ISETP.GE.U32.AND P1, PT, R34, R32, PT ;  /* 0x000000202200720c */ /* 0x000fe20003f26070 */
[----:B------:R-:W-:Y:S01]  /*21c80*/  IMAD R65, R108, UR21, R35 ;  /* 0x000000156c417c24 */ /* 0x000fe2000f8e0223 */
[----:B------:R-:W-:-:S02]  /*21c90*/  ISETP.GE.U32.AND P5, PT, R48, R34, PT ;  /* 0x000000223000720c */ /* 0x000fc40003fa6070 */
[----:B------:R-:W-:Y:S01]  /*21ca0*/  LOP3.LUT R41, RZ, R108, RZ, 0x33, !PT ;  /* 0x0000006cff297212 */ /* 0x000fe200078e33ff */
[----:B------:R-:W-:Y:S01]  /*21cb0*/  IMAD.WIDE.U32 R108, R108, UR20, RZ ;  /* 0x000000146c6c7c25 */ /* 0x000fe2000f8e00ff */
[-C--:B------:R-:W-:Y:S02]  /*21cc0*/  IADD3 R34, P3, PT, R43, R36.reuse, RZ ;  /* 0x000000242b227210 */ /* 0x080fe40007f7e0ff */
[----:B------:R-:W-:Y:S02]  /*21cd0*/  ISETP.GE.U32.AND.EX P1, PT, R81, R33, PT, P1 ;  /* 0x000000215100720c */ /* 0x000fe40003f26110 */
[----:B------:R-:W-:Y:S01]  /*21ce0*/  ISETP.GE.U32.AND.EX P5, PT, R49, R81, PT, P5 ;  /* 0x000000513100720c */ /* 0x000fe20003fa6150 */
[----:B------:R-:W-:Y:S01]  /*21cf0*/  IMAD.X R35, R37, 0x1, R68, P3 ;  /* 0x0000000125237824 */ /* 0x000fe200018e0644 */
[----:B------:R-:W-:Y:S01]  /*21d00*/  ISETP.GE.U32.AND P3, PT, R34, R36, PT ;  /* 0x000000242200720c */ /* 0x000fe20003f66070 */
[----:B------:R-:W-:Y:S01]  /*21d10*/  IMAD.WIDE.U32 R32, R108, R52, RZ ;  /* 0x000000346c207225 */ /* 0x000fe200078e00ff */
[----:B------:R-:W-:-:S02]  /*21d20*/  ISETP.GE.U32.AND P4, PT, R36, R110, PT ;  /* 0x0000006e2400720c */ /* 0x000fc40003f86070 */
[----:B------:R-:W-:Y:S01]  /*21d30*/  SEL R31, RZ, 0x1, P1 ;  /* 0x00000001ff1f7807 */ /* 0x000fe20000800000 */
[----:B------:R-:W-:Y:S01]  /*21d40*/  IMAD.WIDE.U32 R66, R66, UR18, R34 ;  /* 0x0000001242427c25 */ /* 0x000fe2000f8e0022 */
[----:B------:R-:W-:Y:S02]  /*21d50*/  SEL R73, RZ, 0x1, P5 ;  /* 0x00000001ff497807 */ /* 0x000fe40002800000 */
[----:B------:R-:W-:Y:S01]  /*21d60*/  ISETP.GE.U32.AND.EX P5, PT, R35, R37, PT, P3 ;  /* 0x000000252300720c */ /* 0x000fe20003fa6130 */
[----:B------:R-:W-:Y:S01]  /*21d70*/  IMAD.IADD R79, R78, 0x1, R67 ;  /* 0x000000014e4f7824 */ /* 0x000fe200078e0243 */
[----:B------:R-:W-:Y:S01]  /*21d80*/  ISETP.GE.U32.AND.EX P4, PT, R37, R111, PT, P4 ;  /* 0x0000006f2500720c */ /* 0x000fe20003f86140 */
[----:B------:R-:W-:Y:S01]  /*21d90*/  IMAD.WIDE.U32 R36, R101, R105, R48 ;  /* 0x0000006965247225 */ /* 0x000fe200078e0030 */
[----:B------:R-:W-:Y:S02]  /*21da0*/  IADD3 R73, P3, P6, R73, R82, R31 ;  /* 0x0000005249497210 */ /* 0x000fe40007e7e01f */
[----:B------:R-:W-:Y:S01]  /*21db0*/  ISETP.GT.U32.AND P1, PT, R32, R41, PT ;  /* 0x000000292000720c */ /* 0x000fe20003f24070 */
[----:B------:R-:W-:Y:S01]  /*21dc0*/  IMAD.IADD R31, R109, 0x1, R65 ;  /* 0x000000016d1f7824 */ /* 0x000fe200078e0241 */
[----:B------:R-:W-:Y:S01]  /*21dd0*/  SEL R41, RZ, 0x1, P2 ;  /* 0x00000001ff297807 */ /* 0x000fe20001000000 */
[----:B------:R-:W-:Y:S01]  /*21de0*/  IMAD.IADD R103, R37, 0x1, R103 ;  /* 0x0000000125677824 */ /* 0x000fe200078e0267 */
[----:B------:R-:W-:Y:S01]  /*21df0*/  IADD3.X R82, PT, PT, RZ, R83, RZ, P3, P6 ;  /* 0x00000053ff527210 */ /* 0x000fe20001fec4ff */
[----:B------:R-:W-:Y:S01]  /*21e00*/  IMAD.WIDE.U32 R64, R31, R52, RZ ;  /* 0x000000341f407225 */ /* 0x000fe200078e00ff */
[----:B------:R-:W-:-:S02]  /*21e10*/  SEL R43, RZ, 0x1, P5 ;  /* 0x00000001ff2b7807 */ /* 0x000fc40002800000 */
[----:B------:R-:W-:Y:S01]  /*21e20*/  SEL R32, RZ, 0x1, P4 ;  /* 0x00000001ff207807 */ /* 0x000fe20002000000 */
[----:B------:R-:W-:Y:S01]  /*21e30*/  IMAD.WIDE.U32 R68, R31, R50, RZ ;  /* 0x000000321f447225 */ /* 0x000fe200078e00ff */
[----:B------:R-:W-:Y:S02]  /*21e40*/  IADD3 R46, P5, P6, R36, R46, R41 ;  /* 0x0000002e242e7210 */ /* 0x000fe40007ebe029 */
[----:B------:R-:W-:Y:S02]  /*21e50*/  IADD3 R43, P2, P4, R43, R70, R32 ;  /* 0x000000462b2b7210 */ /* 0x000fe40007c5e020 */
[----:B------:R-:W-:Y:S01]  /*21e60*/  IADD3.X R47, PT, PT, R103, R47, RZ, P5, P6 ;  /* 0x0000002f672f7210 */ /* 0x000fe20002fec4ff */
[----:B------:R-:W-:Y:S01]  /*21e70*/  IMAD.WIDE.U32 R64, P5, R108, R53, R64 ;  /* 0x000000356c407225 */ /* 0x000fe200078a0040 */
[----:B------:R-:W-:Y:S02]  /*21e80*/  IADD3.X R72, PT, PT, RZ, R71, RZ, P2, P4 ;  /* 0x00000047ff487210 */ /* 0x000fe400017e84ff */
[----:B------:R-:W-:Y:S01]  /*21e90*/  ISETP.GE.U32.AND P3, PT, R36, R48, PT ;  /* 0x000000302400720c */ /* 0x000fe20003f66070 */
[----:B------:R-:W-:Y:S01]  /*21ea0*/  IMAD.X R37, RZ, RZ, RZ, P5 ;  /* 0x000000ffff257224 */ /* 0x000fe200028e06ff */
[----:B------:R-:W-:Y:S01]  /*21eb0*/  IADD3 R32, P2, PT, R73, R66, RZ ;  /* 0x0000004249207210 */ /* 0x000fe20007f5e0ff */
[----:B------:R-:W-:Y:S01]  /*21ec0*/  IMAD.WIDE.U32 R68, P4, R108, R51, R68 ;  /* 0x000000336c447225 */ /* 0x000fe20007880044 */
[----:B------:R-:W-:-:S02]  /*21ed0*/  IADD3 R48, P6, PT, R33, R64, RZ ;  /* 0x0000004021307210 */ /* 0x000fc40007fde0ff */
[----:B------:R-:W-:Y:S01]  /*21ee0*/  LOP3.LUT R107, RZ, R107, RZ, 0x33, !PT ;  /* 0x0000006bff6b7212 */ /* 0x000fe200078e33ff */
[----:B------:R-:W-:Y:S01]  /*21ef0*/  IMAD.X R33, R79, 0x1, R82, P2 ;  /* 0x000000014f217824 */ /* 0x000fe200010e0652 */
[----:B------:R-:W-:Y:S01]  /*21f00*/  ISETP.GE.U32.AND P5, PT, R46, R36, PT ;  /* 0x000000242e00720c */ /* 0x000fe20003fa6070 */
[----:B------:R-:W-:Y:S01]  /*21f10*/  IMAD.MOV.U32 R36, RZ, RZ, R65 ;  /* 0x000000ffff247224 */ /* 0x000fe200078e0041 */
[----:B------:R-:W-:Y:S01]  /*21f20*/  ISETP.GT.U32.AND.EX P1, PT, R48, R107, PT, P1 ;  /* 0x0000006b3000720c */ /* 0x000fe20003f24110 */
[----:B------:R-:W-:Y:S01]  /*21f30*/  IMAD.WIDE.U32 R70, R108, R50, RZ ;  /* 0x000000326c467225 */ /* 0x000fe200078e00ff */
[----:B------:R-:W-:Y:S02]  /*21f40*/  ISETP.GE.U32.AND P2, PT, R66, R34, PT ;  /* 0x000000224200720c */ /* 0x000fe40003f46070 */
[----:B------:R-:W-:Y:S01]  /*21f50*/  ISETP.GE.U32.AND.EX P3, PT, R103, R49, PT, P3 ;  /* 0x000000316700720c */ /* 0x000fe20003f66130 */
[----:B------:R-:W-:Y:S01]  /*21f60*/  IMAD.WIDE.U32.X R36, R31, R53, R36, P6 ;  /* 0x000000351f247225 */ /* 0x000fe200030e0424 */
[----:B------:R-:W-:-:S02]  /*21f70*/  SEL R41, RZ, 0x1, !P1 ;  /* 0x00000001ff297807 */ /* 0x000fc40004800000 */
[----:B------:R-:W-:Y:S01]  /*21f80*/  ISETP.GE.U32.AND.EX P5, PT, R47, R103, PT, P5 ;  /* 0x000000672f00720c */ /* 0x000fe20003fa6150 */
[----:B------:R-:W-:Y:S01]  /*21f90*/  IMAD.WIDE.U32 R48, R108, R50, R46 ;  /* 0x000000326c307225 */ /* 0x000fe200078e002e */
[----:B------:R-:W-:Y:S02]  /*21fa0*/  ISETP.GE.U32.AND P1, PT, R32, R66, PT ;  /* 0x000000422000720c */ /* 0x000fe40003f26070 */
[----:B------:R-:W-:Y:S01]  /*21fb0*/  ISETP.GE.U32.AND.EX P2, PT, R79, R35, PT, P2 ;  /* 0x000000234f00720c */ /* 0x000fe20003f46120 */
[----:B------:R-:W-:Y:S01]  /*21fc0*/  IMAD.IADD R49, R68, 0x1, R49 ;  /* 0x0000000144317824 */ /* 0x000fe200078e0231 */
[----:B------:R-:W-:Y:S01]  /*21fd0*/  SEL R34, RZ, 0x1, P3 ;  /* 0x00000001ff227807 */ /* 0x000fe20001800000 */
[----:B------:R-:W-:Y:S01]  /*21fe0*/  IMAD.X R67, RZ, RZ, RZ, P4 ;  /* 0x000000ffff437224 */ /* 0x000fe200020e06ff */
[----:B------:R-:W-:Y:S01]  /*21ff0*/  SEL R65, RZ, 0x1, P5 ;  /* 0x00000001ff417807 */ /* 0x000fe20002800000 */
[----:B------:R-:W-:Y:S01]  /*22000*/  IMAD.MOV.U32 R66, RZ, RZ, R69 ;  /* 0x000000ffff427224 */ /* 0x000fe200078e0045 */
[----:B------:R-:W-:-:S02]  /*22010*/  ISETP.GE.U32.AND.EX P1, PT, R33, R79, PT, P1 ;  /* 0x0000004f2100720c */ /* 0x000fc40003f26110 */
[----:B------:R-:W-:Y:S02]  /*22020*/  SEL R64, RZ, 0x1, P2 ;  /* 0x00000001ff407807 */ /* 0x000fe40001000000 */
[C---:B------:R-:W-:Y:S02]  /*22030*/  IADD3 R41, P3, P5, R48.reuse, R36, R41 ;  /* 0x0000002430297210 */ /* 0x040fe40007d7e029 */
[----:B------:R-:W-:Y:S02]  /*22040*/  ISETP.GE.U32.AND P2, PT, R48, R46, PT ;  /* 0x0000002e3000720c */ /* 0x000fe40003f46070 */
[----:B------:R-:W-:Y:S02]  /*22050*/  IADD3 RZ, P4, PT, R71, R68, RZ ;  /* 0x0000004447ff7210 */ /* 0x000fe40007f9e0ff */
[----:B------:R-:W-:Y:S02]  /*22060*/  SEL R69, RZ, 0x1, P1 ;  /* 0x00000001ff457807 */ /* 0x000fe40000800000 */
[----:B------:R-:W-:Y:S01]  /*22070*/  IADD3.X R68, PT, PT, R49, R37, RZ, P3, P5 ;  /* 0x0000002531447210 */ /* 0x000fe20001fea4ff */
[----:B------:R-:W-:Y:S01]  /*22080*/  IMAD.WIDE.U32 R36, R31, UR16, RZ ;  /* 0x000000101f247c25 */ /* 0x000fe2000f8e00ff */
[----:B------:R-:W-:-:S02]  /*22090*/  ISETP.GE.U32.AND P1, PT, R41, R48, PT ;  /* 0x000000302900720c */ /* 0x000fc40003f26070 */
[----:B------:R-:W-:Y:S01]  /*220a0*/  ISETP.GE.U32.AND.EX P2, PT, R49, R47, PT, P2 ;  /* 0x0000002f3100720c */ /* 0x000fe20003f46120 */
[----:B------:R-:W-:Y:S01]  /*220b0*/  IMAD.WIDE.U32.X R66, R31, R51, R66, P4 ;  /* 0x000000331f427225 */ /* 0x000fe200020e0442 */
[----:B------:R-:W-:Y:S02]  /*220c0*/  IADD3 R65, P3, P5, R65, R38, R34 ;  /* 0x0000002641417210 */ /* 0x000fe40007d7e022 */
[----:B------:R-:W-:Y:S01]  /*220d0*/  ISETP.GE.U32.AND.EX P1, PT, R68, R49, PT, P1 ;  /* 0x000000314400720c */ /* 0x000fe20003f26110 */
[C---:B------:R-:W-:Y:S01]  /*220e0*/  IMAD.WIDE.U32 R46, R108.reuse, UR16, RZ ;  /* 0x000000106c2e7c25 */ /* 0x040fe2000f8e00ff */
[----:B------:R-:W-:Y:S02]  /*220f0*/  SEL R38, RZ, 0x1, P2 ;  /* 0x00000001ff267807 */ /* 0x000fe40001000000 */
[----:B------:R-:W-:Y:S01]  /*22100*/  IADD3 R48, P2, P6, R69, R114, R64 ;  /* 0x0000007245307210 */ /* 0x000fe20007e5e040 */
[----:B------:R-:W-:Y:S01]  /*22110*/  IMAD.WIDE.U32 R36, P4, R108, UR17, R36 ;  /* 0x000000116c247c25 */ /* 0x000fe2000f880024 */
[----:B------:R-:W-:-:S02]  /*22120*/  SEL R49, RZ, 0x1, P1 ;  /* 0x00000001ff317807 */ /* 0x000fc40000800000 */
[----:B------:R-:W-:Y:S01]  /*22130*/  IADD3.X R115, PT, PT, RZ, R115, RZ, P2, P6 ;  /* 0x00000073ff737210 */ /* 0x000fe200017ec4ff */
[----:B------:R-:W-:Y:S01]  /*22140*/  IMAD.WIDE.U32 R34, R101, R90, R32 ;  /* 0x0000005a65227225 */ /* 0x000fe200078e0020 */
[----:B------:R-:W-:Y:S02]  /*22150*/  IADD3 R46, P1, PT, R48, R43, RZ ;  /* 0x0000002b302e7210 */ /* 0x000fe40007f3e0ff */
[----:B------:R-:W-:Y:S01]  /*22160*/  IADD3.X R70, PT, PT, RZ, R39, RZ, P3, P5 ;  /* 0x00000027ff467210 */ /* 0x000fe20001fea4ff */
[----:B------:R-:W-:Y:S01]  /*22170*/  IMAD.IADD R99, R35, 0x1, R99 ;  /* 0x0000000123637824 */ /* 0x000fe200078e0263 */
[----:B------:R-:W-:Y:S01]  /*22180*/  IADD3 RZ, P3, PT, R47, R36, RZ ;  /* 0x000000242fff7210 */ /* 0x000fe20007f7e0ff */
[----:B------:R-:W-:Y:S01]  /*22190*/  IMAD.X R47, R115, 0x1, R72, P1 ;  /* 0x00000001732f7824 */ /* 0x000fe200008e0648 */
[----:B------:R-:W-:Y:S01]  /*221a0*/  IADD3 R43, P2, P5, R49, R66, R38 ;  /* 0x00000042312b7210 */ /* 0x000fe20007d5e026 */
[----:B------:R-:W-:Y:S01]  /*221b0*/  IMAD.WIDE.U32 R38, R31, UR18, RZ ;  /* 0x000000121f267c25 */ /* 0x000fe2000f8e00ff */
[----:B------:R-:W-:-:S02]  /*221c0*/  IADD3 R64, P1, PT, R65, R34, RZ ;  /* 0x0000002241407210 */ /* 0x000fc40007f3e0ff */
[----:B------:R-:W-:Y:S01]  /*221d0*/  IADD3.X R66, PT, PT, RZ, R67, RZ, P2, P5 ;  /* 0x00000043ff427210 */ /* 0x000fe200017ea4ff */
[----:B------:R-:W-:Y:S01]  /*221e0*/  IMAD.WIDE.U32 R48, R108, UR18, RZ ;  /* 0x000000126c307c25 */ /* 0x000fe2000f8e00ff */
[----:B------:R-:W-:Y:S02]  /*221f0*/  ISETP.GE.U32.AND P2, PT, R34, R32, PT ;  /* 0x000000202200720c */ /* 0x000fe40003f46070 */
[----:B------:R-:W-:Y:S01]  /*22200*/  SEL R72, R91, R97, P0 ;  /* 0x000000615b487207 */ /* 0x000fe20000000000 */
[C---:B------:R-:W-:Y:S01]  /*22210*/  IMAD.X R65, R99.reuse, 0x1, R70, P1 ;  /* 0x0000000163417824 */ /* 0x040fe200008e0646 */
[----:B------:R-:W-:Y:S01]  /*22220*/  ISETP.GE.U32.AND P1, PT, R64, R34, PT ;  /* 0x000000224000720c */ /* 0x000fe20003f26070 */
[C---:B------:R-:W-:Y:S01]  /*22230*/  IMAD.WIDE.U32 R38, P5, R108.reuse, UR19, R38 ;  /* 0x000000136c267c25 */ /* 0x040fe2000f8a0026 */
[----:B------:R-:W-:Y:S02]  /*22240*/  ISETP.GE.U32.AND.EX P2, PT, R99, R33, PT, P2 ;  /* 0x000000216300720c */ /* 0x000fe40003f46120 */
[----:B------:R-:W-:Y:S01]  /*22250*/  ISETP.GE.U32.AND.EX P1, PT, R65, R99, PT, P1 ;  /* 0x000000634100720c */ /* 0x000fe20003f26110 */
[----:B------:R-:W-:Y:S01]  /*22260*/  IMAD.WIDE.U32 R32, R108, UR16, R64 ;  /* 0x000000106c207c25 */ /* 0x000fe2000f8e0040 */
[----:B------:R-:W-:-:S02]  /*22270*/  SEL R69, RZ, 0x1, P2 ;  /* 0x00000001ff457807 */ /* 0x000fc40001000000 */
[----:B------:R-:W-:Y:S01]  /*22280*/  SEL R67, RZ, 0x1, P1 ;  /* 0x00000001ff437807 */ /* 0x000fe20000800000 */
[----:B------:R-:W-:Y:S01]  /*22290*/  IMAD.MOV.U32 R34, RZ, RZ, R37 ;  /* 0x000000ffff227224 */ /* 0x000fe200078e0025 */
[----:B------:R-:W-:Y:S01]  /*222a0*/  IADD3 R43, P2, PT, R43, R32, RZ ;  /* 0x000000202b2b7210 */ /* 0x000fe20007f5e0ff */
[----:B------:R-:W-:Y:S01]  /*222b0*/  IMAD.IADD R37, R36, 0x1, R33 ;  /* 0x0000000124257824 */ /* 0x000fe200078e0221 */
[----:B------:R-:W-:Y:S01]  /*222c0*/  ISETP.GE.U32.AND P1, PT, R32, R64, PT ;  /* 0x000000402000720c */ /* 0x000fe20003f26070 */
[----:B------:R-:W-:Y:S01]  /*222d0*/  IMAD.X R33, RZ, RZ, RZ, P5 ;  /* 0x000000ffff217224 */ /* 0x000fe200028e06ff */
[----:B------:R-:W-:Y:S01]  /*222e0*/  IADD3 R67, P5, P6, R67, R44, R69 ;  /* 0x0000002c43437210 */ /* 0x000fe20007ebe045 */
[----:B------:R-:W-:Y:S01]  /*222f0*/  IMAD.X R44, R37, 0x1, R66, P2 ;  /* 0x00000001252c7824 */ /* 0x000fe200010e0642 */
[----:B------:R-:W-:Y:S01]  /*22300*/  ISETP.GE.U32.AND P2, PT, R43, R32, PT ;  /* 0x000000202b00720c */ /* 0x000fe20003f46070 */
[----:B------:R-:W-:Y:S01]  /*22310*/  IMAD.X R35, RZ, RZ, RZ, P4 ;  /* 0x000000ffff237224 */ /* 0x000fe200020e06ff */
[----:B------:R-:W-:Y:S01]  /*22320*/  IADD3 RZ, P4, PT, R49, R38, RZ ;  /* 0x0000002631ff7210 */ /* 0x000fe20007f9e0ff */
[----:B------:R-:W-:Y:S01]  /*22330*/  IMAD.WIDE.U32 R48, R101, R96, R46 ;  /* 0x0000006065307225 */ /* 0x000fe200078e002e */
[----:B------:R-:W-:-:S02]  /*22340*/  ISETP.GE.U32.AND.EX P1, PT, R37, R65, PT, P1 ;  /* 0x000000412500720c */ /* 0x000fc40003f26110 */
[----:B------:R-:W-:Y:S01]  /*22350*/  ISETP.GE.U32.AND.EX P2, PT, R44, R37, PT, P2 ;  /* 0x000000252c00720c */ /* 0x000fe20003f46120 */
[----:B------:R-:W-:Y:S01]  /*22360*/  IMAD.MOV.U32 R32, RZ, RZ, R39 ;  /* 0x000000ffff207224 */ /* 0x000fe200078e0027 */
[----:B------:R-:W-:Y:S01]  /*22370*/  IADD3.X R64, PT, PT, RZ, R45, RZ, P5, P6 ;  /* 0x0000002dff407210 */ /* 0x000fe20002fec4ff */
[C---:B------:R-:W-:Y:S01]  /*22380*/  IMAD.WIDE.U32.X R34, R31.reuse, UR17, R34, P3 ;  /* 0x000000111f227c25 */ /* 0x040fe200098e0422 */
[----:B------:R-:W-:Y:S02]  /*22390*/  ISETP.GE.U32.AND P3, PT, R48, R46, PT ;  /* 0x0000002e3000720c */ /* 0x000fe40003f66070 */
[----:B------:R-:W-:Y:S01]  /*223a0*/  SEL R45, RZ, 0x1, P2 ;  /* 0x00000001ff2d7807 */ /* 0x000fe20001000000 */
[----:B------:R-:W-:Y:S01]  /*223b0*/  IMAD.WIDE.U32.X R32, R31, UR19, R32, P4 ;  /* 0x000000131f207c25 */ /* 0x000fe2000a0e0420 */
[----:B------:R-:W-:Y:S02]  /*223c0*/  IADD3 R36, P4, PT, R67, R48, RZ ;  /* 0x0000003043247210 */ /* 0x000fe40007f9e0ff */
[----:B------:R-:W-:Y:S01]  /*223d0*/  SEL R31, RZ, 0x1, P1 ;  /* 0x00000001ff1f7807 */ /* 0x000fe20000800000 */
[----:B------:R-:W-:Y:S01]  /*223e0*/  IMAD.IADD R39, R49, 0x1, R94 ;  /* 0x0000000131277824 */ /* 0x000fe200078e025e */
[----:B------:R-:W-:-:S02]  /*223f0*/  ISETP.GE.U32.AND P1, PT, R41, R52, PT ;  /* 0x000000342900720c */ /* 0x000fc40003f26070 */
[----:B------:R-:W-:Y:S01]  /*22400*/  SEL R46, R85, R95, P0 ;  /* 0x0000005f552e7207 */ /* 0x000fe20000000000 */
[C---:B------:R-:W-:Y:S01]  /*22410*/  IMAD.X R37, R39.reuse, 0x1, R64, P4 ;  /* 0x0000000127257824 */ /* 0x040fe200020e0640 */
[----:B------:R-:W-:Y:S02]  /*22420*/  ISETP.GE.U32.AND.EX P2, PT, R39, R47, PT, P3 ;  /* 0x0000002f2700720c */ /* 0x000fe40003f46130 */
[----:B------:R-:W-:Y:S01]  /*22430*/  IADD3 R45, P3, P5, R45, R34, R31 ;  /* 0x000000222d2d7210 */ /* 0x000fe20007d7e01f */
[----:B------:R-:W-:Y:S01]  /*22440*/  IMAD.WIDE.U32 R108, R108, UR18, R36 ;  /* 0x000000126c6c7c25 */ /* 0x000fe2000f8e0024 */
[----:B------:R-:W-:Y:S02]  /*22450*/  ISETP.GE.U32.AND.EX P1, PT, R68, R53, PT, P1 ;  /* 0x000000354400720c */ /* 0x000fe40003f26110 */
[----:B------:R-:W-:Y:S02]  /*22460*/  IADD3.X R66, PT, PT, RZ, R35, RZ, P3, P5 ;  /* 0x00000023ff427210 */ /* 0x000fe40001fea4ff */
[----:B------:R-:W-:-:S02]  /*22470*/  ISETP.GE.U32.AND P4, PT, R36, R48, PT ;  /* 0x000000302400720c */ /* 0x000fc40003f86070 */
[CC--:B------:R-:W-:Y:S02]  /*22480*/  ISETP.LT.U32.AND P3, PT, R43.reuse, R50.reuse, PT ;  /* 0x000000322b00720c */ /* 0x0c0fe40003f61070 */
[----:B------:R-:W-:Y:S02]  /*22490*/  IADD3 R50, P5, PT, R43, -R50, RZ ;  /* 0x800000322b327210 */ /* 0x000fe40007fbe0ff */
[----:B------:R-:W-:Y:S02]  /*224a0*/  SEL R31, RZ, 0x1, P1 ;  /* 0x00000001ff1f7807 */ /* 0x000fe40000800000 */
[----:B------:R-:W-:Y:S01]  /*224b0*/  ISETP.GE.U32.AND.EX P4, PT, R37, R39, PT, P4 ;  /* 0x000000272500720c */ /* 0x000fe20003f86140 */
[----:B------:R-:W-:Y:S01]  /*224c0*/  IMAD.IADD R39, R38, 0x1, R109 ;  /* 0x0000000126277824 */ /* 0x000fe200078e026d */
[----:B------:R-:W-:Y:S01]  /*224d0*/  IADD3 R45, P6, PT, R45, R108, RZ ;  /* 0x0000006c2d2d7210 */ /* 0x000fe20007fde0ff */
[----:B------:R-:W-:Y:S01]  /*224e0*/  IMAD.X R48, R44, 0x1, ~R51, P5 ;  /* 0x000000012c307824 */ /* 0x000fe200028e0e33 */
[----:B------:R-:W-:-:S02]  /*224f0*/  ISETP.GE.U32.AND P5, PT, R50, R31, PT ;  /* 0x0000001f3200720c */ /* 0x000fc40003fa6070 */
[----:B------:R-:W-:Y:S01]  /*22500*/  SEL R34, RZ, 0x1, P2 ;  /* 0x00000001ff227807 */ /* 0x000fe20001000000 */
[----:B------:R-:W-:Y:S01]  /*22510*/  IMAD.X R66, R39, 0x1, R66, P6 ;  /* 0x0000000127427824 */ /* 0x000fe200030e0642 */
[----:B------:R-:W-:Y:S02]  /*22520*/  SEL R31, RZ, 0x1, P4 ;  /* 0x00000001ff1f7807 */ /* 0x000fe40002000000 */
[----:B------:R-:W-:Y:S02]  /*22530*/  ISETP.GE.U32.AND P2, PT, R108, R36, PT ;  /* 0x000000246c00720c */ /* 0x000fe40003f46070 */
[----:B------:R-:W-:Y:S02]  /*22540*/  ISETP.GE.U32.AND P4, PT, R45, R108, PT ;  /* 0x0000006c2d00720c */ /* 0x000fe40003f86070 */
[----:B------:R-:W-:Y:S02]  /*22550*/  ISETP.GE.U32.AND.EX P5, PT, R48, RZ, PT, P5 ;  /* 0x000000ff3000720c */ /* 0x000fe40003fa6150 */
[----:B------:R-:W-:-:S02]  /*22560*/  ISETP.GE.U32.AND.EX P2, PT, R39, R37, PT, P2 ;  /* 0x000000252700720c */ /* 0x000fc40003f46120 */
[----:B------:R-:W-:Y:S02]  /*22570*/  ISETP.GE.U32.AND.EX P4, PT, R66, R39, PT, P4 ;  /* 0x000000274200720c */ /* 0x000fe40003f86140 */
[----:B------:R-:W-:Y:S02]  /*22580*/  ISETP.LT.U32.OR.EX P3, PT, R44, R51, !P5, P3 ;  /* 0x000000332c00720c */ /* 0x000fe40006f61530 */
[----:B------:R-:W-:Y:S02]  /*22590*/  SEL R64, RZ, 0x1, P2 ;  /* 0x00000001ff407807 */ /* 0x000fe40001000000 */
[----:B------:R-:W-:Y:S02]  /*225a0*/  IADD3 R37, P5, P6, R31, R112, R34 ;  /* 0x000000701f257210 */ /* 0x000fe40007ebe022 */
[----:B------:R-:W-:Y:S02]  /*225b0*/  SEL R35, RZ, 0x1, P4 ;  /* 0x00000001ff237807 */ /* 0x000fe40002000000 */
[----:B------:R-:W-:-:S02]  /*225c0*/  IADD3 R34, P2, PT, R45, -UR16, RZ ;  /* 0x800000102d227c10 */ /* 0x000fc4000ff5e0ff */
[----:B------:R-:W-:Y:S02]  /*225d0*/  SEL R31, RZ, 0x1, !P3 ;  /* 0x00000001ff1f7807 */ /* 0x000fe40005800000 */
[----:B------:R-:W-:Y:S02]  /*225e0*/  IADD3.X R112, PT, PT, RZ, R113, RZ, P5, P6 ;  /* 0x00000071ff707210 */ /* 0x000fe40002fec4ff */
[----:B------:R-:W-:Y:S02]  /*225f0*/  IADD3 R64, P4, P5, R35, R32, R64 ;  /* 0x0000002023407210 */ /* 0x000fe40007d9e040 */
[----:B------:R-:W-:Y:S02]  /*22600*/  IADD3.X R36, PT, PT, R66, ~UR17, RZ, P2, !PT ;  /* 0x8000001142247c10 */ /* 0x000fe400097fe4ff */
[----:B------:R-:W-:Y:S02]  /*22610*/  ISETP.GE.U32.AND P2, PT, R34, R31, PT ;  /* 0x0000001f2200720c */ /* 0x000fe40003f46070 */
[----:B------:R-:W-:-:S02]  /*22620*/  IADD3.X R39, PT, PT, RZ, R33, RZ, P4, P5 ;  /* 0x00000021ff277210 */ /* 0x000fc400027ea4ff */
[----:B------:R-:W-:Y:S02]  /*22630*/  ISETP.LT.U32.AND P4, PT, R45, UR16, PT ;  /* 0x000000102d007c0c */ /* 0x000fe4000bf81070 */
[----:B------:R-:W-:Y:S02]  /*22640*/  ISETP.GE.U32.AND.EX P2, PT, R36, RZ, PT, P2 ;  /* 0x000000ff2400720c */ /* 0x000fe40003f46120 */
[----:B------:R-:W-:Y:S02]  /*22650*/  SEL R31, R52, RZ, !P0 ;  /* 0x000000ff341f7207 */ /* 0x000fe40004000000 */
[----:B------:R-:W-:Y:S02]  /*22660*/  IADD3 R64, P5, PT, R64, R37, RZ ;  /* 0x0000002540407210 */ /* 0x000fe40007fbe0ff */
[----:B------:R-:W-:Y:S02]  /*22670*/  ISETP.LT.U32.OR.EX P2, PT, R66, UR17, !P2, P4 ;  /* 0x0000001142007c0c */ /* 0x000fe4000d741540 */
[----:B------:R-:W-:Y:S01]  /*22680*/  IADD3 R47, P4, PT, -R31, R86, RZ ;  /* 0x000000561f2f7210 */ /* 0x000fe20007f9e1ff */
[----:B------:R-:W-:Y:S01]  /*22690*/  IMAD.X R39, R39, 0x1, R112, P5 ;  /* 0x0000000127277824 */ /* 0x000fe200028e0670 */
[----:B------:R-:W-:-:S02]  /*226a0*/  SEL R33, R53, RZ, !P0 ;  /* 0x000000ff35217207 */ /* 0x000fc40004000000 */
[----:B------:R-:W-:Y:S02]  /*226b0*/  SEL R32, RZ, 0x1, !P2 ;  /* 0x00000001ff207807 */ /* 0x000fe40005000000 */
[----:B------:R-:W-:Y:S01]  /*226c0*/  IADD3 R31, P5, PT, R64, -UR18, RZ ;  /* 0x80000012401f7c10 */ /* 0x000fe2000ffbe0ff */
[----:B------:R-:W-:Y:S01]  /*226d0*/  IMAD.X R88, R88, 0x1, ~R33, P4 ;  /* 0x0000000158587824 */ /* 0x000fe200020e0e21 */
[----:B------:R-:W-:Y:S02]  /*226e0*/  SEL R37, RZ, 0xffffffff, P1 ;  /* 0xffffffffff257807 */ /* 0x000fe40000800000 */
[----:B------:R-:W-:Y:S02]  /*226f0*/  ISETP.GE.U32.AND P0, PT, R31, R32, PT ;  /* 0x000000201f00720c */ /* 0x000fe40003f06070 */
[----:B------:R-:W-:Y:S02]  /*22700*/  IADD3.X R33, PT, PT, R39, ~UR19, RZ, P5, !PT ;  /* 0x8000001327217c10 */ /* 0x000fe4000affe4ff */
[----:B------:R-:W-:-:S02]  /*22710*/  ISETP.LT.U32.AND P1, PT, R64, UR18, PT ;  /* 0x0000001240007c0c */ /* 0x000fc4000bf21070 */
[----:B------:R-:W-:Y:S02]  /*22720*/  ISETP.GE.U32.AND.EX P0, PT, R33, RZ, PT, P0 ;  /* 0x000000ff2100720c */ /* 0x000fe40003f06100 */
[----:B------:R-:W-:Y:S02]  /*22730*/  SEL R32, RZ, 0xffffffff, !P2 ;  /* 0xffffffffff207807 */ /* 0x000fe40005000000 */
[----:B------:R-:W-:Y:S02]  /*22740*/  SEL R35, RZ, 0xffffffff, !P3 ;  /* 0xffffffffff237807 */ /* 0x000fe40005800000 */
[----:B------:R-:W-:Y:S02]  /*22750*/  ISETP.LT.U32.OR.EX P0, PT, R39, UR19, !P0, P1 ;  /* 0x0000001327007c0c */ /* 0x000fe4000c701510 */
[----:B------:R-:W-:Y:S02]  /*22760*/  IADD3 R31, P1, PT, R32, R31, RZ ;  /* 0x0000001f201f7210 */ /* 0x000fe40007f3e0ff */
[----:B------:R-:W-:-:S02]  /*22770*/  IADD3 R38, P2, PT, R37, R50, RZ ;  /* 0x0000003225267210 */ /* 0x000fc40007f5e0ff */
[----:B------:R-:W-:Y:S01]  /*22780*/  IADD3 R34, P3, PT, R35, R34, RZ ;  /* 0x0000002223227210 */ /* 0x000fe20007f7e0ff */
[----:B------:R-:W-:Y:S01]  /*22790*/  IMAD.X R32, R32, 0x1, R33, P1 ;  /* 0x0000000120207824 */ /* 0x000fe200008e0621 */
[----:B------:R-:W-:Y:S01]  /*227a0*/  SEL R52, R52, RZ, !P0 ;  /* 0x000000ff34347207 */ /* 0x000fe20004000000 */
[----:B------:R-:W-:Y:S01]  /*227b0*/  IMAD.X R37, R37, 0x1, R48, P2 ;  /* 0x0000000125257824 */ /* 0x000fe200010e0630 */
[----:B------:R-:W-:Y:S01]  /*227c0*/  SEL R53, R53, RZ, !P0 ;  /* 0x000000ff35357207 */ /* 0x000fe20004000000 */
[----:B------:R-:W-:Y:S01]  /*227d0*/  IMAD.X R35, R35, 0x1, R36, P3 ;  /* 0x0000000123237824 */ /* 0x000fe200018e0624 */
[----:B------:R-:W-:Y:S02]  /*227e0*/  IADD3 R33, P1, PT, -R52, R41, RZ ;  /* 0x0000002934217210 */ /* 0x000fe40007f3e1ff */
[----:B------:R-:W-:Y:S02]  /*227f0*/  SEL R43, R43, R38, P0 ;  /* 0x000000262b2b7207 */ /* 0x000fe40000000000 */
[----:B------:R-:W-:Y:S01]  /*22800*/  SEL R70, R44, R37, P0 ;  /* 0x000000252c467207 */ /* 0x000fe20000000000 */
[----:B------:R-:W-:Y:S01]  /*22810*/  IMAD.X R53, R68, 0x1, ~R53, P1 ;  /* 0x0000000144357824 */ /* 0x000fe200008e0e35 */
[----:B------:R-:W-:-:S02]  /*22820*/  SEL R45, R45, R34, P0 ;  /* 0x000000222d2d7207 */ /* 0x000fc40000000000 */
[----:B------:R-:W-:Y:S02]  /*22830*/  SEL R50, R66, R35, P0 ;  /* 0x0000002342327207 */ /* 0x000fe40000000000 */
[----:B------:R-:W-:Y:S02]  /*22840*/  SEL R41, R64, R31, P0 ;  /* 0x0000001f40297207 */ /* 0x000fe40000000000 */
[----:B------:R-:W-:-:S07]  /*22850*/  SEL R48, R39, R32, P0 ;  /* 0x0000002027307207 */ /* 0x000fce0000000000 */
.L_x_2:
[----:B------:R-:W-:Y:S05]  /*22860*/  BRA.U UP1, `(.L_x_23) ;  /* 0xfffffe2901387547 */ /* 0x000fea000b83ffff */
.L_x_1:
[----:B------:R-:W-:Y:S02]  /*22870*/  IMAD.MOV.U32 R18, RZ, RZ, R40 ;  /* 0x000000ffff127224 */ /* 0x000fe400078e0028 */
[----:B------:R-:W-:Y:S02]  /*22880*/  IMAD.MOV.U32 R19, RZ, RZ, R63 ;  /* 0x000000ffff137224 */ /* 0x000fe400078e003f */
[----:B------:R-:W-:Y:S02]  /*22890*/  IMAD.MOV.U32 R20, RZ, RZ, R62 ;  /* 0x000000ffff147224 */ /* 0x000fe400078e003e */
        /* <DEDUP_REMOVED lines=12> */
[----:B------:R-:W-:Y:S01]  /*22960*/  IMAD.MOV.U32 R17, RZ, RZ, R57 ;  /* 0x000000ffff117224 */ /* 0x000fe200078e0039 */
[----:B------:R-:W-:Y:S06]  /*22970*/  BRA.U UP0, `(.L_x_24) ;  /* 0xfffffe2500307547 */ /* 0x000fec000b83ffff */
.L_x_0:
[----:B------:R-:W2:Y:S01]  /*22980*/  LDCU UR4, c[0x0][0x3e8] ;  /* 0x00007d00ff0477ac */ /* 0x000ea20008000800 */
[----:B------:R-:W-:Y:S01]  /*22990*/  BSSY.RECONVERGENT B1, `(.L_x_25) ;  /* 0x0000721000017945 */ /* 0x000fe20003800200 */
[----:B--2---:R-:W-:-:S09]  /*229a0*/  UISETP.NE.AND UP0, UPT, UR4, URZ, UPT ;  /* 0x000000ff0400728c */ /* 0x004fd2000bf05270 */
[----:B------:R-:W-:Y:S05]  /*229b0*/  BRA.U !UP0, `(.L_x_26) ;  /* 0x0000004d081c7547 */ /* 0x000fea000b800000 */
[----:B------:R-:W2:Y:S01]  /*229c0*/  LDCU.128 UR20, c[0x0][0x3c0] ;  /* 0x00007800ff1477ac */ /* 0x000ea20008000c00 */
[----:B------:R-:W-:Y:S01]  /*229d0*/  BSSY.RECONVERGENT B0, `(.L_x_27) ;  /* 0x000049d000007945 */ /* 0x000fe20003800200 */
[----:B------:R-:W3:Y:S01]  /*229e0*/  LDCU.128 UR4, c[0x0][0x3d0] ;  /* 0x00007a00ff0477ac */ /* 0x000ee20008000c00 */
[----:B------:R-:W4:Y:S01]  /*229f0*/  LDCU.128 UR28, c[0x0][0x3c0] ;  /* 0x00007800ff1c77ac */ /* 0x000f220008000c00 */
[----:B0-----:R-:W0:Y:S01]  /*22a00*/  LDCU.128 UR12, c[0x0][0x3c0] ;  /* 0x00007800ff0c77ac */ /* 0x001e220008000c00 */
[----:B------:R-:W5:Y:S01]  /*22a10*/  LDCU.128 UR32, c[0x0][0x3d0] ;  /* 0x00007a00ff2077ac */ /* 0x000f620008000c00 */
[----:B--2---:R-:W-:Y:S01]  /*22a20*/  IMAD.WIDE.U32 R2, R58, UR20, RZ ;  /* 0x000000143a027c25 */ /* 0x004fe2000f8e00ff */
[----:B-1----:R-:W1:Y:S03]  /*22a30*/  LDCU.128 UR16, c[0x0][0x3d0] ;  /* 0x00007a00ff1077ac */ /* 0x002e660008000c00 */
[C---:B------:R-:W-:Y:S01]  /*22a40*/  IMAD.WIDE.U32 R16, R26.reuse, UR20, RZ ;  /* 0x000000141a107c25 */ /* 0x040fe2000f8e00ff */
[----:B------:R-:W2:Y:S03]  /*22a50*/  LDCU UR11, c[0x0][0x3c0] ;  /* 0x00007800ff0b77ac */ /* 0x000ea60008000800 */
[----:B------:R-:W-:Y:S01]  /*22a60*/  IMAD.WIDE.U32 R18, P1, R26, UR21, R2 ;  /* 0x000000151a127c25 */ /* 0x000fe2000f820002 */
[----:B------:R-:W2:Y:S03]  /*22a70*/  LDCU.128 UR36, c[0x0][0x3c0] ;  /* 0x00007800ff2477ac */ /* 0x000ea60008000c00 */
[----:B------:R-:W-:Y:S01]  /*22a80*/  IMAD.WIDE.U32 R20, R58, UR22, RZ ;  /* 0x000000163a147c25 */ /* 0x000fe2000f8e00ff */
[----:B------:R-:W-:Y:S01]  /*22a90*/  IADD3 R27, P5, PT, R17, R18, RZ ;  /* 0x00000012111b7210 */ /* 0x000fe20007fbe0ff */
[----:B------:R-:W2:Y:S02]  /*22aa0*/  LDCU UR26, c[0x0][0x3c8] ;  /* 0x00007900ff1a77ac */ /* 0x000ea40008000800 */
[----:B------:R-:W-:-:S02]  /*22ab0*/  IMAD.MOV.U32 R68, RZ, RZ, R19 ;  /* 0x000000ffff447224 */ /* 0x000fc400078e0013 */
[C---:B---3--:R-:W-:Y:S01]  /*22ac0*/  IMAD.WIDE.U32 R22, R58.reuse, UR4, RZ ;  /* 0x000000043a167c25 */ /* 0x048fe2000f8e00ff */
[----:B------:R-:W3:Y:S03]  /*22ad0*/  LDCU UR27, c[0x0][0x3d0] ;  /* 0x00007a00ff1b77ac */ /* 0x000ee60008000800 */
[----:B------:R-:W-:Y:S01]  /*22ae0*/  IMAD.WIDE.U32 R18, R58, UR6, RZ ;  /* 0x000000063a127c25 */ /* 0x000fe2000f8e00ff */
[----:B------:R-:W3:Y:S03]  /*22af0*/  LDCU.128 UR40, c[0x0][0x3d0] ;  /* 0x00007a00ff2877ac */ /* 0x000ee60008000c00 */
[----:B------:R-:W-:Y:S01]  /*22b00*/  IMAD.X R69, RZ, RZ, RZ, P1 ;  /* 0x000000ffff457224 */ /* 0x000fe200008e06ff */
[----:B------:R-:W3:Y:S01]  /*22b10*/  LDCU.64 UR24, c[0x0][0x3e0] ;  /* 0x00007c00ff1877ac */ /* 0x000ee20008000a00 */
[----:B------:R-:W-:-:S04]  /*22b20*/  IMAD.WIDE.U32 R20, P6, R26, UR23, R20 ;  /* 0x000000171a147c25 */ /* 0x000fc8000f8c0014 */
[----:B------:R-:W-:-:S04]  /*22b30*/  IMAD.WIDE.U32 R28, R26, UR22, RZ ;  /* 0x000000161a1c7c25 */ /* 0x000fc8000f8e00ff */
[----:B------:R-:W-:Y:S02]  /*22b40*/  IMAD.X R67, RZ, RZ, RZ, P6 ;  /* 0x000000ffff437224 */ /* 0x000fe400030e06ff */
[----:B------:R-:W-:Y:S01]  /*22b50*/  IMAD.WIDE.U32.X R68, R58, UR21, R68, P5 ;  /* 0x000000153a447c25 */ /* 0x000fe2000a8e0444 */
[----:B------:R-:W-:-:S03]  /*22b60*/  IADD3 R71, P5, PT, R29, R20, RZ ;  /* 0x000000141d477210 */ /* 0x000fc60007fbe0ff */
[----:B------:R-:W-:-:S04]  /*22b70*/  IMAD.WIDE.U32 R48, R26, UR4, RZ ;  /* 0x000000041a307c25 */ /* 0x000fc8000f8e00ff */
[----:B------:R-:W-:-:S04]  /*22b80*/  IMAD.WIDE.U32 R22, P4, R26, UR5, R22 ;  /* 0x000000051a167c25 */ /* 0x000fc8000f880016 */
[----:B------:R-:W-:-:S04]  /*22b90*/  IMAD.WIDE.U32 R18, P6, R26, UR7, R18 ;  /* 0x000000071a127c25 */ /* 0x000fc8000f8c0012 */
[----:B------:R-:W-:-:S04]  /*22ba0*/  IMAD.WIDE.U32 R54, R26, UR6, RZ ;  /* 0x000000061a367c25 */ /* 0x000fc8000f8e00ff */
[----:B------:R-:W-:-:S04]  /*22bb0*/  IMAD.WIDE.U32 R56, R59, UR20, RZ ;  /* 0x000000143b387c25 */ /* 0x000fc8000f8e00ff */
[----:B------:R-:W-:Y:S02]  /*22bc0*/  IMAD.MOV.U32 R66, RZ, RZ, R21 ;  /* 0x000000ffff427224 */ /* 0x000fe400078e0015 */
[----:B----4-:R-:W-:-:S04]  /*22bd0*/  IMAD.WIDE.U32 R36, R61, UR28, RZ ;  /* 0x0000001c3d247c25 */ /* 0x010fc8000f8e00ff */
[----:B------:R-:W-:-:S04]  /*22be0*/  IMAD.WIDE.U32 R10, R61, UR30, RZ ;  /* 0x0000001e3d0a7c25 */ /* 0x000fc8000f8e00ff */
[----:B------:R-:W-:Y:S01]  /*22bf0*/  IMAD.X R65, RZ, RZ, RZ, P4 ;  /* 0x000000ffff417224 */ /* 0x000fe200020e06ff */
[----:B------:R-:W-:Y:S01]  /*22c00*/  IADD3 R49, P4, PT, R49, R22, RZ ;  /* 0x0000001631317210 */ /* 0x000fe20007f9e0ff */
[----:B------:R-:W-:Y:S01]  /*22c10*/  IMAD.X R47, RZ, RZ, RZ, P6 ;  /* 0x000000ffff2f7224 */ /* 0x000fe200030e06ff */
[----:B------:R-:W-:Y:S01]  /*22c20*/  IADD3 R41, P6, PT, R55, R18, RZ ;  /* 0x0000001237297210 */ /* 0x000fe20007fde0ff */
[----:B------:R-:W-:Y:S02]  /*22c30*/  IMAD.MOV.U32 R46, RZ, RZ, R19 ;  /* 0x000000ffff2e7224 */ /* 0x000fe400078e0013 */
[----:B------:R-:W-:-:S04]  /*22c40*/  IMAD.WIDE.U32 R50, R59, UR22, RZ ;  /* 0x000000163b327c25 */ /* 0x000fc8000f8e00ff */
[----:B------:R-:W-:-:S04]  /*22c50*/  IMAD.WIDE.U32.X R66, R58, UR23, R66, P5 ;  /* 0x000000173a427c25 */ /* 0x000fc8000a8e0442 */
[----:B------:R-:W-:Y:S02]  /*22c60*/  IMAD.MOV.U32 R64, RZ, RZ, R23 ;  /* 0x000000ffff407224 */ /* 0x000fe400078e0017 */
[----:B------:R-:W-:-:S04]  /*22c70*/  IMAD.WIDE.U32 R18, R60, UR20, RZ ;  /* 0x000000143c127c25 */ /* 0x000fc8000f8e00ff */
[----:B------:R-:W-:-:S04]  /*22c80*/  IMAD.WIDE.U32 R56, P5, R60, UR21, R56 ;  /* 0x000000153c387c25 */ /* 0x000fc8000f8a0038 */
[----:B0-----:R-:W-:-:S04]  /*22c90*/  IMAD.WIDE.U32 R8, R62, UR12, RZ ;  /* 0x0000000c3e087c25 */ /* 0x001fc8000f8e00ff */
[----:B------:R-:W-:-:S04]  /*22ca0*/  IMAD.WIDE.U32 R12, R62, UR14, RZ ;  /* 0x0000000e3e0c7c25 */ /* 0x000fc8000f8e00ff */
[----:B------:R-:W-:-:S04]  /*22cb0*/  IMAD.WIDE.U32 R36, P0, R62, UR13, R36 ;  /* 0x0000000d3e247c25 */ /* 0x000fc8000f800024 */
[----:B------:R-:W-:Y:S01]  /*22cc0*/  IMAD.WIDE.U32 R10, P2, R62, UR15, R10 ;  /* 0x0000000f3e0a7c25 */ /* 0x000fe2000f84000a */
[----:B------:R-:W0:Y:S03]  /*22cd0*/  LDCU.128 UR12, c[0x0][0x3c0] ;  /* 0x00007800ff0c77ac */ /* 0x000e260008000c00 */
[----:B------:R-:W-:-:S04]  /*22ce0*/  IMAD.WIDE.U32.X R64, R58, UR5, R64, P4 ;  /* 0x000000053a407c25 */ /* 0x000fc8000a0e0440 */
[----:B------:R-:W-:Y:S01]  /*22cf0*/  IMAD.WIDE.U32.X R46, R58, UR7, R46, P6 ;  /* 0x000000073a2e7c25 */ /* 0x000fe2000b0e042e */
[----:B------:R-:W-:-:S03]  /*22d00*/  IADD3 RZ, P6, PT, R19, R56, RZ ;  /* 0x0000003813ff7210 */ /* 0x000fc60007fde0ff */
[----:B------:R-:W-:-:S04]  /*22d10*/  IMAD.WIDE.U32 R20, R60, UR22, RZ ;  /* 0x000000163c147c25 */ /* 0x000fc8000f8e00ff */
[----:B------:R-:W-:-:S04]  /*22d20*/  IMAD.WIDE.U32 R50, P4, R60, UR23, R50 ;  /* 0x000000173c327c25 */ /* 0x000fc8000f880032 */
[----:B------:R-:W-:-:S04]  /*22d30*/  IMAD.WIDE.U32 R42, R59, UR4, RZ ;  /* 0x000000043b2a7c25 */ /* 0x000fc8000f8e00ff */
[----:B------:R-:W-:-:S04]  /*22d40*/  IMAD.WIDE.U32 R32, R59, UR6, RZ ;  /* 0x000000063b207c25 */ /* 0x000fc8000f8e00ff */
[----:B------:R-:W-:Y:S01]  /*22d50*/  IMAD.X R53, RZ, RZ, RZ, P5 ;  /* 0x000000ffff357224 */ /* 0x000fe200028e06ff */
[----:B------:R-:W-:Y:S01]  /*22d60*/  IADD3 RZ, P5, PT, R21, R50, RZ ;  /* 0x0000003215ff7210 */ /* 0x000fe20007fbe0ff */
[----:B------:R-:W-:Y:S02]  /*22d70*/  IMAD.MOV.U32 R52, RZ, RZ, R57 ;  /* 0x000000ffff347224 */ /* 0x000fe400078e0039 */
[----:B-----5:R-:W-:-:S04]  /*22d80*/  IMAD.WIDE.U32 R4, R61, UR32, RZ ;  /* 0x000000203d047c25 */ /* 0x020fc8000f8e00ff */
[----:B------:R-:W-:-:S04]  /*22d90*/  IMAD.WIDE.U32 R2, R61, UR34, RZ ;  /* 0x000000223d027c25 */ /* 0x000fc8000f8e00ff */
[----:B------:R-:W-:-:S04]  /*22da0*/  IMAD.WIDE.U32.X R52, R59, UR21, R52, P6 ;  /* 0x000000153b347c25 */ /* 0x000fc8000b0e0434 */
[----:B------:R-:W-:Y:S02]  /*22db0*/  IMAD.X R45, RZ, RZ, RZ, P4 ;  /* 0x000000ffff2d7224 */ /* 0x000fe400020e06ff */
[----:B------:R-:W-:-:S04]  /*22dc0*/  IMAD.WIDE.U32 R42, P6, R60, UR5, R42 ;  /* 0x000000053c2a7c25 */ /* 0x000fc8000f8c002a */
[----:B------:R-:W-:-:S04]  /*22dd0*/  IMAD.WIDE.U32 R18, R60, UR4, RZ ;  /* 0x000000043c127c25 */ /* 0x000fc8000f8e00ff */
[----:B------:R-:W-:-:S04]  /*22de0*/  IMAD.WIDE.U32 R20, R60, UR6, RZ ;  /* 0x000000063c147c25 */ /* 0x000fc8000f8e00ff */
[----:B------:R-:W-:-:S04]  /*22df0*/  IMAD.WIDE.U32 R32, P4, R60, UR7, R32 ;  /* 0x000000073c207c25 */ /* 0x000fc8000f880020 */
[----:B------:R-:W-:Y:S02]  /*22e00*/  IMAD.MOV.U32 R44, RZ, RZ, R51 ;  /* 0x000000ffff2c7224 */ /* 0x000fe400078e0033 */
[----:B------:R-:W-:Y:S01]  /*22e10*/  IMAD.X R35, RZ, RZ, RZ, P6 ;  /* 0x000000ffff237224 */ /* 0x000fe200030e06ff */
[----:B------:R-:W-:Y:S01]  /*22e20*/  IADD3 RZ, P6, PT, R21, R32, RZ ;  /* 0x0000002015ff7210 */ /* 0x000fe20007fde0ff */
[----:B------:R-:W-:Y:S01]  /*22e30*/  IMAD.WIDE.U32.X R44, R59, UR23, R44, P5 ;  /* 0x000000173b2c7c25 */ /* 0x000fe2000a8e042c */
[----:B------:R-:W-:-:S03]  /*22e40*/  IADD3 RZ, P5, PT, R19, R42, RZ ;  /* 0x0000002a13ff7210 */ /* 0x000fc60007fbe0ff */
[----:B------:R-:W-:Y:S01]  /*22e50*/  IMAD.X R39, RZ, RZ, RZ, P4 ;  /* 0x000000ffff277224 */ /* 0x000fe200020e06ff */
[----:B------:R-:W-:Y:S01]  /*22e60*/  IADD3 RZ, P4, PT, R13, R10, RZ ;  /* 0x0000000a0dff7210 */ /* 0x000fe20007f9e0ff */
[----:B-1----:R-:W-:-:S04]  /*22e70*/  IMAD.WIDE.U32 R14, R62, UR16, RZ ;  /* 0x000000103e0e7c25 */ /* 0x002fc8000f8e00ff */
[----:B------:R-:W-:-:S04]  /*22e80*/  IMAD.WIDE.U32 R6, R62, UR18, RZ ;  /* 0x000000123e067c25 */ /* 0x000fc8000f8e00ff */
[----:B------:R-:W-:-:S04]  /*22e90*/  IMAD.WIDE.U32 R4, P1, R62, UR17, R4 ;  /* 0x000000113e047c25 */ /* 0x000fc8000f820004 */
[----:B------:R-:W-:Y:S01]  /*22ea0*/  IMAD.WIDE.U32 R2, P3, R62, UR19, R2 ;  /* 0x000000133e027c25 */ /* 0x000fe2000f860002 */
[----:B------:R-:W1:Y:S03]  /*22eb0*/  LDCU.128 UR16, c[0x0][0x3d0] ;  /* 0x00007a00ff1077ac */ /* 0x000e660008000c00 */
[----:B------:R-:W-:Y:S02]  /*22ec0*/  IMAD.MOV.U32 R34, RZ, RZ, R43 ;  /* 0x000000ffff227224 */ /* 0x000fe400078e002b */
[----:B--2---:R-:W-:Y:S01]  /*22ed0*/  IMAD.WIDE.U32 R12, R63, UR11, RZ ;  /* 0x0000000b3f0c7c25 */ /* 0x004fe2000f8e00ff */
[----:B------:R-:W2:Y:S03]  /*22ee0*/  LDCU UR11, c[0x0][0x390] ;  /* 0x00007200ff0b77ac */ /* 0x000ea60008000800 */
[----:B------:R-:W-:-:S02]  /*22ef0*/  IMAD.MOV.U32 R38, RZ, RZ, R33 ;  /* 0x000000ffff267224 */ /* 0x000fc400078e0021 */
[----:B------:R-:W-:Y:S01]  /*22f00*/  IMAD.WIDE.U32.X R34, R59, UR5, R34, P5 ;  /* 0x000000053b227c25 */ /* 0x000fe2000a8e0422 */
[----:B------:R-:W-:Y:S01]  /*22f10*/  IADD3 RZ, P5, PT, R9, R36, RZ ;  /* 0x0000002409ff7210 */ /* 0x000fe20007fbe0ff */
[----:B------:R-:W4:Y:S02]  /*22f20*/  LDCU UR5, c[0x0][0x3d8] ;  /* 0x00007b00ff0577ac */ /* 0x000f240008000800 */
[----:B------:R-:W-:Y:S01]  /*22f30*/  IMAD.WIDE.U32.X R38, R59, UR7, R38, P6 ;  /* 0x000000073b267c25 */ /* 0x000fe2000b0e0426 */
[----:B------:R-:W-:-:S03]  /*22f40*/  IADD3 RZ, P6, PT, R15, R4, RZ ;  /* 0x000000040fff7210 */ /* 0x000fc60007fde0ff */
[----:B------:R-:W-:Y:S02]  /*22f50*/  IMAD.X R31, RZ, RZ, RZ, P0 ;  /* 0x000000ffff1f7224 */ /* 0x000fe400000e06ff */
[----:B------:R-:W-:-:S04]  /*22f60*/  IMAD.WIDE.U32 R8, R40, UR36, RZ ;  /* 0x0000002428087c25 */ /* 0x000fc8000f8e00ff */
[----:B0-----:R-:W-:-:S04]  /*22f70*/  IMAD.WIDE.U32 R14, P0, R40, UR13, R12 ;  /* 0x0000000d280e7c25 */ /* 0x001fc8000f80000c */
[----:B------:R-:W-:Y:S02]  /*22f80*/  IMAD.MOV.U32 R30, RZ, RZ, R37 ;  /* 0x000000ffff1e7224 */ /* 0x000fe400078e0025 */
[----:B------:R-:W-:Y:S01]  /*22f90*/  IMAD.X R23, RZ, RZ, RZ, P2 ;  /* 0x000000ffff177224 */ /* 0x000fe200010e06ff */
[----:B------:R-:W-:Y:S01]  /*22fa0*/  IADD3 RZ, P2, PT, R7, R2, RZ ;  /* 0x0000000207ff7210 */ /* 0x000fe20007f5e0ff */
[----:B------:R-:W-:Y:S01]  /*22fb0*/  IMAD.WIDE.U32.X R30, R61, UR29, R30, P5 ;  /* 0x0000001d3d1e7c25 */ /* 0x000fe2000a8e041e */
[----:B------:R-:W-:-:S03]  /*22fc0*/  IADD3 RZ, P5, PT, R9, R14, RZ ;  /* 0x0000000e09ff7210 */ /* 0x000fc60007fbe0ff */
[----:B------:R-:W-:-:S04]  /*22fd0*/  IMAD.WIDE.U32 R6, R63, UR26, RZ ;  /* 0x0000001a3f067c25 */ /* 0x000fc8000f8e00ff */
[----:B------:R-:W-:Y:S02]  /*22fe0*/  IMAD.MOV.U32 R22, RZ, RZ, R11 ;  /* 0x000000ffff167224 */ /* 0x000fe400078e000b */
[----:B---3--:R-:W-:-:S04]  /*22ff0*/  IMAD.WIDE.U32 R8, R63, UR27, RZ ;  /* 0x0000001b3f087c25 */ /* 0x008fc8000f8e00ff */
[----:B------:R-:W-:Y:S01]  /*23000*/  IMAD.WIDE.U32.X R22, R61, UR31, R22, P4 ;  /* 0x0000001f3d167c25 */ /* 0x000fe2000a0e0416 */
[----:B------:R-:W0:Y:S03]  /*23010*/  LDCU.128 UR28, c[0x0][0x380] ;  /* 0x00007000ff1c77ac */ /* 0x000e260008000c00 */
[----:B------:R-:W-:Y:S02]  /*23020*/  IMAD.X R13, RZ, RZ, RZ, P1 ;  /* 0x000000ffff0d7224 */ /* 0x000fe400008e06ff */
[----:B------:R-:W-:-:S04]  /*23030*/  IMAD.WIDE.U32 R18, R40, UR38, RZ ;  /* 0x0000002628127c25 */ /* 0x000fc8000f8e00ff */
[----:B------:R-:W-:-:S04]  /*23040*/  IMAD.WIDE.U32 R6, P4, R40, UR15, R6 ;  /* 0x0000000f28067c25 */ /* 0x000fc8000f880006 */
[----:B------:R-:W-:Y:S01]  /*23050*/  IMAD.MOV.U32 R12, RZ, RZ, R5 ;  /* 0x000000ffff0c7224 */ /* 0x000fe200078e0005 */
[----:B------:R-:W-:Y:S01]  /*23060*/  LOP3.LUT R5, RZ, R16, RZ, 0x33, !PT ;  /* 0x00000010ff057212 */ /* 0x000fe200078e33ff */
[----:B------:R-:W-:-:S04]  /*23070*/  IMAD.WIDE.U32 R20, R40, UR40, RZ ;  /* 0x0000002828147c25 */ /* 0x000fc8000f8e00ff */
[----:B-1----:R-:W-:Y:S01]  /*23080*/  IMAD.WIDE.U32 R8, P1, R40, UR17, R8 ;  /* 0x0000001128087c25 */ /* 0x002fe2000f820008 */
[----:B------:R-:W1:Y:S03]  /*23090*/  LDCU UR17, c[0x0][0x398] ;  /* 0x00007300ff1177ac */ /* 0x000e660008000800 */
[----:B------:R-:W-:Y:S01]  /*230a0*/  IMAD.WIDE.U32.X R12, R61, UR33, R12, P6 ;  /* 0x000000213d0c7c25 */ /* 0x000fe2000b0e040c */
[----:B------:R-:W-:-:S03]  /*230b0*/  IADD3 RZ, P6, PT, R19, R6, RZ ;  /* 0x0000000613ff7210 */ /* 0x000fc60007fde0ff */
[----:B------:R-:W-:Y:S01]  /*230c0*/  IMAD.X R19, RZ, RZ, RZ, P3 ;  /* 0x000000ffff137224 */ /* 0x000fe200018e06ff */
[----:B------:R-:W-:Y:S01]  /*230d0*/  IADD3 RZ, P3, PT, R21, R8, RZ ;  /* 0x0000000815ff7210 */ /* 0x000fe20007f7e0ff */
[----:B------:R-:W-:Y:S02]  /*230e0*/  IMAD R11, R27, UR24, RZ ;  /* 0x000000181b0b7c24 */ /* 0x000fe4000f8e02ff */
[----:B----4-:R-:W-:-:S04]  /*230f0*/  IMAD.WIDE.U32 R20, R63, UR5, RZ ;  /* 0x000000053f147c25 */ /* 0x010fc8000f8e00ff */
[----:B------:R-:W-:Y:S02]  /*23100*/  IMAD.MOV.U32 R18, RZ, RZ, R3 ;  /* 0x000000ffff127224 */ /* 0x000fe400078e0003 */
[----:B------:R-:W-:-:S04]  /*23110*/  IMAD.WIDE.U32 R58, R16, UR24, RZ ;  /* 0x00000018103a7c25 */ /* 0x000fc8000f8e00ff */
[----:B------:R-:W-:Y:S02]  /*23120*/  IMAD R11, R16, UR25, R11 ;  /* 0x00000019100b7c24 */ /* 0x000fe4000f8e020b */
[----:B------:R-:W-:Y:S01]  /*23130*/  IMAD.WIDE.U32.X R18, R61, UR35, R18, P2 ;  /* 0x000000233d127c25 */ /* 0x000fe200090e0412 */
[----:B------:R-:W3:Y:S03]  /*23140*/  LDCU.128 UR32, c[0x0][0x390] ;  /* 0x00007200ff2077ac */ /* 0x000ee60008000c00 */
[----:B------:R-:W-:-:S04]  /*23150*/  IMAD.WIDE.U32 R74, R40, UR42, RZ ;  /* 0x0000002a284a7c25 */ /* 0x000fc8000f8e00ff */
[----:B------:R-:W-:-:S04]  /*23160*/  IMAD.WIDE.U32 R16, P2, R40, UR19, R20 ;  /* 0x0000001328107c25 */ /* 0x000fc8000f840014 */
[----:B------:R-:W-:Y:S02]  /*23170*/  IMAD.IADD R3, R59, 0x1, R11 ;  /* 0x000000013b037824 */ /* 0x000fe400078e020b */
[----:B------:R-:W-:Y:S01]  /*23180*/  IMAD.X R21, RZ, RZ, RZ, P4 ;  /* 0x000000ffff157224 */ /* 0x000fe200020e06ff */
[----:B------:R-:W-:Y:S01]  /*23190*/  IADD3 RZ, P4, PT, R75, R16, RZ ;  /* 0x000000104bff7210 */ /* 0x000fe20007f9e0ff */
[----:B------:R-:W-:Y:S02]  /*231a0*/  IMAD.MOV.U32 R20, RZ, RZ, R7 ;  /* 0x000000ffff147224 */ /* 0x000fe400078e0007 */
[----:B0-----:R-:W-:-:S04]  /*231b0*/  IMAD.WIDE.U32 R74, R3, UR28, RZ ;  /* 0x0000001c034a7c25 */ /* 0x001fc8000f8e00ff */
[----:B------:R-:W-:Y:S02]  /*231c0*/  IMAD.X R25, RZ, RZ, RZ, P0 ;  /* 0x000000ffff197224 */ /* 0x000fe400000e06ff */
[----:B------:R-:W-:Y:S02]  /*231d0*/  IMAD.MOV.U32 R24, RZ, RZ, R15 ;  /* 0x000000ffff187224 */ /* 0x000fe400078e000f */
[----:B------:R-:W-:Y:S01]  /*231e0*/  IMAD.WIDE.U32.X R20, R63, UR39, R20, P6 ;  /* 0x000000273f147c25 */ /* 0x000fe2000b0e0414 */
[----:B------:R-:W-:-:S03]  /*231f0*/  IADD3 R68, P6, PT, R68, R28, RZ ;  /* 0x0000001c44447210 */ /* 0x000fc60007fde0ff */
[----:B------:R-:W-:-:S04]  /*23200*/  IMAD.WIDE.U32 R72, R58, UR28, RZ ;  /* 0x0000001c3a487c25 */ /* 0x000fc8000f8e00ff */
[----:B------:R-:W-:Y:S01]  /*23210*/  IMAD.WIDE.U32.X R24, R63, UR37, R24, P5 ;  /* 0x000000253f187c25 */ /* 0x000fe2000a8e0418 */
[----:B------:R-:W-:Y:S02]  /*23220*/  ISETP.GT.U32.AND P0, PT, R72, R5, PT ;  /* 0x000000054800720c */ /* 0x000fe40003f04070 */
[----:B------:R-:W-:Y:S01]  /*23230*/  LOP3.LUT R5, RZ, R27, RZ, 0x33, !PT ;  /* 0x0000001bff057212 */ /* 0x000fe200078e33ff */
[----:B------:R-:W-:-:S04]  /*23240*/  IMAD.WIDE.U32 R74, P5, R58, UR29, R74 ;  /* 0x0000001d3a4a7c25 */ /* 0x000fc8000f8a004a */
[----:B------:R-:W-:Y:S01]  /*23250*/  IMAD.X R29, RZ, RZ, RZ, P1 ;  /* 0x000000ffff1d7224 */ /* 0x000fe200008e06ff */
[----:B------:R-:W-:Y:S01]  /*23260*/  ISETP.GE.U32.AND P1, PT, R68, R28, PT ;  /* 0x0000001c4400720c */ /* 0x000fe20003f26070 */
[----:B------:R-:W-:Y:S02]  /*23270*/  IMAD.X R69, R71, 0x1, R69, P6 ;  /* 0x0000000147457824 */ /* 0x000fe400030e0645 */
[----:B------:R-:W-:Y:S01]  /*23280*/  IMAD.X R77, RZ, RZ, RZ, P2 ;  /* 0x000000ffff4d7224 */ /* 0x000fe200010e06ff */
[----:B------:R-:W-:Y:S01]  /*23290*/  IADD3 R72, P2, PT, R73, R74, RZ ;  /* 0x0000004a49487210 */ /* 0x000fe20007f5e0ff */
[----:B------:R-:W-:Y:S01]  /*232a0*/  IMAD.MOV.U32 R76, RZ, RZ, R17 ;  /* 0x000000ffff4c7224 */ /* 0x000fe200078e0011 */
[----:B------:R-:W-:Y:S01]  /*232b0*/  ISETP.GE.U32.AND.EX P1, PT, R69, R71, PT, P1 ;  /* 0x000000474500720c */ /* 0x000fe20003f26110 */
[----:B------:R-:W-:Y:S01]  /*232c0*/  IMAD.WIDE.U32 R70, R3, UR30, RZ ;  /* 0x0000001e03467c25 */ /* 0x000fe2000f8e00ff */
[----:B------:R-:W-:-:S03]  /*232d0*/  ISETP.GT.U32.AND.EX P0, PT, R72, R5, PT, P0 ;  /* 0x000000054800720c */ /* 0x000fc60003f04100 */
[----:B------:R-:W-:Y:S01]  /*232e0*/  IMAD.X R73, RZ, RZ, RZ, P5 ;  /* 0x000000ffff497224 */ /* 0x000fe200028e06ff */
[----:B------:R-:W-:Y:S01]  /*232f0*/  SEL R7, RZ, 0x1, !P0 ;  /* 0x00000001ff077807 */ /* 0x000fe20004000000 */
[----:B------:R-:W-:Y:S02]  /*23300*/  IMAD.MOV.U32 R72, RZ, RZ, R75 ;  /* 0x000000ffff487224 */ /* 0x000fe400078e004b */
[----:B------:R-:W-:-:S04]  /*23310*/  IMAD.WIDE.U32.X R26, R63, UR43, R76, P4 ;  /* 0x0000002b3f1a7c25 */ /* 0x000fc8000a0e044c */
[----:B---3--:R-:W-:-:S04]  /*23320*/  IMAD.WIDE.U32 R82, R3, UR32, RZ ;  /* 0x0000002003527c25 */ /* 0x008fc8000f8e00ff */
[----:B------:R-:W-:-:S04]  /*23330*/  IMAD.WIDE.U32 R76, P6, R58, UR31, R70 ;  /* 0x0000001f3a4c7c25 */ /* 0x000fc8000f8c0046 */
[----:B------:R-:W-:-:S04]  /*23340*/  IMAD.WIDE.U32 R78, R58, UR30, R68 ;  /* 0x0000001e3a4e7c25 */ /* 0x000fc8000f8e0044 */
[----:B------:R-:W-:-:S04]  /*23350*/  IMAD.WIDE.U32.X R70, R3, UR29, R72, P2 ;  /* 0x0000001d03467c25 */ /* 0x000fc800090e0448 */
[----:B------:R-:W-:Y:S01]  /*23360*/  IMAD.MOV.U32 R28, RZ, RZ, R9 ;  /* 0x000000ffff1c7224 */ /* 0x000fe200078e0009 */
[----:B------:R-:W-:Y:S01]  /*23370*/  SEL R9, RZ, 0x1, P1 ;  /* 0x00000001ff097807 */ /* 0x000fe20000800000 */
[----:B------:R-:W-:Y:S01]  /*23380*/  IMAD.IADD R5, R76, 0x1, R79 ;  /* 0x000000014c057824 */ /* 0x000fe200078e024f */
[----:B------:R-:W-:Y:S01]  /*23390*/  IADD3 R70, P1, P2, R78, R70, R7 ;  /* 0x000000464e467210 */ /* 0x000fe20007a3e007 */
[----:B------:R-:W-:Y:S01]  /*233a0*/  IMAD.WIDE.U32 R80, R58, UR32, RZ ;  /* 0x000000203a507c25 */ /* 0x000fe2000f8e00ff */
[----:B------:R-:W-:Y:S02]  /*233b0*/  IADD3 R80, P0, P5, R48, R66, R9 ;  /* 0x0000004230507210 */ /* 0x000fe40007d1e009 */
[----:B------:R-:W-:Y:S01]  /*233c0*/  IADD3.X R71, PT, PT, R5, R71, RZ, P1, P2 ;  /* 0x0000004705477210 */ /* 0x000fe20000fe44ff */
[----:B------:R-:W-:Y:S01]  /*233d0*/  IMAD.WIDE.U32 R82, P4, R58, UR33, R82 ;  /* 0x000000213a527c25 */ /* 0x000fe2000f880052 */
[----:B------:R-:W-:-:S03]  /*233e0*/  ISETP.GE.U32.AND P1, PT, R80, R48, PT ;  /* 0x000000305000720c */ /* 0x000fc60003f26070 */
[----:B------:R-:W-:Y:S01]  /*233f0*/  IMAD.WIDE.U32 R72, R3, UR34, RZ ;  /* 0x0000002203487c25 */ /* 0x000fe2000f8e00ff */
[----:B------:R-:W-:Y:S02]  /*23400*/  IADD3 RZ, P2, PT, R81, R82, RZ ;  /* 0x0000005251ff7210 */ /* 0x000fe40007f5e0ff */
[----:B------:R-:W-:Y:S01]  /*23410*/  IADD3.X R81, PT, PT, R49, R67, RZ, P0, P5 ;  /* 0x0000004331517210 */ /* 0x000fe200007ea4ff */
[----:B------:R-:W-:Y:S01]  /*23420*/  IMAD.WIDE.U32 R74, R58, UR30, RZ ;  /* 0x0000001e3a4a7c25 */ /* 0x000fe2000f8e00ff */
[----:B------:R-:W-:Y:S02]  /*23430*/  ISETP.GE.U32.AND P0, PT, R78, R68, PT ;  /* 0x000000444e00720c */ /* 0x000fe40003f06070 */
[----:B------:R-:W-:Y:S01]  /*23440*/  ISETP.GE.U32.AND.EX P1, PT, R81, R49, PT, P1 ;  /* 0x000000315100720c */ /* 0x000fe20003f26110 */
[----:B------:R-:W-:Y:S01]  /*23450*/  IMAD.WIDE.U32 R72, P5, R58, UR35, R72 ;  /* 0x000000233a487c25 */ /* 0x000fe2000f8a0048 */
[----:B------:R-:W-:-:S03]  /*23460*/  ISETP.GE.U32.AND.EX P0, PT, R5, R69, PT, P0 ;  /* 0x000000450500720c */ /* 0x000fc60003f06100 */
[----:B------:R-:W-:Y:S01]  /*23470*/  IMAD.MOV.U32 R66, RZ, RZ, R77 ;  /* 0x000000ffff427224 */ /* 0x000fe200078e004d */
[----:B------:R-:W-:Y:S01]  /*23480*/  SEL R77, RZ, 0x1, P1 ;  /* 0x00000001ff4d7807 */ /* 0x000fe20000800000 */
[----:B------:R-:W-:Y:S01]  /*23490*/  IMAD.WIDE.U32.X R28, R63, UR41, R28, P3 ;  /* 0x000000293f1c7c25 */ /* 0x000fe200098e041c */
[----:B------:R-:W-:Y:S02]  /*234a0*/  IADD3 RZ, P3, PT, R75, R76, RZ ;  /* 0x0000004c4bff7210 */ /* 0x000fe40007f7e0ff */
[----:B------:R-:W-:Y:S01]  /*234b0*/  ISETP.GE.U32.AND P1, PT, R70, R78, PT ;  /* 0x0000004e4600720c */ /* 0x000fe20003f26070 */
[----:B------:R-:W-:-:S03]  /*234c0*/  IMAD.WIDE.U32 R84, R58, UR34, RZ ;  /* 0x000000223a547c25 */ /* 0x000fc6000f8e00ff */
[----:B------:R-:W-:Y:S01]  /*234d0*/  ISETP.GE.U32.AND.EX P1, PT, R71, R5, PT, P1 ;  /* 0x000000054700720c */ /* 0x000fe20003f26110 */
[----:B------:R-:W-:Y:S01]  /*234e0*/  IMAD.X R67, RZ, RZ, RZ, P6 ;  /* 0x000000ffff437224 */ /* 0x000fe200030e06ff */
[----:B------:R-:W-:Y:S01]  /*234f0*/  SEL R5, RZ, 0x1, P0 ;  /* 0x00000001ff057807 */ /* 0x000fe20000000000 */
[----:B------:R-:W-:Y:S01]  /*23500*/  IMAD.X R55, RZ, RZ, RZ, P5 ;  /* 0x000000ffff377224 */ /* 0x000fe200028e06ff */
[----:B------:R-:W-:Y:S01]  /*23510*/  IADD3 R76, P5, P6, R54, R64, R77 ;  /* 0x00000040364c7210 */ /* 0x000fe20007ebe04d */
[----:B------:R-:W-:Y:S01]  /*23520*/  IMAD.X R75, RZ, RZ, RZ, P4 ;  /* 0x000000ffff4b7224 */ /* 0x000fe200020e06ff */
[----:B------:R-:W-:Y:S01]  /*23530*/  IADD3 RZ, P4, PT, R85, R72, RZ ;  /* 0x0000004855ff7210 */ /* 0x000fe20007f9e0ff */
[----:B------:R-:W-:Y:S01]  /*23540*/  IMAD.MOV.U32 R74, RZ, RZ, R83 ;  /* 0x000000ffff4a7224 */ /* 0x000fe200078e0053 */
[----:B------:R-:W-:Y:S01]  /*23550*/  SEL R57, RZ, 0x1, P1 ;  /* 0x00000001ff397807 */ /* 0x000fe20000800000 */
[----:B------:R-:W-:Y:S01]  /*23560*/  IMAD.WIDE.U32.X R48, R3, UR31, R66, P3 ;  /* 0x0000001f03307c25 */ /* 0x000fe200098e0442 */
[----:B------:R-:W-:-:S02]  /*23570*/  ISETP.GE.U32.AND P3, PT, R76, R54, PT ;  /* 0x000000364c00720c */ /* 0x000fc40003f66070 */
[----:B------:R-:W-:Y:S01]  /*23580*/  IADD3.X R77, PT, PT, R41, R65, RZ, P5, P6 ;  /* 0x00000041294d7210 */ /* 0x000fe20002fec4ff */
[----:B------:R-:W-:Y:S02]  /*23590*/  IMAD.MOV.U32 R54, RZ, RZ, R73 ;  /* 0x000000ffff367224 */ /* 0x000fe400078e0049 */
[----:B------:R-:W-:Y:S01]  /*235a0*/  IMAD.WIDE.U32.X R66, R3, UR33, R74, P2 ;  /* 0x0000002103427c25 */ /* 0x000fe200090e044a */
[----:B------:R-:W-:-:S03]  /*235b0*/  ISETP.GE.U32.AND.EX P0, PT, R77, R41, PT, P3 ;  /* 0x000000294d00720c */ /* 0x000fc60003f06130 */
[----:B------:R-:W-:-:S04]  /*235c0*/  IMAD.WIDE.U32 R74, R60, UR20, R70 ;  /* 0x000000143c4a7c25 */ /* 0x000fc8000f8e0046 */
[----:B------:R-:W-:Y:S01]  /*235d0*/  IMAD.WIDE.U32.X R54, R3, UR35, R54, P4 ;  /* 0x0000002303367c25 */ /* 0x000fe2000a0e0436 */
[----:B------:R-:W-:Y:S02]  /*235e0*/  IADD3 R57, P2, P4, R57, R48, R5 ;  /* 0x0000003039397210 */ /* 0x000fe40007c5e005 */
[----:B------:R-:W-:Y:S01]  /*235f0*/  ISETP.GE.U32.AND P3, PT, R74, R70, PT ;  /* 0x000000464a00720c */ /* 0x000fe20003f66070 */
[----:B------:R-:W-:Y:S01]  /*23600*/  IMAD.WIDE.U32 R68, R58, UR32, R80 ;  /* 0x000000203a447c25 */ /* 0x000fe2000f8e0050 */
[----:B------:R-:W-:Y:S02]  /*23610*/  IADD3.X R70, PT, PT, RZ, R49, RZ, P2, P4 ;  /* 0x00000031ff467210 */ /* 0x000fe400017e84ff */
[----:B------:R-:W-:Y:S01]  /*23620*/  LOP3.LUT R5, RZ, R74, RZ, 0x33, !PT ;  /* 0x0000004aff057212 */ /* 0x000fe200078e33ff */
[----:B------:R-:W-:Y:S01]  /*23630*/  IMAD.IADD R3, R56, 0x1, R75 ;  /* 0x0000000138037824 */ /* 0x000fe200078e024b */
[----:B------:R-:W-:Y:S01]  /*23640*/  IADD3 R56, P2, PT, R57, R68, RZ ;  /* 0x0000004439387210 */ /* 0x000fe20007f5e0ff */
[----:B------:R-:W-:Y:S01]  /*23650*/  IMAD.IADD R83, R82, 0x1, R69 ;  /* 0x0000000152537824 */ /* 0x000fe200078e0245 */
[----:B------:R-:W-:Y:S01]  /*23660*/  ISETP.GE.U32.AND P5, PT, R68, R80, PT ;  /* 0x000000504400720c */ /* 0x000fe20003fa6070 */
[C---:B------:R-:W-:Y:S01]  /*23670*/  IMAD R7, R3.reuse, UR24, RZ ;  /* 0x0000001803077c24 */ /* 0x040fe2000f8e02ff */
[----:B------:R-:W-:Y:S01]  /*23680*/  ISETP.GE.U32.AND.EX P3, PT, R3, R71, PT, P3 ;  /* 0x000000470300720c */ /* 0x000fe20003f66130 */
[----:B------:R-:W-:Y:S01]  /*23690*/  IMAD.WIDE.U32 R48, R74, UR24, RZ ;  /* 0x000000184a307c25 */ /* 0x000fe2000f8e00ff */
[----:B------:R-:W-:-:S02]  /*236a0*/  ISETP.GE.U32.AND.EX P1, PT, R83, R81, PT, P5 ;  /* 0x000000515300720c */ /* 0x000fc40003f26150 */
[----:B------:R-:W-:Y:S01]  /*236b0*/  ISETP.GE.U32.AND P5, PT, R56, R68, PT ;  /* 0x000000443800720c */ /* 0x000fe20003fa6070 */
[----:B------:R-:W-:Y:S01]  /*236c0*/  IMAD R7, R74, UR25, R7 ;  /* 0x000000194a077c24 */ /* 0x000fe2000f8e0207 */
[----:B------:R-:W0:Y:S01]  /*236d0*/  LDCU.128 UR24, c[0x0][0x390] ;  /* 0x00007200ff1877ac */ /* 0x000e220008000c00 */
[----:B------:R-:W-:Y:S01]  /*236e0*/  IMAD.X R57, R83, 0x1, R70, P2 ;  /* 0x0000000153397824 */ /* 0x000fe200010e0646 */
[----:B------:R-:W-:Y:S01]  /*236f0*/  SEL R9, RZ, 0x1, P3 ;  /* 0x00000001ff097807 */ /* 0x000fe20001800000 */
[----:B------:R-:W-:Y:S01]  /*23700*/  IMAD.WIDE.U32 R64, R58, UR34, R76 ;  /* 0x000000223a407c25 */ /* 0x000fe2000f8e004c */
[----:B------:R-:W3:Y:S01]  /*23710*/  LDCU.128 UR32, c[0x0][0x380] ;  /* 0x00007000ff2077ac */ /* 0x000ee20008000c00 */
[----:B------:R-:W-:Y:S02]  /*23720*/  LOP3.LUT R3, RZ, R3, RZ, 0x33, !PT ;  /* 0x00000003ff037212 */ /* 0x000fe400078e33ff */
[----:B------:R-:W-:Y:S01]  /*23730*/  IMAD.WIDE.U32 R58, R48, UR28, RZ ;  /* 0x0000001c303a7c25 */ /* 0x000fe2000f8e00ff */
[----:B------:R-:W-:-:S02]  /*23740*/  ISETP.GE.U32.AND.EX P5, PT, R57, R83, PT, P5 ;  /* 0x000000533900720c */ /* 0x000fc40003fa6150 */
[----:B------:R-:W-:Y:S01]  /*23750*/  ISETP.GE.U32.AND P4, PT, R64, R76, PT ;  /* 0x0000004c4000720c */ /* 0x000fe20003f86070 */
[----:B------:R-:W-:Y:S01]  /*23760*/  IMAD.IADD R7, R49, 0x1, R7 ;  /* 0x0000000131077824 */ /* 0x000fe200078e0207 */
[----:B------:R-:W-:Y:S01]  /*23770*/  ISETP.GT.U32.AND P2, PT, R58, R5, PT ;  /* 0x000000053a00720c */ /* 0x000fe20003f44070 */
[----:B------:R-:W-:Y:S01]  /*23780*/  IMAD.WIDE.U32 R74, R60, UR22, R56 ;  /* 0x000000163c4a7c25 */ /* 0x000fe2000f8e0038 */
[----:B------:R-:W4:Y:S01]  /*23790*/  LDCU.128 UR20, c[0x0][0x390] ;  /* 0x00007200ff1477ac */ /* 0x000f220008000c00 */
[----:B------:R-:W-:Y:S02]  /*237a0*/  SEL R5, RZ, 0x1, P1 ;  /* 0x00000001ff057807 */ /* 0x000fe40000800000 */
[----:B------:R-:W-:Y:S01]  /*237b0*/  IMAD.WIDE.U32 R68, R7, UR28, RZ ;  /* 0x0000001c07447c25 */ /* 0x000fe2000f8e00ff */
[----:B------:R-:W-:-:S03]  /*237c0*/  SEL R71, RZ, 0x1, P5 ;  /* 0x00000001ff477807 */ /* 0x000fc60002800000 */
[----:B------:R-:W-:Y:S01]  /*237d0*/  IMAD.IADD R15, R72, 0x1, R65 ;  /* 0x00000001480f7824 */ /* 0x000fe200078e0241 */
[----:B------:R-:W-:Y:S01]  /*237e0*/  IADD3 R71, P1, P6, R71, R66, R5 ;  /* 0x0000004247477210 */ /* 0x000fe20007e3e005 */
[----:B------:R-:W-:-:S03]  /*237f0*/  IMAD.WIDE.U32 R68, P5, R48, UR29, R68 ;  /* 0x0000001d30447c25 */ /* 0x000fc6000f8a0044 */
[----:B------:R-:W-:Y:S01]  /*23800*/  IADD3.X R80, PT, PT, RZ, R67, RZ, P1, P6 ;  /* 0x00000043ff507210 */ /* 0x000fe20000fec4ff */
[----:B------:R-:W-:Y:S01]  /*23810*/  IMAD.IADD R5, R50, 0x1, R75 ;  /* 0x0000000132057824 */ /* 0x000fe200078e024b */
[C---:B------:R-:W-:Y:S01]  /*23820*/  ISETP.GE.U32.AND P1, PT, R74.reuse, R56, PT ;  /* 0x000000384a00720c */ /* 0x040fe20003f26070 */
[----:B------:R-:W-:Y:S01]  /*23830*/  IMAD.X R51, RZ, RZ, RZ, P5 ;  /* 0x000000ffff337224 */ /* 0x000fe200028e06ff */
[----:B------:R-:W-:Y:S01]  /*23840*/  IADD3 R56, P6, PT, R59, R68, RZ ;  /* 0x000000443b387210 */ /* 0x000fe20007fde0ff */
[----:B------:R-:W-:Y:S01]  /*23850*/  IMAD.MOV.U32 R50, RZ, RZ, R69 ;  /* 0x000000ffff327224 */ /* 0x000fe200078e0045 */
[----:B------:R-:W-:Y:S01]  /*23860*/  IADD3 R66, P3, P5, R74, R52, R9 ;  /* 0x000000344a427210 */ /* 0x000fe20007d7e009 */
[----:B------:R-:W-:Y:S01]  /*23870*/  IMAD.WIDE.U32 R72, R7, UR30, RZ ;  /* 0x0000001e07487c25 */ /* 0x000fe2000f8e00ff */
[----:B------:R-:W-:Y:S02]  /*23880*/  ISETP.GE.U32.AND.EX P4, PT, R15, R77, PT, P4 ;  /* 0x0000004d0f00720c */ /* 0x000fe40003f86140 */
[----:B------:R-:W-:Y:S01]  /*23890*/  IADD3.X R67, PT, PT, R5, R53, RZ, P3, P5 ;  /* 0x0000003505437210 */ /* 0x000fe20001fea4ff */
[----:B------:R-:W-:Y:S01]  /*238a0*/  IMAD.WIDE.U32.X R68, R7, UR29, R50, P6 ;  /* 0x0000001d07447c25 */ /* 0x000fe2000b0e0432 */
[----:B------:R-:W-:-:S02]  /*238b0*/  IADD3 R70, P6, PT, R71, R64, RZ ;  /* 0x0000004047467210 */ /* 0x000fc40007fde0ff */
[----:B------:R-:W-:Y:S01]  /*238c0*/  SEL R11, RZ, 0x1, P4 ;  /* 0x00000001ff0b7807 */ /* 0x000fe20002000000 */
[----:B----4-:R-:W-:Y:S01]  /*238d0*/  IMAD.WIDE.U32 R58, R7, UR20, RZ ;  /* 0x00000014073a7c25 */ /* 0x010fe2000f8e00ff */
[----:B------:R-:W-:Y:S02]  /*238e0*/  ISETP.GE.U32.AND P4, PT, R70, R64, PT ;  /* 0x000000404600720c */ /* 0x000fe40003f86070 */
[----:B------:R-:W-:Y:S01]  /*238f0*/  ISETP.GE.U32.AND.EX P1, PT, R5, R57, PT, P1 ;  /* 0x000000390500720c */ /* 0x000fe20003f26110 */
[----:B------:R-:W-:Y:S01]  /*23900*/  IMAD.WIDE.U32 R50, R7, UR22, RZ ;  /* 0x0000001607327c25 */ /* 0x000fe2000f8e00ff */
[----:B------:R-:W-:-:S03]  /*23910*/  ISETP.GT.U32.AND.EX P2, PT, R56, R3, PT, P2 ;  /* 0x000000033800720c */ /* 0x000fc60003f44120 */
[----:B---3--:R-:W-:Y:S01]  /*23920*/  IMAD.WIDE.U32 R72, P3, R48, UR35, R72 ;  /* 0x0000002330487c25 */ /* 0x008fe2000f860048 */
[----:B------:R-:W-:-:S03]  /*23930*/  SEL R3, RZ, 0x1, !P2 ;  /* 0x00000001ff037807 */ /* 0x000fc60005000000 */
[----:B0-----:R-:W-:-:S04]  /*23940*/  IMAD.WIDE.U32 R58, P5, R48, UR25, R58 ;  /* 0x00000019303a7c25 */ /* 0x001fc8000f8a003a */
[----:B------:R-:W-:Y:S02]  /*23950*/  IMAD.X R71, R15, 0x1, R80, P6 ;  /* 0x000000010f477824 */ /* 0x000fe400030e0650 */
[C---:B------:R-:W-:Y:S01]  /*23960*/  IMAD.WIDE.U32 R52, R48.reuse, UR30, RZ ;  /* 0x0000001e30347c25 */ /* 0x040fe2000f8e00ff */
[----:B------:R-:W0:Y:S03]  /*23970*/  LDCU.128 UR28, c[0x0][0x380] ;  /* 0x00007000ff1c77ac */ /* 0x000e260008000c00 */
[----:B------:R-:W-:Y:S01]  /*23980*/  IMAD.X R65, RZ, RZ, RZ, P3 ;  /* 0x000000ffff417224 */ /* 0x000fe200018e06ff */
[----:B------:R-:W-:Y:S01]  /*23990*/  IADD3 RZ, P6, PT, R53, R72, RZ ;  /* 0x0000004835ff7210 */ /* 0x000fe20007fde0ff */
[----:B------:R-:W-:-:S04]  /*239a0*/  IMAD.WIDE.U32 R50, P3, R48, UR27, R50 ;  /* 0x0000001b30327c25 */ /* 0x000fc8000f860032 */
[----:B------:R-:W-:Y:S01]  /*239b0*/  IMAD.X R75, RZ, RZ, RZ, P5 ;  /* 0x000000ffff4b7224 */ /* 0x000fe200028e06ff */
[----:B------:R-:W-:Y:S01]  /*239c0*/  ISETP.GE.U32.AND.EX P5, PT, R71, R15, PT, P4 ;  /* 0x0000000f4700720c */ /* 0x000fe20003fa6140 */
[C---:B------:R-:W-:Y:S01]  /*239d0*/  IMAD.WIDE.U32 R76, R48.reuse, UR24, RZ ;  /* 0x00000018304c7c25 */ /* 0x040fe2000f8e00ff */
[----:B------:R-:W3:Y:S02]  /*239e0*/  LDCU.64 UR24, c[0x0][0x3e0] ;  /* 0x00007c00ff1877ac */ /* 0x000ee40008000a00 */
[----:B------:R-:W-:Y:S01]  /*239f0*/  SEL R9, RZ, 0x1, P5 ;  /* 0x00000001ff097807 */ /* 0x000fe20002800000 */
[----:B------:R-:W-:Y:S01]  /*23a00*/  IMAD.WIDE.U32 R78, R48, UR26, RZ ;  /* 0x0000001a304e7c25 */ /* 0x000fe2000f8e00ff */
[----:B------:R-:W-:-:S03]  /*23a10*/  IADD3 RZ, P4, PT, R77, R58, RZ ;  /* 0x0000003a4dff7210 */ /* 0x000fc60007f9e0ff */
[----:B------:R-:W-:Y:S01]  /*23a20*/  IMAD.X R53, RZ, RZ, RZ, P3 ;  /* 0x000000ffff357224 */ /* 0x000fe200018e06ff */
[----:B------:R-:W-:Y:S01]  /*23a30*/  ISETP.GE.U32.AND P3, PT, R66, R74, PT ;  /* 0x0000004a4200720c */ /* 0x000fe20003f66070 */
[----:B------:R-:W-:Y:S01]  /*23a40*/  IMAD.MOV.U32 R74, RZ, RZ, R59 ;  /* 0x000000ffff4a7224 */ /* 0x000fe200078e003b */
[----:B------:R-:W-:Y:S01]  /*23a50*/  IADD3 RZ, P5, PT, R79, R50, RZ ;  /* 0x000000324fff7210 */ /* 0x000fe20007fbe0ff */
[----:B------:R-:W-:Y:S01]  /*23a60*/  IMAD.MOV.U32 R52, RZ, RZ, R51 ;  /* 0x000000ffff347224 */ /* 0x000fe200078e0033 */
[----:B------:R-:W-:Y:S01]  /*23a70*/  ISETP.GE.U32.AND.EX P3, PT, R67, R5, PT, P3 ;  /* 0x000000054300720c */ /* 0x000fe20003f66130 */
[C---:B------:R-:W-:Y:S01]  /*23a80*/  IMAD.WIDE.U32.X R56, R7.reuse, UR21, R74, P4 ;  /* 0x0000001507387c25 */ /* 0x040fe2000a0e044a */
[----:B------:R-:W-:Y:S02]  /*23a90*/  SEL R5, RZ, 0x1, P1 ;  /* 0x00000001ff057807 */ /* 0x000fe40000800000 */
[----:B------:R-:W-:Y:S01]  /*23aa0*/  SEL R43, RZ, 0x1, P3 ;  /* 0x00000001ff2b7807 */ /* 0x000fe20001800000 */
[----:B------:R-:W-:Y:S01]  /*23ab0*/  IMAD.WIDE.U32.X R52, R7, UR23, R52, P5 ;  /* 0x0000001707347c25 */ /* 0x000fe2000a8e0434 */
[----:B------:R-:W-:Y:S01]  /*23ac0*/  IADD3 R9, P4, P5, R9, R54, R11 ;  /* 0x0000003609097210 */ /* 0x000fe20007d9e00b */
[----:B------:R-:W4:Y:S02]  /*23ad0*/  LDCU.128 UR20, c[0x0][0x390] ;  /* 0x00007200ff1477ac */ /* 0x000f240008000c00 */
[----:B------:R-:W-:Y:S01]  /*23ae0*/  IMAD.MOV.U32 R64, RZ, RZ, R73 ;  /* 0x000000ffff407224 */ /* 0x000fe200078e0049 */
[----:B------:R-:W-:Y:S01]  /*23af0*/  IADD3.X R11, PT, PT, RZ, R55, RZ, P4, P5 ;  /* 0x00000037ff0b7210 */ /* 0x000fe200027ea4ff */
[----:B------:R-:W-:-:S04]  /*23b00*/  IMAD.WIDE.U32 R74, R48, UR34, R66 ;  /* 0x00000022304a7c25 */ /* 0x000fc8000f8e0042 */
[----:B0-----:R-:W-:Y:S01]  /*23b10*/  IMAD.WIDE.U32.X R64, R7, UR31, R64, P6 ;  /* 0x0000001f07407c25 */ /* 0x001fe2000b0e0440 */
[----:B------:R-:W-:Y:S02]  /*23b20*/  IADD3 R43, P3, P6, R43, R44, R5 ;  /* 0x0000002c2b2b7210 */ /* 0x000fe40007e7e005 */
[----:B------:R-:W-:Y:S01]  /*23b30*/  IADD3 R68, P4, P5, R74, R68, R3 ;  /* 0x000000444a447210 */ /* 0x000fe20007d9e003 */
[----:B------:R-:W-:Y:S01]  /*23b40*/  IMAD.WIDE.U32 R54, R60, UR4, R70 ;  /* 0x000000043c367c25 */ /* 0x000fe2000f8e0046 */
[----:B------:R-:W-:Y:S01]  /*23b50*/  IADD3.X R44, PT, PT, RZ, R45, RZ, P3, P6 ;  /* 0x0000002dff2c7210 */ /* 0x000fe20001fec4ff */
[----:B------:R-:W0:Y:S01]  /*23b60*/  LDCU.64 UR4, c[0x0][0x3e0] ;  /* 0x00007c00ff0477ac */ /* 0x000e220008000a00 */
[----:B------:R-:W-:Y:S01]  /*23b70*/  ISETP.GE.U32.AND P1, PT, R74, R66, PT ;  /* 0x000000424a00720c */ /* 0x000fe20003f26070 */
[----:B------:R-:W-:Y:S01]  /*23b80*/  IMAD.IADD R73, R72, 0x1, R75 ;  /* 0x0000000148497824 */ /* 0x000fe200078e024b */
[----:B------:R-:W-:Y:S01]  /*23b90*/  ISETP.GE.U32.AND P2, PT, R68, R74, PT ;  /* 0x0000004a4400720c */ /* 0x000fe20003f46070 */
[----:B------:R-:W-:Y:S01]  /*23ba0*/  IMAD.IADD R7, R42, 0x1, R55 ;  /* 0x000000012a077824 */ /* 0x000fe200078e0237 */
[----:B------:R-:W-:-:S02]  /*23bb0*/  IADD3 R42, P6, PT, R43, R54, RZ ;  /* 0x000000362b2a7210 */ /* 0x000fc40007fde0ff */
[----:B------:R-:W-:Y:S02]  /*23bc0*/  IADD3.X R69, PT, PT, R73, R69, RZ, P4, P5 ;  /* 0x0000004549457210 */ /* 0x000fe400027ea4ff */
[----:B------:R-:W-:Y:S01]  /*23bd0*/  SEL R45, RZ, 0x1, P0 ;  /* 0x00000001ff2d7807 */ /* 0x000fe20000000000 */
[----:B------:R-:W-:Y:S01]  /*23be0*/  IMAD.X R43, R7, 0x1, R44, P6 ;  /* 0x00000001072b7824 */ /* 0x000fe200030e062c */
[----:B------:R-:W-:Y:S02]  /*23bf0*/  ISETP.GE.U32.AND P3, PT, R54, R70, PT ;  /* 0x000000463600720c */ /* 0x000fe40003f66070 */
[----:B------:R-:W-:Y:S02]  /*23c00*/  ISETP.GE.U32.AND.EX P1, PT, R73, R67, PT, P1 ;  /* 0x000000434900720c */ /* 0x000fe40003f26110 */
[----:B------:R-:W-:Y:S01]  /*23c10*/  ISETP.GE.U32.AND P0, PT, R42, R54, PT ;  /* 0x000000362a00720c */ /* 0x000fe20003f06070 */
[----:B------:R-:W-:Y:S01]  /*23c20*/  IMAD.WIDE.U32 R54, R62, UR12, R68 ;  /* 0x0000000c3e367c25 */ /* 0x000fe2000f8e0044 */
[----:B------:R-:W-:-:S02]  /*23c30*/  ISETP.GE.U32.AND.EX P2, PT, R69, R73, PT, P2 ;  /* 0x000000494500720c */ /* 0x000fc40003f46120 */
[----:B------:R-:W-:Y:S02]  /*23c40*/  IADD3 R44, P4, P5, R9, R46, R45 ;  /* 0x0000002e092c7210 */ /* 0x000fe40007d9e02d */
[----:B------:R-:W-:Y:S02]  /*23c50*/  ISETP.GE.U32.AND.EX P3, PT, R7, R71, PT, P3 ;  /* 0x000000470700720c */ /* 0x000fe40003f66130 */
[----:B------:R-:W-:Y:S02]  /*23c60*/  SEL R3, RZ, 0x1, P1 ;  /* 0x00000001ff037807 */ /* 0x000fe40000800000 */
[----:B------:R-:W-:Y:S02]  /*23c70*/  SEL R5, RZ, 0x1, P2 ;  /* 0x00000001ff057807 */ /* 0x000fe40001000000 */
[----:B------:R-:W-:Y:S02]  /*23c80*/  ISETP.GE.U32.AND.EX P0, PT, R43, R7, PT, P0 ;  /* 0x000000072b00720c */ /* 0x000fe40003f06100 */
[----:B------:R-:W-:Y:S01]  /*23c90*/  IADD3.X R45, PT, PT, R11, R47, RZ, P4, P5 ;  /* 0x0000002f0b2d7210 */ /* 0x000fe200027ea4ff */
[----:B----4-:R-:W-:Y:S01]  /*23ca0*/  IMAD.WIDE.U32 R46, R48, UR20, R42 ;  /* 0x00000014302e7c25 */ /* 0x010fe2000f8e002a */
[----:B------:R-:W-:-:S02]  /*23cb0*/  IADD3 R5, P2, P6, R5, R64, R3 ;  /* 0x0000004005057210 */ /* 0x000fc40007e5e003 */
[----:B------:R-:W-:Y:S01]  /*23cc0*/  SEL R7, RZ, 0x1, P3 ;  /* 0x00000001ff077807 */ /* 0x000fe20001800000 */
[----:B------:R-:W-:Y:S01]  /*23cd0*/  IMAD.IADD R3, R36, 0x1, R55 ;  /* 0x0000000124037824 */ /* 0x000fe200078e0237 */
[----:B------:R-:W-:Y:S01]  /*23ce0*/  SEL R9, RZ, 0x1, P0 ;  /* 0x00000001ff097807 */ /* 0x000fe20000000000 */
[----:B0-----:R-:W-:Y:S01]  /*23cf0*/  IMAD.WIDE.U32 R36, R54, UR4, RZ ;  /* 0x0000000436247c25 */ /* 0x001fe2000f8e00ff */
[----:B------:R-:W-:Y:S02]  /*23d00*/  IADD3.X R64, PT, PT, RZ, R65, RZ, P2, P6 ;  /* 0x00000041ff407210 */ /* 0x000fe400017ec4ff */
[----:B------:R-:W-:Y:S01]  /*23d10*/  IADD3 R9, P4, P5, R9, R34, R7 ;  /* 0x0000002209097210 */ /* 0x000fe20007d9e007 */
[----:B---3--:R-:W-:Y:S01]  /*23d20*/  IMAD R7, R3, UR24, RZ ;  /* 0x0000001803077c24 */ /* 0x008fe2000f8e02ff */
[----:B------:R-:W-:Y:S01]  /*23d30*/  ISETP.GE.U32.AND P2, PT, R46, R42, PT ;  /* 0x0000002a2e00720c */ /* 0x000fe20003f46070 */
[----:B------:R-:W-:Y:S01]  /*23d40*/  IMAD.WIDE.U32 R60, R60, UR6, R44 ;  /* 0x000000063c3c7c25 */ /* 0x000fe2000f8e002c */
[----:B------:R-:W-:-:S02]  /*23d50*/  IADD3 R42, P0, PT, R5, R46, RZ ;  /* 0x0000002e052a7210 */ /* 0x000fc40007f1e0ff */
[----:B------:R-:W-:Y:S01]  /*23d60*/  LOP3.LUT R5, RZ, R54, RZ, 0x33, !PT ;  /* 0x00000036ff057212 */ /* 0x000fe200078e33ff */
[----:B------:R-:W-:Y:S01]  /*23d70*/  IMAD.IADD R59, R58, 0x1, R47 ;  /* 0x000000013a3b7824 */ /* 0x000fe200078e022f */
[----:B------:R-:W-:Y:S01]  /*23d80*/  ISETP.GE.U32.AND P3, PT, R42, R46, PT ;  /* 0x0000002e2a00720c */ /* 0x000fe20003f66070 */
[----:B------:R-:W-:Y:S01]  /*23d90*/  IMAD R55, R54, UR5, R7 ;  /* 0x0000000536377c24 */ /* 0x000fe2000f8e0207 */
[----:B------:R-:W-:Y:S01]  /*23da0*/  IADD3.X R46, PT, PT, RZ, R35, RZ, P4, P5 ;  /* 0x00000023ff2e7210 */ /* 0x000fe200027ea4ff */
[----:B------:R-:W-:Y:S01]  /*23db0*/  IMAD.IADD R7, R32, 0x1, R61 ;  /* 0x0000000120077824 */ /* 0x000fe200078e023d */
[----:B------:R-:W-:Y:S01]  /*23dc0*/  IADD3 R34, P5, PT, R9, R60, RZ ;  /* 0x0000003c09227210 */ /* 0x000fe20007fbe0ff */
[----:B------:R-:W-:Y:S01]  /*23dd0*/  IMAD.WIDE.U32 R32, R36, UR32, RZ ;  /* 0x0000002024207c25 */ /* 0x000fe2000f8e00ff */
[C---:B------:R-:W-:Y:S01]  /*23de0*/  ISETP.GE.U32.AND.EX P2, PT, R59.reuse, R43, PT, P2 ;  /* 0x0000002b3b00720c */ /* 0x040fe20003f46120 */
[----:B------:R-:W0:Y:S01]  /*23df0*/  LDCU.128 UR4, c[0x0][0x380] ;  /* 0x00007000ff0477ac */ /* 0x000e220008000c00 */
[----:B------:R-:W-:Y:S01]  /*23e00*/  ISETP.GE.U32.AND P4, PT, R60, R44, PT ;  /* 0x0000002c3c00720c */ /* 0x000fe20003f86070 */
[----:B------:R-:W-:Y:S01]  /*23e10*/  IMAD.X R43, R59, 0x1, R64, P0 ;  /* 0x000000013b2b7824 */ /* 0x000fe200000e0640 */
[----:B------:R-:W-:Y:S01]  /*23e20*/  ISETP.GT.U32.AND P0, PT, R32, R5, PT ;  /* 0x000000052000720c */ /* 0x000fe20003f04070 */
[----:B------:R-:W-:Y:S01]  /*23e30*/  IMAD.X R35, R7, 0x1, R46, P5 ;  /* 0x0000000107237824 */ /* 0x000fe200028e062e */
[----:B------:R-:W-:Y:S01]  /*23e40*/  ISETP.GE.U32.AND P5, PT, R34, R60, PT ;  /* 0x0000003c2200720c */ /* 0x000fe20003fa6070 */
[----:B------:R-:W-:Y:S01]  /*23e50*/  IMAD.IADD R5, R37, 0x1, R55 ;  /* 0x0000000125057824 */ /* 0x000fe200078e0237 */
[----:B------:R-:W-:Y:S01]  /*23e60*/  ISETP.GE.U32.AND.EX P3, PT, R43, R59, PT, P3 ;  /* 0x0000003b2b00720c */ /* 0x000fe20003f66130 */
[----:B------:R-:W-:Y:S01]  /*23e70*/  IMAD.WIDE.U32 R46, R62, UR14, R42 ;  /* 0x0000000e3e2e7c25 */ /* 0x000fe2000f8e002a */
[----:B------:R-:W-:Y:S01]  /*23e80*/  ISETP.GE.U32.AND.EX P4, PT, R7, R45, PT, P4 ;  /* 0x0000002d0700720c */ /* 0x000fe20003f86140 */
[----:B------:R-:W3:Y:S01]  /*23e90*/  LDCU.128 UR12, c[0x0][0x390] ;  /* 0x00007200ff0c77ac */ /* 0x000ee20008000c00 */
[----:B------:R-:W-:Y:S01]  /*23ea0*/  ISETP.GE.U32.AND.EX P5, PT, R35, R7, PT, P5 ;  /* 0x000000072300720c */ /* 0x000fe20003fa6150 */
[----:B------:R-:W-:Y:S01]  /*23eb0*/  IMAD.WIDE.U32 R44, R5, UR28, RZ ;  /* 0x0000001c052c7c25 */ /* 0x000fe2000f8e00ff */
[----:B------:R-:W-:-:S02]  /*23ec0*/  SEL R7, RZ, 0x1, P2 ;  /* 0x00000001ff077807 */ /* 0x000fc40001000000 */
[----:B------:R-:W-:Y:S01]  /*23ed0*/  SEL R9, RZ, 0x1, P3 ;  /* 0x00000001ff097807 */ /* 0x000fe20001800000 */
[----:B--2---:R-:W-:Y:S01]  /*23ee0*/  IMAD.WIDE.U32 R58, R5, UR11, RZ ;  /* 0x0000000b053a7c25 */ /* 0x004fe2000f8e00ff */
[----:B------:R-:W-:Y:S01]  /*23ef0*/  ISETP.GE.U32.AND P1, PT, R54, R68, PT ;  /* 0x000000443600720c */ /* 0x000fe20003f26070 */
[----:B------:R-:W2:Y:S01]  /*23f00*/  LDCU UR11, c[0x0][0x3c0] ;  /* 0x00007800ff0b77ac */ /* 0x000ea20008000800 */
[----:B------:R-:W-:Y:S01]  /*23f10*/  SEL R17, RZ, 0x1, P4 ;  /* 0x00000001ff117807 */ /* 0x000fe20002000000 */
[----:B------:R-:W-:Y:S01]  /*23f20*/  IMAD.WIDE.U32 R44, P3, R36, UR33, R44 ;  /* 0x00000021242c7c25 */ /* 0x000fe2000f86002c */
[----:B------:R-:W-:Y:S02]  /*23f30*/  IADD3 R9, P4, P6, R9, R56, R7 ;  /* 0x0000003809097210 */ /* 0x000fe40007e9e007 */
[----:B------:R-:W-:Y:S01]  /*23f40*/  SEL R15, RZ, 0x1, P5 ;  /* 0x00000001ff0f7807 */ /* 0x000fe20002800000 */
[----:B------:R-:W-:Y:S01]  /*23f50*/  IMAD.IADD R7, R10, 0x1, R47 ;  /* 0x000000010a077824 */ /* 0x000fe200078e022f */
[----:B------:R-:W-:Y:S01]  /*23f60*/  ISETP.GE.U32.AND.EX P1, PT, R3, R69, PT, P1 ;  /* 0x000000450300720c */ /* 0x000fe20003f26110 */
[----:B------:R-:W-:Y:S01]  /*23f70*/  IMAD.X R11, RZ, RZ, RZ, P3 ;  /* 0x000000ffff0b7224 */ /* 0x000fe200018e06ff */
[----:B------:R-:W-:Y:S01]  /*23f80*/  ISETP.GE.U32.AND P2, PT, R46, R42, PT ;  /* 0x0000002a2e00720c */ /* 0x000fe20003f46070 */
[----:B------:R-:W-:Y:S01]  /*23f90*/  IMAD.MOV.U32 R10, RZ, RZ, R45 ;  /* 0x000000ffff0a7224 */ /* 0x000fe200078e002d */
[----:B------:R-:W-:Y:S01]  /*23fa0*/  IADD3.X R42, PT, PT, RZ, R57, RZ, P4, P6 ;  /* 0x00000039ff2a7210 */ /* 0x000fe200027ec4ff */
[----:B-1----:R-:W-:Y:S01]  /*23fb0*/  IMAD.WIDE.U32 R60, R5, UR17, RZ ;  /* 0x00000011053c7c25 */ /* 0x002fe2000f8e00ff */
[----:B------:R-:W-:-:S02]  /*23fc0*/  IADD3 R64, P4, PT, R33, R44, RZ ;  /* 0x0000002c21407210 */ /* 0x000fc40007f9e0ff */
[----:B------:R-:W-:Y:S01]  /*23fd0*/  IADD3 R15, P3, P5, R15, R38, R17 ;  /* 0x000000260f0f7210 */ /* 0x000fe20007d7e011 */
[C---:B0-----:R-:W-:Y:S01]  /*23fe0*/  IMAD.WIDE.U32 R32, R5.reuse, UR6, RZ ;  /* 0x0000000605207c25 */ /* 0x041fe2000f8e00ff */
[----:B------:R-:W-:Y:S02]  /*23ff0*/  SEL R45, RZ, 0x1, P1 ;  /* 0x00000001ff2d7807 */ /* 0x000fe40000800000 */
[----:B------:R-:W-:Y:S01]  /*24000*/  IADD3.X R17, PT, PT, RZ, R39, RZ, P3, P5 ;  /* 0x00000027ff117210 */ /* 0x000fe20001fea4ff */
[----:B------:R-:W-:Y:S01]  /*24010*/  IMAD.WIDE.U32.X R38, R5, UR29, R10, P4 ;  /* 0x0000001d05267c25 */ /* 0x000fe2000a0e040a */
[----:B------:R-:W-:Y:S02]  /*24020*/  IADD3 R44, P5, P6, R46, R30, R45 ;  /* 0x0000001e2e2c7210 */ /* 0x000fe40007ebe02d */
[C---:B------:R-:W-:Y:S01]  /*24030*/  ISETP.GE.U32.AND.EX P2, PT, R7.reuse, R43, PT, P2 ;  /* 0x0000002b0700720c */ /* 0x040fe20003f46120 */
[----:B------:R-:W-:Y:S01]  /*24040*/  IMAD.WIDE.U32 R56, P3, R36, UR7, R32 ;  /* 0x0000000724387c25 */ /* 0x000fe2000f860020 */
[----:B------:R-:W-:Y:S01]  /*24050*/  IADD3.X R45, PT, PT, R7, R31, RZ, P5, P6 ;  /* 0x0000001f072d7210 */ /* 0x000fe20002fec4ff */
[----:B------:R-:W0:Y:S01]  /*24060*/  LDCU.64 UR6, c[0x0][0x390] ;  /* 0x00007200ff0677ac */ /* 0x000e220008000a00 */
[----:B------:R-:W-:Y:S01]  /*24070*/  ISETP.GE.U32.AND P5, PT, R44, R46, PT ;  /* 0x0000002e2c00720c */ /* 0x000fe20003fa6070 */
[----:B------:R-:W-:Y:S01]  /*24080*/  IMAD.WIDE.U32 R48, R48, UR22, R34 ;  /* 0x0000001630307c25 */ /* 0x000fe2000f8e0022 */
[----:B------:R-:W-:-:S02]  /*24090*/  LOP3.LUT R3, RZ, R3, RZ, 0x33, !PT ;  /* 0x00000003ff037212 */ /* 0x000fc400078e33ff */
[----:B------:R-:W-:Y:S01]  /*240a0*/  ISETP.GE.U32.AND.EX P5, PT, R45, R7, PT, P5 ;  /* 0x000000072d00720c */ /* 0x000fe20003fa6150 */
[----:B------:R-:W-:Y:S01]  /*240b0*/  IMAD.WIDE.U32 R10, P4, R36, UR21, R58 ;  /* 0x00000015240a7c25 */ /* 0x000fe2000f88003a */
[----:B------:R-:W-:Y:S02]  /*240c0*/  ISETP.GT.U32.AND.EX P0, PT, R64, R3, PT, P0 ;  /* 0x000000034000720c */ /* 0x000fe40003f04100 */
[----:B------:R-:W-:Y:S01]  /*240d0*/  SEL R7, RZ, 0x1, P5 ;  /* 0x00000001ff077807 */ /* 0x000fe20002800000 */
[C---:B------:R-:W-:Y:S01]  /*240e0*/  IMAD.WIDE.U32 R32, P1, R36.reuse, UR23, R60 ;  /* 0x0000001724207c25 */ /* 0x040fe2000f82003c */
[----:B------:R-:W1:Y:S03]  /*240f0*/  LDCU.128 UR20, c[0x0][0x380] ;  /* 0x00007000ff1477ac */ /* 0x000e660008000c00 */
[----:B------:R-:W-:-:S04]  /*24100*/  IMAD.WIDE.U32 R54, R36, UR30, RZ ;  /* 0x0000001e24367c25 */ /* 0x000fc8000f8e00ff */
[----:B---3--:R-:W-:Y:S01]  /*24110*/  IMAD.WIDE.U32 R46, R36, UR12, RZ ;  /* 0x0000000c242e7c25 */ /* 0x008fe2000f8e00ff */
[----:B------:R-:W-:Y:S01]  /*24120*/  IADD3 R46, P6, PT, R9, R48, RZ ;  /* 0x00000030092e7210 */ /* 0x000fe20007fde0ff */
[----:B------:R-:W3:Y:S01]  /*24130*/  LDCU UR12, c[0x0][0x3e0] ;  /* 0x00007c00ff0c77ac */ /* 0x000ee20008000800 */
[----:B------:R-:W-:Y:S01]  /*24140*/  SEL R9, RZ, 0x1, P2 ;  /* 0x00000001ff097807 */ /* 0x000fe20001000000 */
[----:B------:R-:W-:Y:S01]  /*24150*/  IMAD.X R31, RZ, RZ, RZ, P3 ;  /* 0x000000ffff1f7224 */ /* 0x000fe200018e06ff */
[----:B------:R-:W-:Y:S01]  /*24160*/  IADD3 RZ, P3, PT, R55, R56, RZ ;  /* 0x0000003837ff7210 */ /* 0x000fe20007f7e0ff */
[----:B------:R-:W-:Y:S01]  /*24170*/  IMAD.IADD R51, R50, 0x1, R49 ;  /* 0x0000000132337824 */ /* 0x000fe200078e0231 */
[----:B------:R-:W-:Y:S01]  /*24180*/  ISETP.GE.U32.AND P2, PT, R46, R48, PT ;  /* 0x000000302e00720c */ /* 0x000fe20003f46070 */
[----:B------:R-:W-:Y:S01]  /*24190*/  IMAD.X R55, RZ, RZ, RZ, P4 ;  /* 0x000000ffff377224 */ /* 0x000fe200020e06ff */
[----:B------:R-:W-:Y:S01]  /*241a0*/  IADD3 RZ, P4, PT, R47, R10, RZ ;  /* 0x0000000a2fff7210 */ /* 0x000fe20007f9e0ff */
[----:B------:R-:W-:-:S02]  /*241b0*/  IMAD.X R47, R51, 0x1, R42, P6 ;  /* 0x00000001332f7824 */ /* 0x000fc400030e062a */
[----:B------:R-:W-:-:S03]  /*241c0*/  IMAD.WIDE.U32 R42, R36, UR14, RZ ;  /* 0x0000000e242a7c25 */ /* 0x000fc6000f8e00ff */
[----:B------:R-:W-:Y:S01]  /*241d0*/  ISETP.GE.U32.AND.EX P2, PT, R47, R51, PT, P2 ;  /* 0x000000332f00720c */ /* 0x000fe20003f46120 */
[----:B------:R-:W-:Y:S01]  /*241e0*/  IMAD.X R59, RZ, RZ, RZ, P1 ;  /* 0x000000ffff3b7224 */ /* 0x000fe200008e06ff */
[----:B------:R-:W-:Y:S01]  /*241f0*/  ISETP.GE.U32.AND P1, PT, R48, R34, PT ;  /* 0x000000223000720c */ /* 0x000fe20003f26070 */
[----:B------:R-:W-:Y:S01]  /*24200*/  IMAD.MOV.U32 R54, RZ, RZ, R11 ;  /* 0x000000ffff367224 */ /* 0x000fe200078e000b */
[----:B------:R-:W-:Y:S01]  /*24210*/  IADD3 RZ, P5, PT, R43, R32, RZ ;  /* 0x000000202bff7210 */ /* 0x000fe20007fbe0ff */
[----:B------:R-:W-:Y:S01]  /*24220*/  IMAD.MOV.U32 R30, RZ, RZ, R57 ;  /* 0x000000ffff1e7224 */ /* 0x000fe200078e0039 */
[----:B------:R-:W-:Y:S01]  /*24230*/  ISETP.GE.U32.AND.EX P1, PT, R51, R35, PT, P1 ;  /* 0x000000233300720c */ /* 0x000fe20003f26110 */
[----:B------:R-:W-:Y:S02]  /*24240*/  IMAD.MOV.U32 R58, RZ, RZ, R33 ;  /* 0x000000ffff3a7224 */ /* 0x000fe400078e0021 */
[----:B-1----:R-:W-:-:S04]  /*24250*/  IMAD.WIDE.U32 R50, R36, UR22, R44 ;  /* 0x0000001624327c25 */ /* 0x002fc8000f8e002c */
[C---:B------:R-:W-:Y:S01]  /*24260*/  IMAD.WIDE.U32.X R34, R5.reuse, UR13, R54, P4 ;  /* 0x0000000d05227c25 */ /* 0x040fe2000a0e0436 */
[----:B------:R-:W-:Y:S01]  /*24270*/  SEL R55, RZ, 0x1, !P0 ;  /* 0x00000001ff377807 */ /* 0x000fe20004000000 */
[----:B------:R-:W1:Y:S02]  /*24280*/  LDCU UR13, c[0x0][0x3e0] ;  /* 0x00007c00ff0d77ac */ /* 0x000e640008000800 */
[----:B------:R-:W-:Y:S01]  /*24290*/  IMAD.WIDE.U32.X R48, R5, UR23, R30, P3 ;  /* 0x0000001705307c25 */ /* 0x000fe200098e041e */
[----:B------:R-:W-:-:S03]  /*242a0*/  ISETP.GE.U32.AND P3, PT, R50, R44, PT ;  /* 0x0000002c3200720c */ /* 0x000fc60003f66070 */
[----:B------:R-:W-:Y:S01]  /*242b0*/  IMAD.WIDE.U32.X R30, R5, UR15, R58, P5 ;  /* 0x0000000f051e7c25 */ /* 0x000fe2000a8e043a */
[----:B------:R-:W-:Y:S02]  /*242c0*/  IADD3 R3, P5, P4, R7, R22, R9 ;  /* 0x0000001607037210 */ /* 0x000fe40007cbe009 */
[----:B------:R-:W-:Y:S01]  /*242d0*/  SEL R22, RZ, 0x1, P1 ;  /* 0x00000001ff167807 */ /* 0x000fe20000800000 */
[----:B------:R-:W-:Y:S01]  /*242e0*/  IMAD.IADD R57, R56, 0x1, R51 ;  /* 0x0000000138397824 */ /* 0x000fe200078e0233 */
[----:B------:R-:W-:Y:S01]  /*242f0*/  IADD3 R54, P1, P6, R50, R38, R55 ;  /* 0x0000002632367210 */ /* 0x000fe20007e3e037 */
[----:B------:R-:W-:Y:S01]  /*24300*/  IMAD.WIDE.U32 R42, R62, UR16, R46 ;  /* 0x000000103e2a7c25 */ /* 0x000fe2000f8e002e */
[----:B------:R-:W-:Y:S02]  /*24310*/  SEL R5, RZ, 0x1, P2 ;  /* 0x00000001ff057807 */ /* 0x000fe40001000000 */
[----:B------:R-:W-:Y:S02]  /*24320*/  IADD3.X R44, PT, PT, RZ, R23, RZ, P5, P4 ;  /* 0x00000017ff2c7210 */ /* 0x000fe40002fe84ff */
[----:B------:R-:W-:-:S02]  /*24330*/  IADD3.X R55, PT, PT, R57, R39, RZ, P1, P6 ;  /* 0x0000002739377210 */ /* 0x000fc40000fec4ff */
[----:B------:R-:W-:Y:S02]  /*24340*/  ISETP.GE.U32.AND P0, PT, R54, R50, PT ;  /* 0x000000323600720c */ /* 0x000fe40003f06070 */
[----:B------:R-:W-:Y:S01]  /*24350*/  IADD3 R22, P4, P5, R5, R52, R22 ;  /* 0x0000003405167210 */ /* 0x000fe20007d9e016 */
[----:B------:R-:W-:Y:S01]  /*24360*/  IMAD.IADD R5, R4, 0x1, R43 ;  /* 0x0000000104057824 */ /* 0x000fe200078e022b */
[----:B------:R-:W-:Y:S02]  /*24370*/  IADD3 R38, P1, PT, R3, R42, RZ ;  /* 0x0000002a03267210 */ /* 0x000fe40007f3e0ff */
[----:B------:R-:W-:Y:S02]  /*24380*/  ISETP.GE.U32.AND.EX P3, PT, R57, R45, PT, P3 ;  /* 0x0000002d3900720c */ /* 0x000fe40003f66130 */
[----:B------:R-:W-:Y:S01]  /*24390*/  ISETP.GE.U32.AND.EX P0, PT, R55, R57, PT, P0 ;  /* 0x000000393700720c */ /* 0x000fe20003f06100 */
[----:B------:R-:W-:Y:S01]  /*243a0*/  IMAD.X R39, R5, 0x1, R44, P1 ;  /* 0x0000000105277824 */ /* 0x000fe200008e062c */
[----:B------:R-:W-:-:S02]  /*243b0*/  IADD3.X R52, PT, PT, RZ, R53, RZ, P4, P5 ;  /* 0x00000035ff347210 */ /* 0x000fc400027ea4ff */
[----:B------:R-:W-:Y:S02]  /*243c0*/  ISETP.GE.U32.AND P2, PT, R42, R46, PT ;  /* 0x0000002e2a00720c */ /* 0x000fe40003f46070 */
[----:B------:R-:W-:Y:S01]  /*243d0*/  ISETP.GE.U32.AND P4, PT, R38, R42, PT ;  /* 0x0000002a2600720c */ /* 0x000fe20003f86070 */
[----:B--2---:R-:W-:Y:S01]  /*243e0*/  IMAD.WIDE.U32 R42, R40, UR11, R54 ;  /* 0x0000000b282a7c25 */ /* 0x004fe2000f8e0036 */
[----:B------:R-:W-:Y:S01]  /*243f0*/  IADD3 R22, P5, PT, R22, R15, RZ ;  /* 0x0000000f16167210 */ /* 0x000fe20007fbe0ff */
[----:B------:R-:W2:Y:S01]  /*24400*/  LDCU UR11, c[0x0][0x3c8] ;  /* 0x00007900ff0b77ac */ /* 0x000ea20008000800 */
[----:B------:R-:W-:Y:S02]  /*24410*/  SEL R3, RZ, 0x1, P3 ;  /* 0x00000001ff037807 */ /* 0x000fe40001800000 */
[----:B------:R-:W-:Y:S01]  /*24420*/  SEL R15, RZ, 0x1, P0 ;  /* 0x00000001ff0f7807 */ /* 0x000fe20000000000 */
[----:B------:R-:W-:Y:S01]  /*24430*/  IMAD.X R23, R52, 0x1, R17, P5 ;  /* 0x0000000134177824 */ /* 0x000fe200028e0611 */
[----:B------:R-:W-:Y:S01]  /*24440*/  ISETP.GE.U32.AND.EX P2, PT, R5, R47, PT, P2 ;  /* 0x0000002f0500720c */ /* 0x000fe20003f46120 */
[----:B------:R-:W-:Y:S01]  /*24450*/  IMAD.IADD R17, R14, 0x1, R43 ;  /* 0x000000010e117824 */ /* 0x000fe200078e022b */
[----:B------:R-:W-:Y:S01]  /*24460*/  ISETP.GE.U32.AND.EX P4, PT, R39, R5, PT, P4 ;  /* 0x000000052700720c */ /* 0x000fe20003f86140 */
[----:B0-----:R-:W-:Y:S01]  /*24470*/  IMAD.WIDE.U32 R4, R36, UR6, R38 ;  /* 0x0000000624047c25 */ /* 0x001fe2000f8e0026 */
[----:B------:R-:W-:Y:S01]  /*24480*/  IADD3 R15, P1, P5, R15, R48, R3 ;  /* 0x000000300f0f7210 */ /* 0x000fe20007d3e003 */
[----:B------:R-:W0:Y:S01]  /*24490*/  LDCU UR6, c[0x0][0x398] ;  /* 0x00007300ff0677ac */ /* 0x000e220008000800 */
[----:B------:R-:W-:Y:S01]  /*244a0*/  SEL R7, RZ, 0x1, P2 ;  /* 0x00000001ff077807 */ /* 0x000fe20001000000 */
[----:B------:R-:W-:Y:S01]  /*244b0*/  IMAD.WIDE.U32 R62, R62, UR18, R22 ;  /* 0x000000123e3e7c25 */ /* 0x000fe2000f8e0016 */
[----:B------:R-:W-:Y:S01]  /*244c0*/  SEL R3, RZ, 0x1, P4 ;  /* 0x00000001ff037807 */ /* 0x000fe20002000000 */
[----:B------:R-:W4:Y:S01]  /*244d0*/  LDCU.128 UR16, c[0x0][0x390] ;  /* 0x00007200ff1077ac */ /* 0x000f220008000c00 */
[----:B------:R-:W-:Y:S01]  /*244e0*/  IADD3.X R48, PT, PT, RZ, R49, RZ, P1, P5 ;  /* 0x00000031ff307210 */ /* 0x000fe20000fea4ff */
[----:B------:R-:W-:Y:S01]  /*244f0*/  IMAD.IADD R11, R10, 0x1, R5 ;  /* 0x000000010a0b7824 */ /* 0x000fe200078e0205 */
[----:B------:R-:W-:Y:S01]  /*24500*/  IADD3 R14, P1, PT, R15, R4, RZ ;  /* 0x000000040f0e7210 */ /* 0x000fe20007f3e0ff */
[----:B------:R-:W-:Y:S01]  /*24510*/  IMAD.IADD R9, R2, 0x1, R63 ;  /* 0x0000000102097824 */ /* 0x000fe200078e023f */
[----:B------:R-:W-:Y:S01]  /*24520*/  IADD3 R3, P0, P2, R3, R12, R7 ;  /* 0x0000000c03037210 */ /* 0x000fe20007a1e007 */
[----:B-1----:R-:W-:Y:S01]  /*24530*/  IMAD R7, R17, UR13, RZ ;  /* 0x0000000d11077c24 */ /* 0x002fe2000f8e02ff */
[----:B------:R-:W-:Y:S01]  /*24540*/  ISETP.GE.U32.AND P4, PT, R4, R38, PT ;  /* 0x000000260400720c */ /* 0x000fe20003f86070 */
[----:B------:R-:W-:Y:S01]  /*24550*/  IMAD.X R15, R11, 0x1, R48, P1 ;  /* 0x000000010b0f7824 */ /* 0x000fe200008e0630 */
[----:B------:R-:W-:Y:S01]  /*24560*/  ISETP.GE.U32.AND P5, PT, R14, R4, PT ;  /* 0x000000040e00720c */ /* 0x000fe20003fa6070 */
[C---:B---3--:R-:W-:Y:S01]  /*24570*/  IMAD.WIDE.U32 R4, R42.reuse, UR12, RZ ;  /* 0x0000000c2a047c25 */ /* 0x048fe2000f8e00ff */
[----:B------:R-:W-:Y:S01]  /*24580*/  IADD3.X R12, PT, PT, RZ, R13, RZ, P0, P2 ;  /* 0x0000000dff0c7210 */ /* 0x000fe200007e44ff */
[----:B------:R-:W1:Y:S01]  /*24590*/  LDCU.128 UR12, c[0x0][0x390] ;  /* 0x00007200ff0c77ac */ /* 0x000e620008000c00 */
[----:B------:R-:W-:Y:S01]  /*245a0*/  IADD3 R2, P0, PT, R3, R62, RZ ;  /* 0x0000003e03027210 */ /* 0x000fe20007f1e0ff */
[C---:B------:R-:W-:Y:S01]  /*245b0*/  IMAD R41, R42.reuse, UR25, R7 ;  /* 0x000000192a297c24 */ /* 0x040fe2000f8e0207 */
[----:B------:R-:W-:Y:S01]  /*245c0*/  ISETP.GE.U32.AND P3, PT, R42, R54, PT ;  /* 0x000000362a00720c */ /* 0x000fe20003f66070 */
[----:B------:R-:W3:Y:S01]  /*245d0*/  LDCU.128 UR24, c[0x0][0x380] ;  /* 0x00007000ff1877ac */ /* 0x000ee20008000c00 */
[----:B------:R-:W-:Y:S01]  /*245e0*/  LOP3.LUT R7, RZ, R42, RZ, 0x33, !PT ;  /* 0x0000002aff077212 */ /* 0x000fe200078e33ff */
[----:B------:R-:W-:Y:S01]  /*245f0*/  IMAD.WIDE.U32 R42, R4, UR4, RZ ;  /* 0x00000004042a7c25 */ /* 0x000fe2000f8e00ff */
[----:B------:R-:W-:Y:S01]  /*24600*/  ISETP.GE.U32.AND P2, PT, R62, R22, PT ;  /* 0x000000163e00720c */ /* 0x000fe20003f46070 */
[----:B------:R-:W5:Y:S01]  /*24610*/  LDCU UR4, c[0x0][0x3d0] ;  /* 0x00007a00ff0477ac */ /* 0x000f620008000800 */
[----:B------:R-:W-:Y:S01]  /*24620*/  ISETP.GE.U32.AND P1, PT, R2, R62, PT ;  /* 0x0000003e0200720c */ /* 0x000fe20003f26070 */
[----:B------:R-:W-:Y:S01]  /*24630*/  IMAD.X R3, R9, 0x1, R12, P0 ;  /* 0x0000000109037824 */ /* 0x000fe200000e060c */
[----:B------:R-:W-:Y:S01]  /*24640*/  ISETP.GE.U32.AND.EX P4, PT, R11, R39, PT, P4 ;  /* 0x000000270b00720c */ /* 0x000fe20003f86140 */
[----:B--2---:R-:W-:Y:S01]  /*24650*/  IMAD.WIDE.U32 R12, R40, UR11, R14 ;  /* 0x0000000b280c7c25 */ /* 0x004fe2000f8e000e */
[----:B------:R-:W-:Y:S01]  /*24660*/  ISETP.GE.U32.AND.EX P5, PT, R15, R11, PT, P5 ;  /* 0x0000000b0f00720c */ /* 0x000fe20003fa6150 */
[----:B------:R-:W2:Y:S01]  /*24670*/  LDC.64 R38, c[0x0][0x388] ;  /* 0x0000e200ff267b82 */ /* 0x000ea20000000a00 */
[----:B------:R-:W-:Y:S01]  /*24680*/  ISETP.GE.U32.AND.EX P3, PT, R17, R55, PT, P3 ;  /* 0x000000371100720c */ /* 0x000fe20003f66130 */
[----:B0-----:R-:W-:Y:S01]  /*24690*/  IMAD.WIDE.U32 R36, R36, UR6, R2 ;  /* 0x0000000624247c25 */ /* 0x001fe2000f8e0002 */
[----:B------:R-:W-:Y:S01]  /*246a0*/  ISETP.GT.U32.AND P0, PT, R42, R7, PT ;  /* 0x000000072a00720c */ /* 0x000fe20003f04070 */
[----:B------:R-:W0:Y:S01]  /*246b0*/  LDCU UR11, c[0x0][0x388] ;  /* 0x00007100ff0b77ac */ /* 0x000e220008000800 */
[----:B------:R-:W-:Y:S01]  /*246c0*/  ISETP.GE.U32.AND.EX P2, PT, R9, R23, PT, P2 ;  /* 0x000000170900720c */ /* 0x000fe20003f46120 */
[----:B------:R-:W-:Y:S01]  /*246d0*/  IMAD.IADD R33, R32, 0x1, R37 ;  /* 0x0000000120217824 */ /* 0x000fe200078e0225 */
[----:B------:R-:W-:Y:S01]  /*246e0*/  ISETP.GE.U32.AND.EX P1, PT, R3, R9, PT, P1 ;  /* 0x000000090300720c */ /* 0x000fe20003f26110 */
[----:B------:R-:W-:Y:S01]  /*246f0*/  IMAD.IADD R37, R5, 0x1, R41 ;  /* 0x0000000105257824 */ /* 0x000fe200078e0229 */
[----:B------:R-:W-:-:S02]  /*24700*/  SEL R7, RZ, 0x1, P4 ;  /* 0x00000001ff077807 */ /* 0x000fc40002000000 */
[----:B------:R-:W-:Y:S02]  /*24710*/  SEL R9, RZ, 0x1, P5 ;  /* 0x00000001ff097807 */ /* 0x000fe40002800000 */
[----:B------:R-:W-:Y:S02]  /*24720*/  SEL R11, RZ, 0x1, P3 ;  /* 0x00000001ff0b7807 */ /* 0x000fe40001800000 */
[----:B------:R-:W-:Y:S01]  /*24730*/  IADD3 R9, P3, P4, R9, R34, R7 ;  /* 0x0000002209097210 */ /* 0x000fe20007c7e007 */
[----:B------:R-:W-:Y:S01]  /*24740*/  IMAD.IADD R7, R6, 0x1, R13 ;  /* 0x0000000106077824 */ /* 0x000fe200078e020d */
[C---:B------:R-:W-:Y:S02]  /*24750*/  IADD3 R10, P5, P6, R12.reuse, R24, R11 ;  /* 0x000000180c0a7210 */ /* 0x040fe40007ebe00b */
[----:B------:R-:W-:Y:S02]  /*24760*/  IADD3.X R34, PT, PT, RZ, R35, RZ, P3, P4 ;  /* 0x00000023ff227210 */ /* 0x000fe40001fe84ff */
[----:B------:R-:W-:-:S02]  /*24770*/  ISETP.GE.U32.AND P4, PT, R12, R14, PT ;  /* 0x0000000e0c00720c */ /* 0x000fc40003f86070 */
[----:B------:R-:W-:Y:S02]  /*24780*/  ISETP.GE.U32.AND P3, PT, R10, R12, PT ;  /* 0x0000000c0a00720c */ /* 0x000fe40003f66070 */
[----:B------:R-:W-:Y:S02]  /*24790*/  IADD3.X R11, PT, PT, R7, R25, RZ, P5, P6 ;  /* 0x00000019070b7210 */ /* 0x000fe40002fec4ff */
[----:B------:R-:W-:Y:S02]  /*247a0*/  IADD3 R12, P5, PT, R9, R36, RZ ;  /* 0x00000024090c7210 */ /* 0x000fe40007fbe0ff */
[----:B------:R-:W-:Y:S02]  /*247b0*/  ISETP.GE.U32.AND P6, PT, R36, R2, PT ;  /* 0x000000022400720c */ /* 0x000fe40003fc6070 */
[----:B------:R-:W-:Y:S01]  /*247c0*/  SEL R6, RZ, 0x1, P2 ;  /* 0x00000001ff067807 */ /* 0x000fe20001000000 */
[----:B------:R-:W-:Y:S01]  /*247d0*/  IMAD.X R13, R33, 0x1, R34, P5 ;  /* 0x00000001210d7824 */ /* 0x000fe200028e0622 */
[----:B------:R-:W-:Y:S01]  /*247e0*/  SEL R35, RZ, 0x1, P1 ;  /* 0x00000001ff237807 */ /* 0x000fe20000800000 */
[----:B------:R-:W0:Y:S01]  /*247f0*/  LDC R34, c[0x0][0x390] ;  /* 0x0000e400ff227b82 */ /* 0x000e220000000800 */
[----:B------:R-:W-:-:S02]  /*24800*/  ISETP.GE.U32.AND P2, PT, R12, R36, PT ;  /* 0x000000240c00720c */ /* 0x000fc40003f46070 */
[----:B------:R-:W-:Y:S01]  /*24810*/  ISETP.GE.U32.AND.EX P1, PT, R33, R3, PT, P6 ;  /* 0x000000032100720c */ /* 0x000fe20003f26160 */
[----:B------:R-:W-:Y:S01]  /*24820*/  IMAD.WIDE.U32 R2, R37, UR20, RZ ;  /* 0x0000001425027c25 */ /* 0x000fe2000f8e00ff */
[----:B------:R-:W-:Y:S02]  /*24830*/  ISETP.GE.U32.AND.EX P2, PT, R13, R33, PT, P2 ;  /* 0x000000210d00720c */ /* 0x000fe40003f46120 */
[----:B------:R-:W-:Y:S02]  /*24840*/  SEL R24, RZ, 0x1, P1 ;  /* 0x00000001ff187807 */ /* 0x000fe40000800000 */
[----:B------:R-:W-:Y:S02]  /*24850*/  IADD3 R35, P5, P1, R35, R18, R6 ;  /* 0x0000001223237210 */ /* 0x000fe400079be006 */
[----:B------:R-:W-:Y:S02]  /*24860*/  ISETP.GE.U32.AND.EX P4, PT, R7, R15, PT, P4 ;  /* 0x0000000f0700720c */ /* 0x000fe40003f86140 */
[----:B------:R-:W-:Y:S01]  /*24870*/  ISETP.GE.U32.AND.EX P3, PT, R11, R7, PT, P3 ;  /* 0x000000070b00720c */ /* 0x000fe20003f66130 */
[----:B----4-:R-:W-:Y:S01]  /*24880*/  IMAD.WIDE.U32 R6, R37, UR16, RZ ;  /* 0x0000001025067c25 */ /* 0x010fe2000f8e00ff */
[----:B------:R-:W-:Y:S01]  /*24890*/  SEL R23, RZ, 0x1, P2 ;  /* 0x00000001ff177807 */ /* 0x000fe20001000000 */
[----:B------:R-:W4:Y:S01]  /*248a0*/  LDCU UR16, c[0x0][0x398] ;  /* 0x00007300ff1077ac */ /* 0x000f220008000800 */
[----:B------:R-:W-:Y:S01]  /*248b0*/  SEL R9, RZ, 0x1, P4 ;  /* 0x00000001ff097807 */ /* 0x000fe20002000000 */
[----:B------:R-:W-:Y:S01]  /*248c0*/  IMAD.WIDE.U32 R14, P2, R4, UR5, R2 ;  /* 0x00000005040e7c25 */ /* 0x000fe2000f840002 */
[----:B------:R-:W-:-:S02]  /*248d0*/  SEL R5, RZ, 0x1, P3 ;  /* 0x00000001ff057807 */ /* 0x000fc40001800000 */
[----:B------:R-:W-:Y:S01]  /*248e0*/  IADD3.X R32, PT, PT, RZ, R19, RZ, P5, P1 ;  /* 0x00000013ff207210 */ /* 0x000fe20002fe24ff */
[C---:B-1----:R-:W-:Y:S01]  /*248f0*/  IMAD.WIDE.U32 R2, R4.reuse, UR12, RZ ;  /* 0x0000000c04027c25 */ /* 0x042fe2000f8e00ff */
[----:B------:R-:W-:Y:S02]  /*24900*/  IADD3 R24, P4, P5, R23, R30, R24 ;  /* 0x0000001e17187210 */ /* 0x000fe40007d9e018 */
[----:B------:R-:W-:Y:S01]  /*24910*/  IADD3 R5, P1, P6, R5, R20, R9 ;  /* 0x0000001405057210 */ /* 0x000fe20007e3e009 */
[----:B------:R-:W-:Y:S01]  /*24920*/  IMAD.WIDE.U32 R22, P3, R4, UR7, R6 ;  /* 0x0000000704167c25 */ /* 0x000fe2000f860006 */
[----:B------:R-:W-:Y:S01]  /*24930*/  IADD3.X R25, PT, PT, RZ, R31, RZ, P4, P5 ;  /* 0x0000001fff197210 */ /* 0x000fe200027ea4ff */
[----:B------:R-:W1:Y:S01]  /*24940*/  LDCU.64 UR6, c[0x0][0x388] ;  /* 0x00007100ff0677ac */ /* 0x000e620008000a00 */
[----:B------:R-:W-:Y:S01]  /*24950*/  IADD3.X R20, PT, PT, RZ, R21, RZ, P1, P6 ;  /* 0x00000015ff147210 */ /* 0x000fe20000fec4ff */
[----:B-----5:R-:W-:Y:S01]  /*24960*/  IMAD.WIDE.U32 R6, R40, UR4, R12 ;  /* 0x0000000428067c25 */ /* 0x020fe2000f8e000c */
[----:B------:R-:W-:Y:S01]  /*24970*/  IADD3 R42, P5, PT, R43, R14, RZ ;  /* 0x0000000e2b2a7210 */ /* 0x000fe20007fbe0ff */
[----:B------:R-:W5:Y:S01]  /*24980*/  LDCU UR4, c[0x0][0x3d8] ;  /* 0x00007b00ff0477ac */ /* 0x000f620008000800 */
[----:B------:R-:W-:Y:S01]  /*24990*/  IADD3 RZ, P4, PT, R3, R22, RZ ;  /* 0x0000001603ff7210 */ /* 0x000fe20007f9e0ff */
[----:B------:R-:W-:Y:S01]  /*249a0*/  IMAD.IADD R7, R8, 0x1, R7 ;  /* 0x0000000108077824 */ /* 0x000fe200078e0207 */
[----:B------:R-:W-:Y:S01]  /*249b0*/  IADD3 R30, P6, PT, R5, R6, RZ ;  /* 0x00000006051e7210 */ /* 0x000fe20007fde0ff */
[----:B------:R-:W-:Y:S01]  /*249c0*/  IMAD.X R9, RZ, RZ, RZ, P2 ;  /* 0x000000ffff097224 */ /* 0x000fe200010e06ff */
[----:B------:R-:W-:Y:S01]  /*249d0*/  LOP3.LUT R5, RZ, R17, RZ, 0x33, !PT ;  /* 0x00000011ff057212 */ /* 0x000fe200078e33ff */
[----:B------:R-:W-:-:S02]  /*249e0*/  IMAD.MOV.U32 R8, RZ, RZ, R15 ;  /* 0x000000ffff087224 */ /* 0x000fc400078e000f */
[----:B------:R-:W-:Y:S01]  /*249f0*/  IMAD.X R31, R7, 0x1, R20, P6 ;  /* 0x00000001071f7824 */ /* 0x000fe200030e0614 */
[----:B------:R-:W-:Y:S01]  /*24a00*/  ISETP.GE.U32.AND P6, PT, R6, R12, PT ;  /* 0x0000000c0600720c */ /* 0x000fe20003fc6070 */
[----:B------:R-:W-:Y:S01]  /*24a10*/  IMAD.WIDE.U32.X R8, R37, UR21, R8, P5 ;  /* 0x0000001525087c25 */ /* 0x000fe2000a8e0408 */
[----:B------:R-:W-:Y:S01]  /*24a20*/  ISETP.GE.U32.AND P5, PT, R30, R6, PT ;  /* 0x000000061e00720c */ /* 0x000fe20003fa6070 */
[----:B------:R-:W4:Y:S01]  /*24a30*/  LDCU.128 UR20, c[0x0][0x390] ;  /* 0x00007200ff1477ac */ /* 0x000f220008000c00 */
[----:B------:R-:W-:Y:S01]  /*24a40*/  ISETP.GE.U32.AND.EX P6, PT, R7, R13, PT, P6 ;  /* 0x0000000d0700720c */ /* 0x000fe20003fc6160 */
[----:B------:R-:W-:Y:S01]  /*24a50*/  IMAD.WIDE.U32 R2, R37, UR18, RZ ;  /* 0x0000001225027c25 */ /* 0x000fe2000f8e00ff */
[----:B------:R-:W-:Y:S02]  /*24a60*/  ISETP.GE.U32.AND.EX P5, PT, R31, R7, PT, P5 ;  /* 0x000000071f00720c */ /* 0x000fe40003fa6150 */
[----:B------:R-:W-:Y:S01]  /*24a70*/  ISETP.GT.U32.AND.EX P0, PT, R42, R5, PT, P0 ;  /* 0x000000052a00720c */ /* 0x000fe20003f04100 */
[----:B------:R-:W-:Y:S01]  /*24a80*/  IMAD.WIDE.U32 R18, R4, UR14, RZ ;  /* 0x0000000e04127c25 */ /* 0x000fe2000f8e00ff */
[----:B------:R-:W-:-:S02]  /*24a90*/  SEL R5, RZ, 0x1, P6 ;  /* 0x00000001ff057807 */ /* 0x000fc40003000000 */
[----:B------:R-:W-:Y:S01]  /*24aa0*/  SEL R33, RZ, 0x1, !P0 ;  /* 0x00000001ff217807 */ /* 0x000fe20004000000 */
[----:B------:R-:W-:Y:S01]  /*24ab0*/  IMAD.WIDE.U32 R2, P1, R4, UR15, R2 ;  /* 0x0000000f04027c25 */ /* 0x000fe2000f820002 */
[----:B------:R-:W0:Y:S03]  /*24ac0*/  LDCU.64 UR14, c[0x0][0x398] ;  /* 0x00007300ff0e77ac */ /* 0x000e260008000a00 */
[----:B--2---:R-:W-:Y:S01]  /*24ad0*/  IMAD.WIDE.U32 R12, R37, R38, RZ ;  /* 0x00000026250c7225 */ /* 0x004fe200078e00ff */
[----:B------:R-:W-:-:S03]  /*24ae0*/  IADD3 RZ, P2, PT, R19, R2, RZ ;  /* 0x0000000213ff7210 */ /* 0x000fc60007f5e0ff */
[----:B------:R-:W-:Y:S01]  /*24af0*/  IMAD.X R21, RZ, RZ, RZ, P3 ;  /* 0x000000ffff157224 */ /* 0x000fe200018e06ff */
[----:B------:R-:W-:Y:S01]  /*24b00*/  IADD3 R6, P3, PT, R24, R35, RZ ;  /* 0x0000002318067210 */ /* 0x000fe20007f7e0ff */
[----:B------:R-:W-:Y:S01]  /*24b10*/  IMAD.MOV.U32 R20, RZ, RZ, R23 ;  /* 0x000000ffff147224 */ /* 0x000fe200078e0017 */
[----:B------:R-:W-:Y:S01]  /*24b20*/  SEL R23, RZ, 0x1, P5 ;  /* 0x00000001ff177807 */ /* 0x000fe20002800000 */
[----:B-1----:R-:W-:-:S04]  /*24b30*/  IMAD.WIDE.U32 R18, R4, UR6, R10 ;  /* 0x0000000604127c25 */ /* 0x002fc8000f8e000a */
[----:B------:R-:W-:Y:S01]  /*24b40*/  IMAD.WIDE.U32.X R20, R37, UR13, R20, P4 ;  /* 0x0000000d25147c25 */ /* 0x000fe2000a0e0414 */
[----:B------:R-:W-:Y:S01]  /*24b50*/  IADD3 R23, P4, P5, R23, R28, R5 ;  /* 0x0000001c17177210 */ /* 0x000fe20007d9e005 */
[----:B------:R-:W1:Y:S02]  /*24b60*/  LDCU.64 UR12, c[0x0][0x390] ;  /* 0x00007200ff0c77ac */ /* 0x000e640008000a00 */
[----:B---3--:R-:W-:Y:S01]  /*24b70*/  IMAD.WIDE.U32 R14, P0, R4, UR27, R12 ;  /* 0x0000001b040e7c25 */ /* 0x008fe2000f80000c */
[----:B------:R-:W-:Y:S02]  /*24b80*/  IADD3.X R28, PT, PT, RZ, R29, RZ, P4, P5 ;  /* 0x0000001dff1c7210 */ /* 0x000fe400027ea4ff */
[C---:B------:R-:W-:Y:S01]  /*24b90*/  IADD3 R33, P5, P6, R18.reuse, R8, R33 ;  /* 0x0000000812217210 */ /* 0x040fe20007ebe021 */
[----:B------:R-:W-:Y:S01]  /*24ba0*/  IMAD.X R7, R25, 0x1, R32, P3 ;  /* 0x0000000119077824 */ /* 0x000fe200018e0620 */
[----:B------:R-:W-:Y:S01]  /*24bb0*/  ISETP.GE.U32.AND P3, PT, R18, R10, PT ;  /* 0x0000000a1200720c */ /* 0x000fe20003f66070 */
[----:B------:R-:W-:Y:S01]  /*24bc0*/  IMAD.IADD R19, R14, 0x1, R19 ;  /* 0x000000010e137824 */ /* 0x000fe200078e0213 */
[----:B------:R-:W-:Y:S01]  /*24bd0*/  ISETP.GE.U32.AND P4, PT, R33, R18, PT ;  /* 0x000000122100720c */ /* 0x000fe20003f86070 */
[----:B------:R-:W-:-:S03]  /*24be0*/  IMAD.WIDE.U32 R12, R4, UR26, RZ ;  /* 0x0000001a040c7c25 */ /* 0x000fc6000f8e00ff */
[C---:B------:R-:W-:Y:S01]  /*24bf0*/  IADD3.X R35, PT, PT, R19.reuse, R9, RZ, P5, P6 ;  /* 0x0000000913237210 */ /* 0x040fe20002fec4ff */
[----:B-----5:R-:W-:Y:S01]  /*24c00*/  IMAD.WIDE.U32 R40, R40, UR4, R6 ;  /* 0x0000000428287c25 */ /* 0x020fe2000f8e0006 */
[----:B------:R-:W-:Y:S01]  /*24c10*/  ISETP.GE.U32.AND.EX P3, PT, R19, R11, PT, P3 ;  /* 0x0000000b1300720c */ /* 0x000fe20003f66130 */
[----:B------:R-:W2:Y:S01]  /*24c20*/  LDCU UR4, c[0x0][0x390] ;  /* 0x00007200ff0477ac */ /* 0x000ea20008000800 */
[----:B------:R-:W-:Y:S01]  /*24c30*/  ISETP.GE.U32.AND.EX P4, PT, R35, R19, PT, P4 ;  /* 0x000000132300720c */ /* 0x000fe20003f86140 */
[----:B------:R-:W-:Y:S01]  /*24c40*/  IMAD.X R9, RZ, RZ, RZ, P1 ;  /* 0x000000ffff097224 */ /* 0x000fe200008e06ff */
[----:B------:R-:W-:Y:S01]  /*24c50*/  IADD3 RZ, P1, PT, R13, R14, RZ ;  /* 0x0000000e0dff7210 */ /* 0x000fe20007f3e0ff */
[----:B------:R-:W-:Y:S01]  /*24c60*/  IMAD.IADD R5, R16, 0x1, R41 ;  /* 0x0000000110057824 */ /* 0x000fe200078e0229 */
[----:B------:R-:W-:Y:S01]  /*24c70*/  SEL R29, RZ, 0x1, P4 ;  /* 0x00000001ff1d7807 */ /* 0x000fe20002000000 */
[----:B------:R-:W-:Y:S01]  /*24c80*/  IMAD.MOV.U32 R8, RZ, RZ, R3 ;  /* 0x000000ffff087224 */ /* 0x000fe200078e0003 */
[----:B------:R-:W-:Y:S01]  /*24c90*/  SEL R3, RZ, 0x1, P3 ;  /* 0x00000001ff037807 */ /* 0x000fe20001800000 */
[----:B------:R-:W-:Y:S01]  /*24ca0*/  IMAD.X R17, RZ, RZ, RZ, P0 ;  /* 0x000000ffff117224 */ /* 0x000fe200000e06ff */
[----:B------:R-:W-:Y:S01]  /*24cb0*/  ISETP.GE.U32.AND P3, PT, R40, R6, PT ;  /* 0x000000062800720c */ /* 0x000fe20003f66070 */
[----:B------:R-:W-:-:S02]  /*24cc0*/  IMAD.MOV.U32 R16, RZ, RZ, R15 ;  /* 0x000000ffff107224 */ /* 0x000fc400078e000f */
[----:B----4-:R-:W-:Y:S01]  /*24cd0*/  IMAD.WIDE.U32 R24, R4, UR20, R30 ;  /* 0x0000001404187c25 */ /* 0x010fe2000f8e001e */
[----:B------:R-:W-:-:S03]  /*24ce0*/  ISETP.GE.U32.AND.EX P3, PT, R5, R7, PT, P3 ;  /* 0x000000070500720c */ /* 0x000fc60003f66130 */
[C---:B------:R-:W-:Y:S01]  /*24cf0*/  IMAD.WIDE.U32.X R10, R37.reuse, UR19, R8, P2 ;  /* 0x00000013250a7c25 */ /* 0x040fe200090e0408 */
[----:B------:R-:W-:Y:S01]  /*24d00*/  ISETP.GE.U32.AND P0, PT, R24, R30, PT ;  /* 0x0000001e1800720c */ /* 0x000fe20003f06070 */
[----:B------:R-:W3:Y:S02]  /*24d10*/  LDCU.64 UR18, c[0x0][0x398] ;  /* 0x00007300ff1277ac */ /* 0x000ee40008000a00 */
[----:B------:R-:W-:Y:S01]  /*24d20*/  IMAD.WIDE.U32.X R8, R37, R39, R16, P1 ;  /* 0x0000002725087225 */ /* 0x000fe200008e0410 */
[----:B------:R-:W-:-:S03]  /*24d30*/  IADD3 R12, P1, PT, R23, R40, RZ ;  /* 0x00000028170c7210 */ /* 0x000fc60007f3e0ff */
[----:B------:R-:W-:Y:S01]  /*24d40*/  IMAD.IADD R25, R22, 0x1, R25 ;  /* 0x0000000116197824 */ /* 0x000fe200078e0219 */
[----:B------:R-:W-:Y:S01]  /*24d50*/  IADD3 R29, P6, P2, R29, R8, R3 ;  /* 0x000000081d1d7210 */ /* 0x000fe20007ade003 */
[----:B------:R-:W4:Y:S01]  /*24d60*/  LDC.64 R22, c[0x0][0x388] ;  /* 0x0000e200ff167b82 */ /* 0x000f220000000a00 */
[----:B------:R-:W-:Y:S01]  /*24d70*/  IMAD.X R13, R5, 0x1, R28, P1 ;  /* 0x00000001050d7824 */ /* 0x000fe200008e061c */
[----:B------:R-:W-:Y:S02]  /*24d80*/  ISETP.GE.U32.AND P4, PT, R12, R40, PT ;  /* 0x000000280c00720c */ /* 0x000fe40003f86070 */
[----:B------:R-:W-:Y:S02]  /*24d90*/  IADD3 R29, P5, PT, R29, R24, RZ ;  /* 0x000000181d1d7210 */ /* 0x000fe40007fbe0ff */
[----:B------:R-:W-:Y:S02]  /*24da0*/  IADD3.X R28, PT, PT, RZ, R9, RZ, P6, P2 ;  /* 0x00000009ff1c7210 */ /* 0x000fe400037e44ff */
[----:B------:R-:W-:Y:S01]  /*24db0*/  ISETP.GE.U32.AND.EX P4, PT, R13, R5, PT, P4 ;  /* 0x000000050d00720c */ /* 0x000fe20003f86140 */
[----:B------:R-:W-:Y:S01]  /*24dc0*/  IMAD.WIDE.U32 R4, R4, UR22, R12 ;  /* 0x0000001604047c25 */ /* 0x000fe2000f8e000c */
[----:B------:R-:W-:-:S02]  /*24dd0*/  ISETP.GE.U32.AND.EX P1, PT, R25, R31, PT, P0 ;  /* 0x0000001f1900720c */ /* 0x000fc40003f26100 */
[----:B------:R-:W-:Y:S01]  /*24de0*/  ISETP.GE.U32.AND P2, PT, R29, R24, PT ;  /* 0x000000181d00720c */ /* 0x000fe20003f46070 */
[----:B------:R-:W-:Y:S01]  /*24df0*/  IMAD.X R28, R25, 0x1, R28, P5 ;  /* 0x00000001191c7824 */ /* 0x000fe200028e061c */
[----:B------:R-:W-:Y:S02]  /*24e00*/  ISETP.GE.U32.AND P0, PT, R33, UR24, PT ;  /* 0x0000001821007c0c */ /* 0x000fe4000bf06070 */
[----:B------:R-:W-:Y:S02]  /*24e10*/  SEL R8, RZ, 0x1, P3 ;  /* 0x00000001ff087807 */ /* 0x000fe40001800000 */
[----:B------:R-:W-:Y:S02]  /*24e20*/  SEL R3, RZ, 0x1, P4 ;  /* 0x00000001ff037807 */ /* 0x000fe40002000000 */
[----:B------:R-:W-:Y:S02]  /*24e30*/  ISETP.GE.U32.AND.EX P2, PT, R28, R25, PT, P2 ;  /* 0x000000191c00720c */ /* 0x000fe40003f46120 */
[----:B------:R-:W-:Y:S01]  /*24e40*/  ISETP.GE.U32.AND.EX P0, PT, R35, UR25, PT, P0 ;  /* 0x0000001923007c0c */ /* 0x000fe2000bf06100 */
[----:B------:R-:W5:Y:S01]  /*24e50*/  LDC.64 R24, c[0x0][0x380] ;  /* 0x0000e000ff187b82 */ /* 0x000f620000000a00 */
[----:B------:R-:W-:-:S02]  /*24e60*/  IADD3 R8, P4, P3, R3, R26, R8 ;  /* 0x0000001a03087210 */ /* 0x000fc40007b9e008 */
[----:B------:R-:W-:Y:S02]  /*24e70*/  SEL R7, RZ, 0x1, P1 ;  /* 0x00000001ff077807 */ /* 0x000fe40000800000 */
[----:B------:R-:W-:Y:S02]  /*24e80*/  SEL R3, RZ, 0x1, P2 ;  /* 0x00000001ff037807 */ /* 0x000fe40001000000 */
[----:B----4-:R-:W-:Y:S02]  /*24e90*/  IADD3 R15, P1, PT, R29, -R22, RZ ;  /* 0x800000161d0f7210 */ /* 0x010fe40007f3e0ff */
[----:B------:R-:W-:Y:S02]  /*24ea0*/  SEL R6, RZ, 0x1, P0 ;  /* 0x00000001ff067807 */ /* 0x000fe40000000000 */
[----:B------:R-:W-:Y:S02]  /*24eb0*/  IADD3 R3, P6, P5, R3, R20, R7 ;  /* 0x0000001403037210 */ /* 0x000fe40007dde007 */
[----:B------:R-:W-:Y:S01]  /*24ec0*/  IADD3.X R17, PT, PT, R28, ~UR7, RZ, P1, !PT ;  /* 0x800000071c117c10 */ /* 0x000fe20008ffe4ff */
[----:B------:R-:W4:Y:S01]  /*24ed0*/  LDCU.64 UR6, c[0x0][0x388] ;  /* 0x00007100ff0677ac */ /* 0x000f220008000a00 */
[----:B------:R-:W-:-:S02]  /*24ee0*/  ISETP.GE.U32.AND P1, PT, R15, R6, PT ;  /* 0x000000060f00720c */ /* 0x000fc40003f26070 */
[----:B------:R-:W-:Y:S02]  /*24ef0*/  IADD3.X R26, PT, PT, RZ, R27, RZ, P4, P3 ;  /* 0x0000001bff1a7210 */ /* 0x000fe400027e64ff */
[----:B------:R-:W-:Y:S01]  /*24f00*/  IADD3 R27, P4, PT, R3, R4, RZ ;  /* 0x00000004031b7210 */ /* 0x000fe20007f9e0ff */
[----:B------:R-:W-:Y:S01]  /*24f10*/  IMAD.IADD R3, R2, 0x1, R5 ;  /* 0x0000000102037824 */ /* 0x000fe200078e0205 */
[----:B------:R-:W-:Y:S02]  /*24f20*/  IADD3.X R16, PT, PT, RZ, R21, RZ, P6, P5 ;  /* 0x00000015ff107210 */ /* 0x000fe400037ea4ff */
[----:B0-----:R-:W-:Y:S01]  /*24f30*/  ISETP.LT.U32.AND P3, PT, R29, UR11, PT ;  /* 0x0000000b1d007c0c */ /* 0x001fe2000bf61070 */
[----:B------:R-:W0:Y:S01]  /*24f40*/  LDC.64 R20, c[0x0][0x398] ;  /* 0x0000e600ff147b82 */ /* 0x000e220000000a00 */
[----:B------:R-:W-:Y:S01]  /*24f50*/  ISETP.GE.U32.AND.EX P1, PT, R17, RZ, PT, P1 ;  /* 0x000000ff1100720c */ /* 0x000fe20003f26110 */
[----:B------:R-:W-:Y:S01]  /*24f60*/  IMAD.X R16, R3, 0x1, R16, P4 ;  /* 0x0000000103107824 */ /* 0x000fe200020e0610 */
[----:B------:R-:W-:-:S02]  /*24f70*/  ISETP.GE.U32.AND P2, PT, R4, R12, PT ;  /* 0x0000000c0400720c */ /* 0x000fc40003f46070 */
[----:B------:R-:W-:Y:S02]  /*24f80*/  ISETP.LT.U32.OR.EX P1, PT, R28, R23, !P1, P3 ;  /* 0x000000171c00720c */ /* 0x000fe40004f21530 */
[C---:B------:R-:W-:Y:S02]  /*24f90*/  ISETP.GE.U32.AND P5, PT, R27.reuse, R4, PT ;  /* 0x000000041b00720c */ /* 0x040fe40003fa6070 */
[----:B--2---:R-:W-:Y:S01]  /*24fa0*/  IADD3 R7, P3, PT, R27, -UR4, RZ ;  /* 0x800000041b077c10 */ /* 0x004fe2000ff7e0ff */
[----:B------:R-:W2:Y:S01]  /*24fb0*/  LDCU.64 UR4, c[0x0][0x380] ;  /* 0x00007000ff0477ac */ /* 0x000ea20008000a00 */
[----:B------:R-:W-:Y:S02]  /*24fc0*/  SEL R2, RZ, 0x1, !P1 ;  /* 0x00000001ff027807 */ /* 0x000fe40004800000 */
[----:B------:R-:W-:Y:S02]  /*24fd0*/  ISETP.GE.U32.AND.EX P2, PT, R3, R13, PT, P2 ;  /* 0x0000000d0300720c */ /* 0x000fe40003f46120 */
[----:B------:R-:W-:-:S02]  /*24fe0*/  ISETP.GE.U32.AND.EX P5, PT, R16, R3, PT, P5 ;  /* 0x000000031000720c */ /* 0x000fc40003fa6150 */
[----:B------:R-:W-:Y:S02]  /*24ff0*/  IADD3.X R9, PT, PT, R16, ~UR17, RZ, P3, !PT ;  /* 0x8000001110097c10 */ /* 0x000fe40009ffe4ff */
[----:B------:R-:W-:Y:S02]  /*25000*/  ISETP.GE.U32.AND P3, PT, R7, R2, PT ;  /* 0x000000020700720c */ /* 0x000fe40003f66070 */
[----:B------:R-:W-:Y:S02]  /*25010*/  SEL R2, RZ, 0x1, P2 ;  /* 0x00000001ff027807 */ /* 0x000fe40001000000 */
[----:B------:R-:W-:Y:S02]  /*25020*/  SEL R19, RZ, 0x1, P5 ;  /* 0x00000001ff137807 */ /* 0x000fe40002800000 */
[----:B------:R-:W-:Y:S02]  /*25030*/  ISETP.LT.U32.AND P4, PT, R27, R34, PT ;  /* 0x000000221b00720c */ /* 0x000fe40003f81070 */
[----:B------:R-:W-:-:S02]  /*25040*/  ISETP.GE.U32.AND.EX P2, PT, R9, RZ, PT, P3 ;  /* 0x000000ff0900720c */ /* 0x000fc40003f46130 */
[----:B------:R-:W-:Y:S02]  /*25050*/  IADD3 R19, P3, P5, R19, R10, R2 ;  /* 0x0000000a13137210 */ /* 0x000fe40007d7e002 */
[----:B------:R-:W-:Y:S02]  /*25060*/  ISETP.LT.U32.OR.EX P2, PT, R16, UR21, !P2, P4 ;  /* 0x0000001510007c0c */ /* 0x000fe4000d741540 */
[----:B------:R-:W-:Y:S02]  /*25070*/  IADD3 R19, P4, PT, R19, R8, RZ ;  /* 0x0000000813137210 */ /* 0x000fe40007f9e0ff */
[----:B------:R-:W-:Y:S02]  /*25080*/  IADD3.X R11, PT, PT, RZ, R11, RZ, P3, P5 ;  /* 0x0000000bff0b7210 */ /* 0x000fe40001fea4ff */
[----:B------:R-:W-:Y:S02]  /*25090*/  SEL R2, RZ, 0x1, !P2 ;  /* 0x00000001ff027807 */ /* 0x000fe40005000000 */
[----:B---3--:R-:W-:Y:S01]  /*250a0*/  IADD3 R3, P5, PT, R19, -UR18, RZ ;  /* 0x8000001213037c10 */ /* 0x008fe2000ffbe0ff */
[----:B------:R-:W-:Y:S01]  /*250b0*/  IMAD.X R11, R11, 0x1, R26, P4 ;  /* 0x000000010b0b7824 */ /* 0x000fe200020e061a */
[----:B------:R-:W-:-:S02]  /*250c0*/  SEL R4, RZ, 0xffffffff, !P1 ;  /* 0xffffffffff047807 */ /* 0x000fc40004800000 */
[----:B------:R-:W-:Y:S02]  /*250d0*/  ISETP.GE.U32.AND P3, PT, R3, R2, PT ;  /* 0x000000020300720c */ /* 0x000fe40003f66070 */
[----:B------:R-:W-:Y:S02]  /*250e0*/  IADD3.X R5, PT, PT, R11, ~UR23, RZ, P5, !PT ;  /* 0x800000170b057c10 */ /* 0x000fe4000affe4ff */
[----:B------:R-:W-:Y:S02]  /*250f0*/  SEL R2, RZ, 0xffffffff, !P2 ;  /* 0xffffffffff027807 */ /* 0x000fe40005000000 */
[----:B------:R-:W-:Y:S02]  /*25100*/  SEL R10, RZ, 0xffffffff, P0 ;  /* 0xffffffffff0a7807 */ /* 0x000fe40000000000 */
[----:B------:R-:W-:Y:S02]  /*25110*/  ISETP.GE.U32.AND.EX P0, PT, R5, RZ, PT, P3 ;  /* 0x000000ff0500720c */ /* 0x000fe40003f06130 */
[----:B------:R-:W-:-:S02]  /*25120*/  IADD3 R14, P3, PT, R4, R7, RZ ;  /* 0x00000007040e7210 */ /* 0x000fc40007f7e0ff */
[----:B------:R-:W-:Y:S01]  /*25130*/  IADD3 R18, P4, PT, R2, R3, RZ ;  /* 0x0000000302127210 */ /* 0x000fe20007f9e0ff */
[----:B------:R-:W3:Y:S01]  /*25140*/  LDC.64 R6, c[0x0][0x388] ;  /* 0x0000e200ff067b82 */ /* 0x000ee20000000a00 */
[----:B------:R-:W-:Y:S01]  /*25150*/  IADD3 R12, P2, PT, R10, R15, RZ ;  /* 0x0000000f0a0c7210 */ /* 0x000fe20007f5e0ff */
[----:B------:R-:W-:Y:S01]  /*25160*/  IMAD.X R3, R4, 0x1, R9, P3 ;  /* 0x0000000104037824 */ /* 0x000fe200018e0609 */
[----:B------:R-:W-:Y:S01]  /*25170*/  ISETP.LT.U32.AND P1, PT, R19, UR16, PT ;  /* 0x0000001013007c0c */ /* 0x000fe2000bf21070 */
[----:B------:R-:W-:Y:S02]  /*25180*/  IMAD.X R2, R2, 0x1, R5, P4 ;  /* 0x0000000102027824 */ /* 0x000fe400020e0605 */
[----:B------:R-:W-:Y:S01]  /*25190*/  IMAD.X R10, R10, 0x1, R17, P2 ;  /* 0x000000010a0a7824 */ /* 0x000fe200010e0611 */
[----:B------:R-:W-:Y:S01]  /*251a0*/  ISETP.LT.U32.OR.EX P0, PT, R11, UR19, !P0, P1 ;  /* 0x000000130b007c0c */ /* 0x000fe2000c701510 */
[----:B------:R-:W1:Y:S01]  /*251b0*/  LDC.64 R4, c[0x0][0x380] ;  /* 0x0000e000ff047b82 */ /* 0x000e620000000a00 */
[----:B--2---:R-:W-:-:S02]  /*251c0*/  IMAD.U32 R17, RZ, RZ, UR4 ;  /* 0x00000004ff117e24 */ /* 0x004fc4000f8e00ff */
[----:B------:R-:W-:Y:S02]  /*251d0*/  SEL R13, R28, R10, P0 ;  /* 0x0000000a1c0d7207 */ /* 0x000fe40000000000 */
[----:B-----5:R-:W-:Y:S02]  /*251e0*/  SEL R10, R24, RZ, !P0 ;  /* 0x000000ff180a7207 */ /* 0x020fe40004000000 */
[----:B------:R-:W-:Y:S01]  /*251f0*/  SEL R18, R19, R18, P0 ;  /* 0x0000001213127207 */ /* 0x000fe20000000000 */
[----:B------:R-:W2:Y:S01]  /*25200*/  LDC.64 R8, c[0x0][0x390] ;  /* 0x0000e400ff087b82 */ /* 0x000ea20000000a00 */
[----:B------:R-:W-:Y:S02]  /*25210*/  SEL R19, R11, R2, P0 ;  /* 0x000000020b137207 */ /* 0x000fe40000000000 */
[----:B------:R-:W-:Y:S02]  /*25220*/  IADD3 R10, P1, PT, -R10, R33, RZ ;  /* 0x000000210a0a7210 */ /* 0x000fe40007f3e1ff */
[----:B------:R-:W-:-:S02]  /*25230*/  SEL R2, R25, RZ, !P0 ;  /* 0x000000ff19027207 */ /* 0x000fc40004000000 */
[----:B------:R-:W-:Y:S02]  /*25240*/  SEL R12, R29, R12, P0 ;  /* 0x0000000c1d0c7207 */ /* 0x000fe40000000000 */
[----:B------:R-:W-:Y:S01]  /*25250*/  SEL R14, R27, R14, P0 ;  /* 0x0000000e1b0e7207 */ /* 0x000fe20000000000 */
[----:B------:R-:W-:Y:S01]  /*25260*/  IMAD.X R11, R35, 0x1, ~R2, P1 ;  /* 0x00000001230b7824 */ /* 0x000fe200008e0e02 */
[----:B------:R-:W-:Y:S01]  /*25270*/  SEL R15, R16, R3, P0 ;  /* 0x00000003100f7207 */ /* 0x000fe20000000000 */
[----:B------:R-:W-:Y:S01]  /*25280*/  STL.64 [R1+0x8], R12 ;  /* 0x0000080c01007387 */ /* 0x000fe20000100a00 */
[----:B------:R-:W-:Y:S01]  /*25290*/  LOP3.LUT R2, R14, R12, R10, 0xfe, !PT ;  /* 0x0000000c0e027212 */ /* 0x000fe200078efe0a */
[----:B------:R-:W-:Y:S02]  /*252a0*/  IMAD.U32 R16, RZ, RZ, UR5 ;  /* 0x00000005ff107e24 */ /* 0x000fe4000f8e00ff */
[----:B------:R-:W-:Y:S01]  /*252b0*/  STL.64 [R1+0x10], R14 ;  /* 0x0000100e01007387 */ /* 0x000fe20000100a00 */
[----:B------:R-:W-:-:S02]  /*252c0*/  LOP3.LUT P0, RZ, R2, R18, RZ, 0xfc, !PT ;  /* 0x0000001202ff7212 */ /* 0x000fc4000780fcff */
[----:B------:R-:W-:Y:S01]  /*252d0*/  LOP3.LUT R2, R15, R13, R11, 0xfe, !PT ;  /* 0x0000000d0f027212 */ /* 0x000fe200078efe0b */
[----:B------:R-:W-:Y:S03]  /*252e0*/  STL.64 [R1+0x18], R18 ;  /* 0x0000181201007387 */ /* 0x000fe60000100a00 */
[----:B------:R-:W-:Y:S01]  /*252f0*/  LOP3.LUT P0, RZ, R2, R19, RZ, 0xfc, P0 ;  /* 0x0000001302ff7212 */ /* 0x000fe2000000fcff */
[----:B------:R-:W-:Y:S04]  /*25300*/  STL.64 [R1], R10 ;  /* 0x0000000a01007387 */ /* 0x000fe80000100a00 */
[----:B-1----:R4:W-:Y:S04]  /*25310*/  STL.64 [R1+0x20], R4 ;  /* 0x0000200401007387 */ /* 0x0029e80000100a00 */
[----:B---3--:R1:W-:Y:S04]  /*25320*/  STL.64 [R1+0x28], R6 ;  /* 0x0000280601007387 */ /* 0x0083e80000100a00 */
[----:B--2---:R2:W-:Y:S04]  /*25330*/  STL.64 [R1+0x30], R8 ;  /* 0x0000300801007387 */ /* 0x0045e80000100a00 */
[----:B0-----:R0:W-:Y:S01]  /*25340*/  STL.64 [R1+0x38], R20 ;  /* 0x0000381401007387 */ /* 0x0011e20000100a00 */
[----:B----4-:R-:W-:-:S02]  /*25350*/  IMAD.U32 R4, RZ, RZ, UR6 ;  /* 0x00000006ff047e24 */ /* 0x010fc4000f8e00ff */
[----:B------:R-:W-:Y:S02]  /*25360*/  IMAD.U32 R5, RZ, RZ, UR7 ;  /* 0x00000007ff057e24 */ /* 0x000fe4000f8e00ff */
[----:B-1----:R-:W-:Y:S02]  /*25370*/  IMAD.U32 R6, RZ, RZ, UR12 ;  /* 0x0000000cff067e24 */ /* 0x002fe4000f8e00ff */
[----:B------:R-:W-:Y:S02]  /*25380*/  IMAD.U32 R7, RZ, RZ, UR13 ;  /* 0x0000000dff077e24 */ /* 0x000fe4000f8e00ff */
[----:B--2---:R-:W-:Y:S02]  /*25390*/  IMAD.U32 R8, RZ, RZ, UR14 ;  /* 0x0000000eff087e24 */ /* 0x004fe4000f8e00ff */
[----:B------:R-:W-:Y:S01]  /*253a0*/  IMAD.U32 R9, RZ, RZ, UR15 ;  /* 0x0000000fff097e24 */ /* 0x000fe2000f8e00ff */
[----:B0-----:R-:W-:Y:S06]  /*253b0*/  @!P0 BRA `(.L_x_28) ;  /* 0x0000001c00f88947 */ /* 0x001fec0003800000 */
[----:B------:R-:W-:Y:S01]  /*253c0*/  LOP3.LUT R2, R34, UR11, R24, 0xfe, !PT ;  /* 0x0000000b22027c12 */ /* 0x000fe2000f8efe18 */
[----:B------:R-:W-:Y:S01]  /*253d0*/  IMAD.MOV.U32 R8, RZ, RZ, R18 ;  /* 0x000000ffff087224 */ /* 0x000fe200078e0012 */
[----:B------:R-:W-:Y:S01]  /*253e0*/  LOP3.LUT R3, R23, UR21, R25, 0xfe, !PT ;  /* 0x0000001517037c12 */ /* 0x000fe2000f8efe19 */
[----:B------:R-:W-:Y:S01]  /*253f0*/  IMAD.MOV.U32 R9, RZ, RZ, R19 ;  /* 0x000000ffff097224 */ /* 0x000fe200078e0013 */
[----:B------:R-:W-:Y:S01]  /*25400*/  LOP3.LUT P0, RZ, R2, UR16, RZ, 0xfc, !PT ;  /* 0x0000001002ff7c12 */ /* 0x000fe2000f80fcff */
[----:B------:R-:W-:Y:S02]  /*25410*/  IMAD.MOV.U32 R2, RZ, RZ, R10 ;  /* 0x000000ffff027224 */ /* 0x000fe400078e000a */
[----:B------:R-:W-:Y:S01]  /*25420*/  IMAD.MOV.U32 R4, RZ, RZ, R12 ;  /* 0x000000ffff047224 */ /* 0x000fe200078e000c */
[----:B------:R-:W-:Y:S01]  /*25430*/  LOP3.LUT P0, RZ, R3, UR19, RZ, 0xfc, P0 ;  /* 0x0000001303ff7c12 */ /* 0x000fe2000800fcff */
[----:B------:R-:W-:Y:S02]  /*25440*/  IMAD.MOV.U32 R3, RZ, RZ, R11 ;  /* 0x000000ffff037224 */ /* 0x000fe400078e000b */
[----:B------:R-:W-:-:S02]  /*25450*/  IMAD.MOV.U32 R5, RZ, RZ, R13 ;  /* 0x000000ffff057224 */ /* 0x000fc400078e000d */
[----:B------:R-:W-:Y:S02]  /*25460*/  IMAD.MOV.U32 R6, RZ, RZ, R14 ;  /* 0x000000ffff067224 */ /* 0x000fe400078e000e */
[----:B------:R-:W-:Y:S02]  /*25470*/  IMAD.MOV.U32 R7, RZ, RZ, R15 ;  /* 0x000000ffff077224 */ /* 0x000fe400078e000f */
[----:B------:R-:W-:Y:S02]  /*25480*/  IMAD.MOV.U32 R17, RZ, RZ, R2 ;  /* 0x000000ffff117224 */ /* 0x000fe400078e0002 */
[----:B------:R-:W-:Y:S02]  /*25490*/  IMAD.MOV.U32 R16, RZ, RZ, R3 ;  /* 0x000000ffff107224 */ /* 0x000fe400078e0003 */
[----:B------:R-:W-:Y:S05]  /*254a0*/  @!P0 BRA `(.L_x_28) ;  /* 0x0000001c00bc8947 */ /* 0x000fea0003800000 */
[----:B------:R-:W-:Y:S01]  /*254b0*/  ISETP.NE.U32.AND P0, PT, R2, RZ, PT ;  /* 0x000000ff0200720c */ /* 0x000fe20003f05070 */
[----:B------:R-:W-:Y:S04]  /*254c0*/  BSSY.RECONVERGENT B2, `(.L_x_29) ;  /* 0x000002e000027945 */ /* 0x000fe80003800200 */
[----:B------:R-:W-:Y:S01]  /*254d0*/  BSSY.RELIABLE B3, `(.L_x_30) ;  /* 0x000001a000037945 */ /* 0x000fe20003800100 */
[----:B------:R-:W-:Y:S01]  /*254e0*/  VIADD R27, R1, 0x20 ;  /* 0x00000020011b7836 */ /* 0x000fe20000000000 */
[----:B------:R-:W-:Y:S01]  /*254f0*/  ISETP.NE.AND.EX P0, PT, R3, RZ, PT, P0 ;  /* 0x000000ff0300720c */ /* 0x000fe20003f05300 */
[----:B------:R-:W-:Y:S02]  /*25500*/  IMAD.MOV.U32 R12, RZ, RZ, RZ ;  /* 0x000000ffff0c7224 */ /* 0x000fe400078e00ff */
[----:B------:R-:W-:-:S02]  /*25510*/  VIADD R16, R1, 0x8 ;  /* 0x0000000801107836 */ /* 0x000fc40000000000 */
[C---:B------:R-:W-:Y:S02]  /*25520*/  VIADD R15, R1.reuse, 0x10 ;  /* 0x00000010010f7836 */ /* 0x040fe40000000000 */
[----:B------:R-:W-:Y:S02]  /*25530*/  VIADD R14, R1, 0x18 ;  /* 0x00000018010e7836 */ /* 0x000fe40000000000 */
[----:B------:R-:W-:-:S04]  /*25540*/  IMAD.MOV.U32 R10, RZ, RZ, R1 ;  /* 0x000000ffff0a7224 */ /* 0x000fc800078e0001 */
[----:B------:R-:W-:Y:S05]  /*25550*/  @P0 BRA `(.L_x_31) ;  /* 0x0000000000440947 */ /* 0x000fea0003800000 */
[----:B------:R-:W-:Y:S01]  /*25560*/  ISETP.NE.U32.AND P0, PT, R4, RZ, PT ;  /* 0x000000ff0400720c */ /* 0x000fe20003f05070 */
[----:B------:R-:W-:Y:S02]  /*25570*/  IMAD.MOV.U32 R12, RZ, RZ, 0x40 ;  /* 0x00000040ff0c7424 */ /* 0x000fe400078e00ff */
[----:B------:R-:W-:Y:S01]  /*25580*/  IMAD.MOV.U32 R10, RZ, RZ, R16 ;  /* 0x000000ffff0a7224 */ /* 0x000fe200078e0010 */
[----:B------:R-:W-:-:S13]  /*25590*/  ISETP.NE.AND.EX P0, PT, R5, RZ, PT, P0 ;  /* 0x000000ff0500720c */ /* 0x000fda0003f05300 */
[----:B------:R-:W-:Y:S05]  /*255a0*/  @P0 BRA `(.L_x_31) ;  /* 0x0000000000300947 */ /* 0x000fea0003800000 */
[----:B------:R-:W-:Y:S01]  /*255b0*/  ISETP.NE.U32.AND P0, PT, R6, RZ, PT ;  /* 0x000000ff0600720c */ /* 0x000fe20003f05070 */
[----:B------:R-:W-:Y:S02]  /*255c0*/  IMAD.MOV.U32 R12, RZ, RZ, 0x80 ;  /* 0x00000080ff0c7424 */ /* 0x000fe400078e00ff */
[----:B------:R-:W-:Y:S01]  /*255d0*/  IMAD.MOV.U32 R10, RZ, RZ, R15 ;  /* 0x000000ffff0a7224 */ /* 0x000fe200078e000f */
[----:B------:R-:W-:-:S13]  /*255e0*/  ISETP.NE.AND.EX P0, PT, R7, RZ, PT, P0 ;  /* 0x000000ff0700720c */ /* 0x000fda0003f05300 */
[----:B------:R-:W-:Y:S05]  /*255f0*/  @P0 BRA `(.L_x_31) ;  /* 0x00000000001c0947 */ /* 0x000fea0003800000 */
[----:B------:R-:W-:Y:S01]  /*25600*/  ISETP.NE.U32.AND P0, PT, R8, RZ, PT ;  /* 0x000000ff0800720c */ /* 0x000fe20003f05070 */
[----:B------:R-:W-:-:S03]  /*25610*/  IMAD.MOV.U32 R33, RZ, RZ, 0x100 ;  /* 0x00000100ff217424 */ /* 0x000fc600078e00ff */
[----:B------:R-:W-:-:S13]  /*25620*/  ISETP.NE.AND.EX P0, PT, R9, RZ, PT, P0 ;  /* 0x000000ff0900720c */ /* 0x000fda0003f05300 */
[----:B------:R-:W-:Y:S05]  /*25630*/  @!P0 BREAK.RELIABLE B3 ;  /* 0x0000000000038942 */ /* 0x000fea0003800100 */
[----:B------:R-:W-:Y:S05]  /*25640*/  @!P0 BRA `(.L_x_32) ;  /* 0x0000000000548947 */ /* 0x000fea0003800000 */
[----:B------:R-:W-:Y:S02]  /*25650*/  IMAD.MOV.U32 R12, RZ, RZ, 0xc0 ;  /* 0x000000c0ff0c7424 */ /* 0x000fe400078e00ff */
[----:B------:R-:W-:-:S07]  /*25660*/  IMAD.MOV.U32 R10, RZ, RZ, R14 ;  /* 0x000000ffff0a7224 */ /* 0x000fce00078e000e */
.L_x_31:
[----:B------:R-:W-:Y:S05]  /*25670*/  BSYNC.RELIABLE B3 ;  /* 0x0000000000037941 */ /* 0x000fea0003800100 */
.L_x_30:
[----:B------:R-:W2:Y:S01]  /*25680*/  LDL.64 R10, [R10] ;  /* 0x000000000a0a7983 */ /* 0x000ea20000100a00 */
[----:B------:R-:W-:Y:S01]  /*25690*/  BSSY.RECONVERGENT B3, `(.L_x_33) ;  /* 0x000000f000037945 */ /* 0x000fe20003800200 */
[----:B------:R-:W-:Y:S01]  /*256a0*/  IMAD.MOV.U32 R33, RZ, RZ, 0x40 ;  /* 0x00000040ff217424 */ /* 0x000fe200078e00ff */
[----:B--2---:R-:W-:-:S04]  /*256b0*/  ISETP.NE.U32.AND P0, PT, R10, RZ, PT ;  /* 0x000000ff0a00720c */ /* 0x004fc80003f05070 */
[----:B------:R-:W-:-:S13]  /*256c0*/  ISETP.NE.AND.EX P0, PT, R11, RZ, PT, P0 ;  /* 0x000000ff0b00720c */ /* 0x000fda0003f05300 */
[----:B------:R-:W-:Y:S05]  /*256d0*/  @!P0 BRA `(.L_x_34) ;  /* 0x0000000000288947 */ /* 0x000fea0003800000 */
[----:B------:R-:W-:-:S05]  /*256e0*/  IADD3 R17, P0, PT, RZ, -R10, RZ ;  /* 0x8000000aff117210 */ /* 0x000fca0007f1e0ff */
[----:B------:R-:W-:-:S05]  /*256f0*/  IMAD.X R13, RZ, RZ, ~R11, P0 ;  /* 0x000000ffff0d7224 */ /* 0x000fca00000e0e0b */
[----:B------:R-:W-:-:S04]  /*25700*/  LOP3.LUT R13, R11, R13, RZ, 0xc0, !PT ;  /* 0x0000000d0b0d7212 */ /* 0x000fc800078ec0ff */
[----:B------:R-:W-:-:S13]  /*25710*/  ISETP.NE.U32.AND P0, PT, R13, RZ, PT ;  /* 0x000000ff0d00720c */ /* 0x000fda0003f05070 */
[----:B------:R-:W-:-:S04]  /*25720*/  @!P0 LOP3.LUT R13, R10, R17, RZ, 0xc0, !PT ;  /* 0x000000110a0d8212 */ /* 0x000fc800078ec0ff */
[----:B------:R-:W0:Y:S02]  /*25730*/  FLO.U32 R10, R13 ;  /* 0x0000000d000a7300 */ /* 0x000e2400000e0000 */
[C---:B0-----:R-:W-:Y:S02]  /*25740*/  IADD3 R11, PT, PT, -R10.reuse, 0x1f, RZ ;  /* 0x0000001f0a0b7810 */ /* 0x041fe40007ffe1ff */
[----:B------:R-:W-:-:S03]  /*25750*/  IADD3 R10, PT, PT, -R10, 0x3f, RZ ;  /* 0x0000003f0a0a7810 */ /* 0x000fc60007ffe1ff */
[----:B------:R-:W-:-:S05]  /*25760*/  @P0 IMAD.MOV R10, RZ, RZ, R11 ;  /* 0x000000ffff0a0224 */ /* 0x000fca00078e020b */
[----:B------:R-:W-:-:S07]  /*25770*/  IADD3 R33, PT, PT, -R10, 0x3f, RZ ;  /* 0x0000003f0a217810 */ /* 0x000fce0007ffe1ff */
.L_x_34:
[----:B------:R-:W-:Y:S05]  /*25780*/  BSYNC.RECONVERGENT B3 ;  /* 0x0000000000037941 */ /* 0x000fea0003800200 */
.L_x_33:
[----:B------:R-:W-:-:S07]  /*25790*/  IMAD.IADD R33, R33, 0x1, R12 ;  /* 0x0000000121217824 */ /* 0x000fce00078e020c */
.L_x_32:
[----:B------:R-:W-:Y:S05]  /*257a0*/  BSYNC.RECONVERGENT B2 ;  /* 0x0000000000027941 */ /* 0x000fea0003800200 */
.L_x_29:
[----:B------:R-:W-:Y:S01]  /*257b0*/  ISETP.NE.U32.AND P0, PT, R24, RZ, PT ;  /* 0x000000ff1800720c */ /* 0x000fe20003f05070 */
[----:B------:R-:W-:Y:S02]  /*257c0*/  IMAD.MOV.U32 R12, RZ, RZ, RZ ;  /* 0x000000ffff0c7224 */ /* 0x000fe400078e00ff */
[----:B------:R-:W-:Y:S01]  /*257d0*/  IMAD.MOV.U32 R10, RZ, RZ, R27 ;  /* 0x000000ffff0a7224 */ /* 0x000fe200078e001b */
[----:B------:R-:W-:Y:S01]  /*257e0*/  ISETP.NE.AND.EX P0, PT, R25, RZ, PT, P0 ;  /* 0x000000ff1900720c */ /* 0x000fe20003f05300 */
[C---:B------:R-:W-:Y:S02]  /*257f0*/  VIADD R30, R1.reuse, 0x28 ;  /* 0x00000028011e7836 */ /* 0x040fe40000000000 */
[C---:B------:R-:W-:Y:S02]  /*25800*/  VIADD R31, R1.reuse, 0x30 ;  /* 0x00000030011f7836 */ /* 0x040fe40000000000 */
[----:B------:R-:W-:-:S08]  /*25810*/  VIADD R32, R1, 0x38 ;  /* 0x0000003801207836 */ /* 0x000fd00000000000 */
[----:B------:R-:W-:Y:S05]  /*25820*/  @P0 BRA `(.L_x_35) ;  /* 0x0000000000400947 */ /* 0x000fea0003800000 */
[----:B------:R-:W-:Y:S01]  /*25830*/  ISETP.NE.U32.AND P0, PT, RZ, UR11, PT ;  /* 0x0000000bff007c0c */ /* 0x000fe2000bf05070 */
[----:B------:R-:W-:Y:S02]  /*25840*/  IMAD.MOV.U32 R12, RZ, RZ, 0x40 ;  /* 0x00000040ff0c7424 */ /* 0x000fe400078e00ff */
[----:B------:R-:W-:Y:S01]  /*25850*/  IMAD.MOV.U32 R10, RZ, RZ, R30 ;  /* 0x000000ffff0a7224 */ /* 0x000fe200078e001e */
[----:B------:R-:W-:-:S13]  /*25860*/  ISETP.NE.AND.EX P0, PT, R23, RZ, PT, P0 ;  /* 0x000000ff1700720c */ /* 0x000fda0003f05300 */
[----:B------:R-:W-:Y:S05]  /*25870*/  @P0 BRA `(.L_x_35) ;  /* 0x00000000002c0947 */ /* 0x000fea0003800000 */
[----:B------:R-:W-:Y:S01]  /*25880*/  ISETP.NE.U32.AND P0, PT, R34, RZ, PT ;  /* 0x000000ff2200720c */ /* 0x000fe20003f05070 */
[----:B------:R-:W-:Y:S02]  /*25890*/  IMAD.MOV.U32 R12, RZ, RZ, 0x80 ;  /* 0x00000080ff0c7424 */ /* 0x000fe400078e00ff */
[----:B------:R-:W-:Y:S01]  /*258a0*/  IMAD.MOV.U32 R10, RZ, RZ, R31 ;  /* 0x000000ffff0a7224 */ /* 0x000fe200078e001f */
[----:B------:R-:W-:-:S13]  /*258b0*/  ISETP.NE.AND.EX P0, PT, RZ, UR21, PT, P0 ;  /* 0x00000015ff007c0c */ /* 0x000fda000bf05300 */
[----:B------:R-:W-:Y:S05]  /*258c0*/  @P0 BRA `(.L_x_35) ;  /* 0x0000000000180947 */ /* 0x000fea0003800000 */
[----:B------:R-:W-:Y:S01]  /*258d0*/  UISETP.NE.U32.AND UP0, UPT, UR16, URZ, UPT ;  /* 0x000000ff1000728c */ /* 0x000fe2000bf05070 */
[----:B------:R-:W-:-:S03]  /*258e0*/  IMAD.MOV.U32 R12, RZ, RZ, 0x100 ;  /* 0x00000100ff0c7424 */ /* 0x000fc600078e00ff */
[----:B------:R-:W-:-:S09]  /*258f0*/  UISETP.NE.AND.EX UP0, UPT, UR19, URZ, UPT, UP0 ;  /* 0x000000ff1300728c */ /* 0x000fd2000bf05300 */
[----:B------:R-:W-:Y:S05]  /*25900*/  BRA.U !UP0, `(.L_x_36) ;  /* 0x0000000108507547 */ /* 0x000fea000b800000 */
[----:B------:R-:W-:Y:S02]  /*25910*/  IMAD.MOV.U32 R12, RZ, RZ, 0xc0 ;  /* 0x000000c0ff0c7424 */ /* 0x000fe400078e00ff */
[----:B------:R-:W-:-:S07]  /*25920*/  IMAD.MOV.U32 R10, RZ, RZ, R32 ;  /* 0x000000ffff0a7224 */ /* 0x000fce00078e0020 */
.L_x_35:
        /* <DEDUP_REMOVED lines=16> */
.L_x_38:
[----:B------:R-:W-:Y:S05]  /*25a30*/  BSYNC.RECONVERGENT B2 ;  /* 0x0000000000027941 */ /* 0x000fea0003800200 */
.L_x_37:
[----:B------:R-:W-:-:S07]  /*25a40*/  IMAD.IADD R12, R13, 0x1, R12 ;  /* 0x000000010d0c7824 */ /* 0x000fce00078e020c */
.L_x_36:
[----:B------:R-:W-:Y:S01]  /*25a50*/  ISETP.NE.U32.AND P0, PT, R2, RZ, PT ;  /* 0x000000ff0200720c */ /* 0x000fe20003f05070 */
[----:B------:R-:W-:Y:S04]  /*25a60*/  BSSY.RECONVERGENT B2, `(.L_x_39) ;  /* 0x000002b000027945 */ /* 0x000fe80003800200 */
[----:B------:R-:W-:Y:S01]  /*25a70*/  BSSY.RELIABLE B3, `(.L_x_40) ;  /* 0x0000017000037945 */ /* 0x000fe20003800100 */
[----:B------:R-:W-:Y:S01]  /*25a80*/  VIMNMX R33, PT, PT, R12, R33, PT ;  /* 0x000000210c217248 */ /* 0x000fe20003fe0100 */
[----:B------:R-:W-:Y:S01]  /*25a90*/  IMAD.MOV.U32 R10, RZ, RZ, R1 ;  /* 0x000000ffff0a7224 */ /* 0x000fe200078e0001 */
[----:B------:R-:W-:Y:S01]  /*25aa0*/  ISETP.NE.AND.EX P0, PT, R3, RZ, PT, P0 ;  /* 0x000000ff0300720c */ /* 0x000fe20003f05300 */
[----:B------:R-:W-:-:S12]  /*25ab0*/  IMAD.MOV.U32 R12, RZ, RZ, RZ ;  /* 0x000000ffff0c7224 */ /* 0x000fd800078e00ff */
[----:B------:R-:W-:Y:S05]  /*25ac0*/  @P0 BRA `(.L_x_41) ;  /* 0x0000000000440947 */ /* 0x000fea0003800000 */
[----:B------:R-:W-:Y:S01]  /*25ad0*/  ISETP.NE.U32.AND P0, PT, R4, RZ, PT ;  /* 0x000000ff0400720c */ /* 0x000fe20003f05070 */
[----:B------:R-:W-:Y:S02]  /*25ae0*/  IMAD.MOV.U32 R10, RZ, RZ, R16 ;  /* 0x000000ffff0a7224 */ /* 0x000fe400078e0010 */
[----:B------:R-:W-:Y:S01]  /*25af0*/  IMAD.MOV.U32 R12, RZ, RZ, 0x40 ;  /* 0x00000040ff0c7424 */ /* 0x000fe200078e00ff */
[----:B------:R-:W-:-:S13]  /*25b00*/  ISETP.NE.AND.EX P0, PT, R5, RZ, PT, P0 ;  /* 0x000000ff0500720c */ /* 0x000fda0003f05300 */
[----:B------:R-:W-:Y:S05]  /*25b10*/  @P0 BRA `(.L_x_41) ;  /* 0x0000000000300947 */ /* 0x000fea0003800000 */
[----:B------:R-:W-:Y:S01]  /*25b20*/  ISETP.NE.U32.AND P0, PT, R6, RZ, PT ;  /* 0x000000ff0600720c */ /* 0x000fe20003f05070 */
[----:B------:R-:W-:Y:S02]  /*25b30*/  IMAD.MOV.U32 R10, RZ, RZ, R15 ;  /* 0x000000ffff0a7224 */ /* 0x000fe400078e000f */
[----:B------:R-:W-:Y:S01]  /*25b40*/  IMAD.MOV.U32 R12, RZ, RZ, 0x80 ;  /* 0x00000080ff0c7424 */ /* 0x000fe200078e00ff */
[----:B------:R-:W-:-:S13]  /*25b50*/  ISETP.NE.AND.EX P0, PT, R7, RZ, PT, P0 ;  /* 0x000000ff0700720c */ /* 0x000fda0003f05300 */
[----:B------:R-:W-:Y:S05]  /*25b60*/  @P0 BRA `(.L_x_41) ;  /* 0x00000000001c0947 */ /* 0x000fea0003800000 */
[----:B------:R-:W-:Y:S01]  /*25b70*/  ISETP.NE.U32.AND P0, PT, R8, RZ, PT ;  /* 0x000000ff0800720c */ /* 0x000fe20003f05070 */
[----:B------:R-:W-:-:S03]  /*25b80*/  IMAD.MOV.U32 R12, RZ, RZ, 0x100 ;  /* 0x00000100ff0c7424 */ /* 0x000fc600078e00ff */
[----:B------:R-:W-:-:S13]  /*25b90*/  ISETP.NE.AND.EX P0, PT, R9, RZ, PT, P0 ;  /* 0x000000ff0900720c */ /* 0x000fda0003f05300 */
[----:B------:R-:W-:Y:S05]  /*25ba0*/  @!P0 BREAK.RELIABLE B3 ;  /* 0x0000000000038942 */ /* 0x000fea0003800100 */
[----:B------:R-:W-:Y:S05]  /*25bb0*/  @!P0 BRA `(.L_x_42) ;  /* 0x0000000000548947 */ /* 0x000fea0003800000 */
[----:B------:R-:W-:Y:S02]  /*25bc0*/  IMAD.MOV.U32 R10, RZ, RZ, R14 ;  /* 0x000000ffff0a7224 */ /* 0x000fe400078e000e */
[----:B------:R-:W-:-:S07]  /*25bd0*/  IMAD.MOV.U32 R12, RZ, RZ, 0xc0 ;  /* 0x000000c0ff0c7424 */ /* 0x000fce00078e00ff */
.L_x_41:
[----:B------:R-:W-:Y:S05]  /*25be0*/  BSYNC.RELIABLE B3 ;  /* 0x0000000000037941 */ /* 0x000fea0003800100 */
.L_x_40:
        /* <DEDUP_REMOVED lines=16> */
.L_x_44:
[----:B------:R-:W-:Y:S05]  /*25cf0*/  BSYNC.RECONVERGENT B3 ;  /* 0x0000000000037941 */ /* 0x000fea0003800200 */
.L_x_43:
[----:B------:R-:W-:-:S07]  /*25d00*/  IMAD.IADD R12, R13, 0x1, R12 ;  /* 0x000000010d0c7824 */ /* 0x000fce00078e020c */
.L_x_42:
[----:B------:R-:W-:Y:S05]  /*25d10*/  BSYNC.RECONVERGENT B2 ;  /* 0x0000000000027941 */ /* 0x000fea0003800200 */
.L_x_39:
[----:B------:R-:W-:Y:S01]  /*25d20*/  ISETP.GE.AND P0, PT, R12, 0x1, PT ;  /* 0x000000010c00780c */ /* 0x000fe20003f06270 */
[----:B------:R-:W-:-:S12]  /*25d30*/  BSSY.RECONVERGENT B2, `(.L_x_45) ;  /* 0x0000041000027945 */ /* 0x000fd80003800200 */
[----:B------:R-:W-:Y:S05]  /*25d40*/  @!P0 BRA `(.L_x_46) ;  /* 0x0000000000fc8947 */ /* 0x000fea0003800000 */
[C---:B------:R-:W-:Y:S01]  /*25d50*/  ISETP.GE.U32.AND P0, PT, R12.reuse, 0x40, PT ;  /* 0x000000400c00780c */ /* 0x040fe20003f06070 */
[----:B------:R-:W-:Y:S01]  /*25d60*/  BSSY.RECONVERGENT B3, `(.L_x_47) ;  /* 0x0000018000037945 */ /* 0x000fe20003800200 */
[----:B------:R-:W-:-:S11]  /*25d70*/  LOP3.LUT R14, R12, 0x3f, RZ, 0xc0, !PT ;  /* 0x0000003f0c0e7812 */ /* 0x000fd600078ec0ff */
[----:B------:R-:W-:Y:S05]  /*25d80*/  @!P0 BRA `(.L_x_48) ;  /* 0x0000000000548947 */ /* 0x000fea0003800000 */
[----:B------:R-:W-:Y:S02]  /*25d90*/  ISETP.GT.U32.AND P0, PT, R12, 0xff, PT ;  /* 0x000000ff0c00780c */ /* 0x000fe40003f04070 */
[----:B------:R-:W-:Y:S02]  /*25da0*/  CS2R R2, SRZ ;  /* 0x0000000000027805 */ /* 0x000fe4000001ff00 */
[----:B------:R-:W-:-:S09]  /*25db0*/  SHF.R.U32.HI R8, RZ, 0x6, R12 ;  /* 0x00000006ff087819 */ /* 0x000fd2000001160c */
[----:B------:R-:W-:-:S05]  /*25dc0*/  @!P0 LEA R7, R8, UR10, 0x3 ;  /* 0x0000000a08078c11 */ /* 0x000fca000f8e18ff */
[----:B------:R-:W2:Y:S01]  /*25dd0*/  @!P0 LDL.64 R2, [R7] ;  /* 0x0000000007028983 */ /* 0x000ea20000100a00 */
[----:B------:R-:W-:Y:S02]  /*25de0*/  ISETP.GT.U32.AND P0, PT, R12, 0xbf, PT ;  /* 0x000000bf0c00780c */ /* 0x000fe40003f04070 */
[----:B------:R-:W-:-:S11]  /*25df0*/  CS2R R4, SRZ ;  /* 0x0000000000047805 */ /* 0x000fd6000001ff00 */
[----:B------:R-:W-:Y:S01]  /*25e00*/  @!P0 LEA R9, R8, UR10, 0x3 ;  /* 0x0000000a08098c11 */ /* 0x000fe2000f8e18ff */
[----:B--2---:R0:W-:Y:S04]  /*25e10*/  STL.64 [R1], R2 ;  /* 0x0000000201007387 */ /* 0x0041e80000100a00 */
[----:B------:R-:W2:Y:S01]  /*25e20*/  @!P0 LDL.64 R4, [R9+0x8] ;  /* 0x0000080009048983 */ /* 0x000ea20000100a00 */
[----:B------:R-:W-:Y:S01]  /*25e30*/  ISETP.GT.U32.AND P0, PT, R12, 0x7f, PT ;  /* 0x0000007f0c00780c */ /* 0x000fe20003f04070 */
[----:B------:R-:W-:Y:S01]  /*25e40*/  BSSY.RECONVERGENT B4, `(.L_x_49) ;  /* 0x0000006000047945 */ /* 0x000fe20003800200 */
[----:B------:R-:W-:Y:S01]  /*25e50*/  CS2R R6, SRZ ;  /* 0x0000000000067805 */ /* 0x000fe2000001ff00 */
[----:B--2---:R0:W-:Y:S10]  /*25e60*/  STL.64 [R1+0x8], R4 ;  /* 0x0000080401007387 */ /* 0x0041f40000100a00 */
[----:B------:R-:W-:Y:S05]  /*25e70*/  @P0 BRA `(.L_x_50) ;  /* 0x0000000000080947 */ /* 0x000fea0003800000 */
[----:B------:R-:W-:-:S06]  /*25e80*/  LEA R6, R8, UR10, 0x3 ;  /* 0x0000000a08067c11 */ /* 0x000fcc000f8e18ff */
[----:B------:R-:W5:Y:S02]  /*25e90*/  LDL.64 R6, [R6+0x10] ;  /* 0x0000100006067983 */ /* 0x000f640000100a00 */
.L_x_50:
[----:B------:R-:W-:Y:S05]  /*25ea0*/  BSYNC.RECONVERGENT B4 ;  /* 0x0000000000047941 */ /* 0x000fea0003800200 */
.L_x_49:
[----:B------:R1:W-:Y:S01]  /*25eb0*/  STL.64 [R1+0x18], RZ ;  /* 0x000018ff01007387 */ /* 0x0003e20000100a00 */
[----:B------:R-:W-:-:S03]  /*25ec0*/  CS2R R8, SRZ ;  /* 0x0000000000087805 */ /* 0x000fc6000001ff00 */
[----:B-----5:R1:W-:Y:S04]  /*25ed0*/  STL.64 [R1+0x10], R6 ;  /* 0x0000100601007387 */ /* 0x0203e80000100a00 */
.L_x_48:
[----:B------:R-:W-:Y:S05]  /*25ee0*/  BSYNC.RECONVERGENT B3 ;  /* 0x0000000000037941 */ /* 0x000fea0003800200 */
.L_x_47:
[----:B------:R-:W-:-:S13]  /*25ef0*/  ISETP.NE.AND P0, PT, R14, RZ, PT ;  /* 0x000000ff0e00720c */ /* 0x000fda0003f05270 */
[----:B------:R-:W-:Y:S05]  /*25f00*/  @!P0 BRA `(.L_x_46) ;  /* 0x00000000008c8947 */ /* 0x000fea0003800000 */
[C-C-:B------:R-:W-:Y:S01]  /*25f10*/  SHF.L.U64.HI R10, R6.reuse, 0x1, R7.reuse ;  /* 0x00000001060a7819 */ /* 0x140fe20000010207 */
[C---:B------:R-:W-:Y:S01]  /*25f20*/  IMAD.SHL.U32 R11, R6.reuse, 0x2, RZ ;  /* 0x00000002060b7824 */ /* 0x040fe200078e00ff */
[-CC-:B------:R-:W-:Y:S01]  /*25f30*/  SHF.R.U64 R19, R6, R14.reuse, R7.reuse ;  /* 0x0000000e06137219 */ /* 0x180fe20000001207 */
[----:B------:R-:W-:Y:S01]  /*25f40*/  IMAD.SHL.U32 R17, R8, 0x2, RZ ;  /* 0x0000000208117824 */ /* 0x000fe200078e00ff */
[-C--:B------:R-:W-:Y:S02]  /*25f50*/  SHF.R.U32.HI R21, RZ, R14.reuse, R7 ;  /* 0x0000000eff157219 */ /* 0x080fe40000011607 */
[-CC-:B-1----:R-:W-:Y:S02]  /*25f60*/  SHF.R.U64 R7, R2, R14.reuse, R3.reuse ;  /* 0x0000000e02077219 */ /* 0x182fe40000001203 */
[-C--:B------:R-:W-:Y:S02]  /*25f70*/  SHF.R.U32.HI R6, RZ, R14.reuse, R3 ;  /* 0x0000000eff067219 */ /* 0x080fe40000011603 */
[----:B------:R-:W-:-:S02]  /*25f80*/  SHF.R.U64 R13, R4, R14, R5 ;  /* 0x0000000e040d7219 */ /* 0x000fc40000001205 */
[-CC-:B------:R-:W-:Y:S02]  /*25f90*/  SHF.R.U32.HI R15, RZ, R14.reuse, R5.reuse ;  /* 0x0000000eff0f7219 */ /* 0x180fe40000011605 */
[C---:B0-----:R-:W-:Y:S01]  /*25fa0*/  SHF.L.U64.HI R3, R4.reuse, 0x1, R5 ;  /* 0x0000000104037819 */ /* 0x041fe20000010205 */
[----:B------:R-:W-:Y:S01]  /*25fb0*/  IMAD.SHL.U32 R5, R4, 0x2, RZ ;  /* 0x0000000204057824 */ /* 0x000fe200078e00ff */
[--C-:B------:R-:W-:Y:S02]  /*25fc0*/  SHF.L.U64.HI R16, R8, 0x1, R9.reuse ;  /* 0x0000000108107819 */ /* 0x100fe40000010209 */
[----:B------:R-:W-:Y:S02]  /*25fd0*/  LOP3.LUT R2, R14, 0x3f, RZ, 0x3c, !PT ;  /* 0x0000003f0e027812 */ /* 0x000fe400078e3cff */
[-CC-:B------:R-:W-:Y:S02]  /*25fe0*/  SHF.R.U64 R8, R8, R14.reuse, R9.reuse ;  /* 0x0000000e08087219 */ /* 0x180fe40000001209 */
[----:B------:R-:W-:-:S02]  /*25ff0*/  SHF.R.U32.HI R9, RZ, R14, R9 ;  /* 0x0000000eff097219 */ /* 0x000fc40000011609 */
[CC--:B------:R-:W-:Y:S02]  /*26000*/  SHF.L.U64.HI R16, R17.reuse, R2.reuse, R16 ;  /* 0x0000000211107219 */ /* 0x0c0fe40000010210 */
[-C--:B------:R-:W-:Y:S01]  /*26010*/  SHF.L.U32 R14, R17, R2.reuse, RZ ;  /* 0x00000002110e7219 */ /* 0x080fe200000006ff */
[----:B------:R2:W-:Y:S01]  /*26020*/  STL.64 [R1+0x18], R8 ;  /* 0x0000180801007387 */ /* 0x0005e20000100a00 */
[CC--:B------:R-:W-:Y:S02]  /*26030*/  SHF.L.U64.HI R4, R11.reuse, R2.reuse, R10 ;  /* 0x000000020b047219 */ /* 0x0c0fe4000001020a */
[-C--:B------:R-:W-:Y:S02]  /*26040*/  SHF.L.U32 R12, R11, R2.reuse, RZ ;  /* 0x000000020b0c7219 */ /* 0x080fe400000006ff */
[CC--:B------:R-:W-:Y:S02]  /*26050*/  SHF.L.U64.HI R3, R5.reuse, R2.reuse, R3 ;  /* 0x0000000205037219 */ /* 0x0c0fe40000010203 */
[----:B------:R-:W-:-:S02]  /*26060*/  SHF.L.U32 R2, R5, R2, RZ ;  /* 0x0000000205027219 */ /* 0x000fc400000006ff */
[----:B------:R-:W-:Y:S02]  /*26070*/  LOP3.LUT R12, R12, R13, RZ, 0xfc, !PT ;  /* 0x0000000d0c0c7212 */ /* 0x000fe400078efcff */
[----:B------:R-:W-:Y:S02]  /*26080*/  LOP3.LUT R10, R14, R19, RZ, 0xfc, !PT ;  /* 0x000000130e0a7212 */ /* 0x000fe400078efcff */
[----:B------:R-:W-:Y:S02]  /*26090*/  LOP3.LUT R11, R16, R21, RZ, 0xfc, !PT ;  /* 0x00000015100b7212 */ /* 0x000fe400078efcff */
[----:B------:R-:W-:Y:S01]  /*260a0*/  LOP3.LUT R13, R4, R15, RZ, 0xfc, !PT ;  /* 0x0000000f040d7212 */ /* 0x000fe200078efcff */
[----:B------:R-:W-:Y:S01]  /*260b0*/  IMAD.MOV.U32 R4, RZ, RZ, R12 ;  /* 0x000000ffff047224 */ /* 0x000fe200078e000c */
[----:B------:R-:W-:Y:S01]  /*260c0*/  LOP3.LUT R2, R2, R7, RZ, 0xfc, !PT ;  /* 0x0000000702027212 */ /* 0x000fe200078efcff */
[----:B------:R2:W-:Y:S01]  /*260d0*/  STL.64 [R1+0x10], R10 ;  /* 0x0000100a01007387 */ /* 0x0005e20000100a00 */
[----:B------:R-:W-:Y:S01]  /*260e0*/  LOP3.LUT R3, R3, R6, RZ, 0xfc, !PT ;  /* 0x0000000603037212 */ /* 0x000fe200078efcff */
[----:B------:R-:W-:-:S02]  /*260f0*/  IMAD.MOV.U32 R6, RZ, RZ, R10 ;  /* 0x000000ffff067224 */ /* 0x000fc400078e000a */
[----:B------:R2:W-:Y:S01]  /*26100*/  STL.64 [R1+0x8], R12 ;  /* 0x0000080c01007387 */ /* 0x0005e20000100a00 */
[----:B------:R-:W-:Y:S02]  /*26110*/  IMAD.MOV.U32 R7, RZ, RZ, R11 ;  /* 0x000000ffff077224 */ /* 0x000fe400078e000b */
[----:B------:R-:W-:Y:S01]  /*26120*/  IMAD.MOV.U32 R5, RZ, RZ, R13 ;  /* 0x000000ffff057224 */ /* 0x000fe200078e000d */
[----:B------:R2:W-:Y:S06]  /*26130*/  STL.64 [R1], R2 ;  /* 0x0000000201007387 */ /* 0x0005ec0000100a00 */
.L_x_46:
[----:B------:R-:W-:Y:S05]  /*26140*/  BSYNC.RECONVERGENT B2 ;  /* 0x0000000000027941 */ /* 0x000fea0003800200 */
.L_x_45:
[----:B--2---:R2:W5:Y:S04]  /*26150*/  LDL.64 R10, [R1+0x8] ;  /* 0x00000800010a7983 */ /* 0x0045680000100a00 */
[----:B------:R2:W5:Y:S04]  /*26160*/  LDL.64 R12, [R1+0x10] ;  /* 0x00001000010c7983 */ /* 0x0005680000100a00 */
[----:B------:R2:W5:Y:S01]  /*26170*/  LDL.64 R14, [R1+0x18] ;  /* 0x00001800010e7983 */ /* 0x0005620000100a00 */
[----:B------:R-:W-:Y:S01]  /*26180*/  BSSY.RECONVERGENT B3, `(.L_x_51) ;  /* 0x00000e4000037945 */ /* 0x000fe20003800200 */
[----:B------:R-:W-:-:S02]  /*26190*/  IMAD.MOV.U32 R17, RZ, RZ, R2 ;  /* 0x000000ffff117224 */ /* 0x000fc400078e0002 */
[----:B------:R-:W-:Y:S02]  /*261a0*/  IMAD.MOV.U32 R16, RZ, RZ, R3 ;  /* 0x000000ffff107224 */ /* 0x000fe400078e0003 */
[----:B------:R-:W-:Y:S02]  /*261b0*/  IMAD.U32 R23, RZ, RZ, UR14 ;  /* 0x0000000eff177e24 */ /* 0x000fe4000f8e00ff */
[----:B------:R-:W-:Y:S02]  /*261c0*/  IMAD.U32 R26, RZ, RZ, UR15 ;  /* 0x0000000fff1a7e24 */ /* 0x000fe4000f8e00ff */
[----:B------:R-:W-:Y:S02]  /*261d0*/  IMAD.U32 R24, RZ, RZ, UR12 ;  /* 0x0000000cff187e24 */ /* 0x000fe4000f8e00ff */
[----:B------:R-:W-:Y:S02]  /*261e0*/  IMAD.U32 R25, RZ, RZ, UR13 ;  /* 0x0000000dff197e24 */ /* 0x000fe4000f8e00ff */
[----:B------:R-:W-:-:S02]  /*261f0*/  IMAD.U32 R18, RZ, RZ, UR6 ;  /* 0x00000006ff127e24 */ /* 0x000fc4000f8e00ff */
[----:B------:R-:W-:Y:S02]  /*26200*/  IMAD.U32 R19, RZ, RZ, UR7 ;  /* 0x00000007ff137e24 */ /* 0x000fe4000f8e00ff */
[----:B------:R-:W-:Y:S02]  /*26210*/  IMAD.U32 R20, RZ, RZ, UR4 ;  /* 0x00000004ff147e24 */ /* 0x000fe4000f8e00ff */
[----:B--2---:R-:W-:-:S07]  /*26220*/  IMAD.U32 R21, RZ, RZ, UR5 ;  /* 0x00000005ff157e24 */ /* 0x004fce000f8e00ff */
.L_x_65:
[----:B------:R-:W-:Y:S01]  /*26230*/  ISETP.NE.U32.AND P0, PT, R20, RZ, PT ;  /* 0x000000ff1400720c */ /* 0x000fe20003f05070 */
[----:B------:R-:W-:Y:S04]  /*26240*/  BSSY.RECONVERGENT B2, `(.L_x_52) ;  /* 0x000002a000027945 */ /* 0x000fe80003800200 */
[----:B------:R-:W-:Y:S01]  /*26250*/  BSSY.RELIABLE B4, `(.L_x_53) ;  /* 0x0000016000047945 */ /* 0x000fe20003800100 */
[----:B------:R-:W-:Y:S01]  /*26260*/  IMAD.MOV.U32 R22, RZ, RZ, RZ ;  /* 0x000000ffff167224 */ /* 0x000fe200078e00ff */
[----:B------:R-:W-:Y:S01]  /*26270*/  ISETP.NE.AND.EX P0, PT, R21, RZ, PT, P0 ;  /* 0x000000ff1500720c */ /* 0x000fe20003f05300 */
[----:B------:R-:W-:-:S12]  /*26280*/  IMAD.MOV.U32 R28, RZ, RZ, R27 ;  /* 0x000000ffff1c7224 */ /* 0x000fd800078e001b */
        /* <DEDUP_REMOVED lines=18> */
.L_x_54:
[----:B------:R-:W-:Y:S05]  /*263b0*/  BSYNC.RELIABLE B4 ;  /* 0x0000000000047941 */ /* 0x000fea0003800100 */
.L_x_53:
        /* <DEDUP_REMOVED lines=11> */
[----:B------:R-:W2:Y:S02]  /*26470*/  FLO.U32 R28, R34 ;  /* 0x00000022001c7300 */ /* 0x000ea400000e0000 */
[C---:B--2---:R-:W-:Y:S02]  /*26480*/  IADD3 R29, PT, PT, -R28.reuse, 0x1f, RZ ;  /* 0x0000001f1c1d7810 */ /* 0x044fe40007ffe1ff */
[----:B------:R-:W-:-:S03]  /*26490*/  IADD3 R28, PT, PT, -R28, 0x3f, RZ ;  /* 0x0000003f1c1c7810 */ /* 0x000fc60007ffe1ff */
[----:B------:R-:W-:-:S05]  /*264a0*/  @P0 IMAD.MOV R28, RZ, RZ, R29 ;  /* 0x000000ffff1c0224 */ /* 0x000fca00078e021d */
[----:B------:R-:W-:-:S07]  /*264b0*/  IADD3 R35, PT, PT, -R28, 0x3f, RZ ;  /* 0x0000003f1c237810 */ /* 0x000fce0007ffe1ff */
.L_x_57:
[----:B------:R-:W-:Y:S05]  /*264c0*/  BSYNC.RECONVERGENT B4 ;  /* 0x0000000000047941 */ /* 0x000fea0003800200 */
.L_x_56:
[----:B------:R-:W-:-:S07]  /*264d0*/  IMAD.IADD R22, R35, 0x1, R22 ;  /* 0x0000000123167824 */ /* 0x000fce00078e0216 */
.L_x_55:
[----:B------:R-:W-:Y:S05]  /*264e0*/  BSYNC.RECONVERGENT B2 ;  /* 0x0000000000027941 */ /* 0x000fea0003800200 */
.L_x_52:
[----:B------:R-:W-:Y:S01]  /*264f0*/  ISETP.GE.AND P0, PT, R22, 0x1, PT ;  /* 0x000000011600780c */ /* 0x000fe20003f06270 */
[----:B------:R-:W-:-:S12]  /*26500*/  BSSY.RECONVERGENT B2, `(.L_x_58) ;  /* 0x0000037000027945 */ /* 0x000fd80003800200 */
[----:B------:R-:W-:Y:S05]  /*26510*/  @!P0 BRA `(.L_x_59) ;  /* 0x0000000000d48947 */ /* 0x000fea0003800000 */
[C---:B------:R-:W-:Y:S01]  /*26520*/  ISETP.GE.U32.AND P0, PT, R22.reuse, 0x40, PT ;  /* 0x000000401600780c */ /* 0x040fe20003f06070 */
[----:B------:R-:W-:Y:S01]  /*26530*/  BSSY.RECONVERGENT B4, `(.L_x_60) ;  /* 0x0000013000047945 */ /* 0x000fe20003800200 */
[----:B------:R-:W-:-:S04]  /*26540*/  LOP3.LUT R40, R22, 0x3f, RZ, 0xc0, !PT ;  /* 0x0000003f16287812 */ /* 0x000fc800078ec0ff */
[----:B------:R-:W-:-:S07]  /*26550*/  ISETP.NE.AND P3, PT, R40, RZ, PT ;  /* 0x000000ff2800720c */ /* 0x000fce0003f65270 */
[----:B------:R-:W-:Y:S06]  /*26560*/  @!P0 BRA `(.L_x_61) ;  /* 0x00000000003c8947 */ /* 0x000fec0003800000 */
[C---:B------:R-:W-:Y:S02]  /*26570*/  ISETP.GT.U32.AND P0, PT, R22.reuse, 0xff, PT ;  /* 0x000000ff1600780c */ /* 0x040fe40003f04070 */
[----:B------:R-:W-:Y:S02]  /*26580*/  CS2R R20, SRZ ;  /* 0x0000000000147805 */ /* 0x000fe4000001ff00 */
[C---:B------:R-:W-:Y:S02]  /*26590*/  ISETP.GT.U32.AND P1, PT, R22.reuse, 0xbf, PT ;  /* 0x000000bf1600780c */ /* 0x040fe40003f24070 */
[----:B------:R-:W-:Y:S02]  /*265a0*/  CS2R R18, SRZ ;  /* 0x0000000000127805 */ /* 0x000fe4000001ff00 */
[----:B------:R-:W-:Y:S02]  /*265b0*/  ISETP.GT.U32.AND P2, PT, R22, 0x7f, PT ;  /* 0x0000007f1600780c */ /* 0x000fe40003f44070 */
[----:B------:R-:W-:-:S02]  /*265c0*/  CS2R R24, SRZ ;  /* 0x0000000000187805 */ /* 0x000fc4000001ff00 */
[----:B------:R-:W-:-:S05]  /*265d0*/  SHF.R.U32.HI R26, RZ, 0x6, R22 ;  /* 0x00000006ff1a7819 */ /* 0x000fca0000011616 */
[C-C-:B------:R-:W-:Y:S02]  /*265e0*/  @!P0 IMAD R22, R26.reuse, 0x8, R27.reuse ;  /* 0x000000081a168824 */ /* 0x140fe400078e021b */
[C-C-:B------:R-:W-:Y:S02]  /*265f0*/  @!P1 IMAD R28, R26.reuse, 0x8, R27.reuse ;  /* 0x000000081a1c9824 */ /* 0x140fe400078e021b */
[----:B------:R-:W-:Y:S01]  /*26600*/  @!P2 IMAD R29, R26, 0x8, R27 ;  /* 0x000000081a1da824 */ /* 0x000fe200078e021b */
[----:B------:R2:W5:Y:S04]  /*26610*/  @!P0 LDL.64 R20, [R22] ;  /* 0x0000000016148983 */ /* 0x0005680000100a00 */
[----:B------:R2:W5:Y:S04]  /*26620*/  @!P1 LDL.64 R18, [R28+0x8] ;  /* 0x000008001c129983 */ /* 0x0005680000100a00 */
[----:B------:R2:W5:Y:S01]  /*26630*/  @!P2 LDL.64 R24, [R29+0x10] ;  /* 0x000010001d18a983 */ /* 0x0005620000100a00 */
[----:B------:R-:W-:-:S02]  /*26640*/  IMAD.MOV.U32 R23, RZ, RZ, RZ ;  /* 0x000000ffff177224 */ /* 0x000fc400078e00ff */
[----:B------:R-:W-:-:S07]  /*26650*/  IMAD.MOV.U32 R26, RZ, RZ, RZ ;  /* 0x000000ffff1a7224 */ /* 0x000fce00078e00ff */
.L_x_61:
[----:B------:R-:W-:Y:S05]  /*26660*/  BSYNC.RECONVERGENT B4 ;  /* 0x0000000000047941 */ /* 0x000fea0003800200 */
.L_x_60:
[----:B------:R-:W-:Y:S05]  /*26670*/  @!P3 BRA `(.L_x_59) ;  /* 0x00000000007cb947 */ /* 0x000fea0003800000 */
[C-C-:B--2--5:R-:W-:Y:S01]  /*26680*/  SHF.L.U64.HI R28, R24.reuse, 0x1, R25.reuse ;  /* 0x00000001181c7819 */ /* 0x164fe20000010219 */
[C---:B------:R-:W-:Y:S01]  /*26690*/  IMAD.SHL.U32 R37, R23.reuse, 0x2, RZ ;  /* 0x0000000217257824 */ /* 0x040fe200078e00ff */
[CCC-:B------:R-:W-:Y:S01]  /*266a0*/  SHF.R.U64 R39, R24.reuse, R40.reuse, R25.reuse ;  /* 0x0000002818277219 */ /* 0x1c0fe20000001219 */
[----:B------:R-:W-:Y:S01]  /*266b0*/  IMAD.SHL.U32 R29, R24, 0x2, RZ ;  /* 0x00000002181d7824 */ /* 0x000fe200078e00ff */
[-C--:B------:R-:W-:Y:S02]  /*266c0*/  SHF.R.U32.HI R41, RZ, R40.reuse, R25 ;  /* 0x00000028ff297219 */ /* 0x080fe40000011619 */
[-CC-:B------:R-:W-:Y:S02]  /*266d0*/  SHF.R.U64 R25, R20, R40.reuse, R21.reuse ;  /* 0x0000002814197219 */ /* 0x180fe40000001215 */
[----:B------:R-:W-:Y:S02]  /*266e0*/  SHF.R.U32.HI R22, RZ, R40, R21 ;  /* 0x00000028ff167219 */ /* 0x000fe40000011615 */
[----:B------:R-:W-:-:S02]  /*266f0*/  SHF.L.U64.HI R34, R23, 0x1, R26 ;  /* 0x0000000117227819 */ /* 0x000fc4000001021a */
[----:B------:R-:W-:Y:S02]  /*26700*/  LOP3.LUT R20, R40, 0x3f, RZ, 0x3c, !PT ;  /* 0x0000003f28147812 */ /* 0x000fe400078e3cff */
[CCC-:B------:R-:W-:Y:S02]  /*26710*/  SHF.R.U64 R35, R18.reuse, R40.reuse, R19.reuse ;  /* 0x0000002812237219 */ /* 0x1c0fe40000001213 */
[-CC-:B------:R-:W-:Y:S02]  /*26720*/  SHF.R.U32.HI R24, RZ, R40.reuse, R19.reuse ;  /* 0x00000028ff187219 */ /* 0x180fe40000011613 */
[C---:B------:R-:W-:Y:S01]  /*26730*/  SHF.L.U64.HI R21, R18.reuse, 0x1, R19 ;  /* 0x0000000112157819 */ /* 0x040fe20000010213 */
[----:B------:R-:W-:Y:S01]  /*26740*/  IMAD.SHL.U32 R19, R18, 0x2, RZ ;  /* 0x0000000212137824 */ /* 0x000fe200078e00ff */
[-CC-:B------:R-:W-:Y:S02]  /*26750*/  SHF.R.U64 R36, R23, R40.reuse, R26.reuse ;  /* 0x0000002817247219 */ /* 0x180fe4000000121a */
[----:B------:R-:W-:-:S02]  /*26760*/  SHF.R.U32.HI R38, RZ, R40, R26 ;  /* 0x00000028ff267219 */ /* 0x000fc4000001161a */
[CC--:B------:R-:W-:Y:S02]  /*26770*/  SHF.L.U64.HI R34, R37.reuse, R20.reuse, R34 ;  /* 0x0000001425227219 */ /* 0x0c0fe40000010222 */
[-C--:B------:R-:W-:Y:S02]  /*26780*/  SHF.L.U32 R26, R37, R20.reuse, RZ ;  /* 0x00000014251a7219 */ /* 0x080fe400000006ff */
[CC--:B------:R-:W-:Y:S02]  /*26790*/  SHF.L.U64.HI R23, R29.reuse, R20.reuse, R28 ;  /* 0x000000141d177219 */ /* 0x0c0fe4000001021c */
[-C--:B------:R-:W-:Y:S02]  /*267a0*/  SHF.L.U32 R18, R29, R20.reuse, RZ ;  /* 0x000000141d127219 */ /* 0x080fe400000006ff */
[CC--:B------:R-:W-:Y:S02]  /*267b0*/  SHF.L.U64.HI R21, R19.reuse, R20.reuse, R21 ;  /* 0x0000001413157219 */ /* 0x0c0fe40000010215 */
[----:B------:R-:W-:-:S02]  /*267c0*/  SHF.L.U32 R20, R19, R20, RZ ;  /* 0x0000001413147219 */ /* 0x000fc400000006ff */
[----:B------:R-:W-:Y:S01]  /*267d0*/  LOP3.LUT R28, R26, R39, RZ, 0xfc, !PT ;  /* 0x000000271a1c7212 */ /* 0x000fe200078efcff */
[----:B------:R-:W-:Y:S01]  /*267e0*/  IMAD.MOV.U32 R26, RZ, RZ, R38 ;  /* 0x000000ffff1a7224 */ /* 0x000fe200078e0026 */
[----:B------:R-:W-:Y:S02]  /*267f0*/  LOP3.LUT R29, R34, R41, RZ, 0xfc, !PT ;  /* 0x00000029221d7212 */ /* 0x000fe400078efcff */
[----:B------:R-:W-:Y:S01]  /*26800*/  LOP3.LUT R19, R23, R24, RZ, 0xfc, !PT ;  /* 0x0000001817137212 */ /* 0x000fe200078efcff */
[----:B------:R-:W-:Y:S01]  /*26810*/  IMAD.MOV.U32 R23, RZ, RZ, R36 ;  /* 0x000000ffff177224 */ /* 0x000fe200078e0024 */
[----:B------:R-:W-:Y:S01]  /*26820*/  LOP3.LUT R20, R20, R25, RZ, 0xfc, !PT ;  /* 0x0000001914147212 */ /* 0x000fe200078efcff */
[----:B------:R-:W-:Y:S01]  /*26830*/  IMAD.MOV.U32 R24, RZ, RZ, R28 ;  /* 0x000000ffff187224 */ /* 0x000fe200078e001c */
[----:B------:R-:W-:Y:S01]  /*26840*/  LOP3.LUT R18, R18, R35, RZ, 0xfc, !PT ;  /* 0x0000002312127212 */ /* 0x000fe200078efcff */
[----:B------:R-:W-:Y:S01]  /*26850*/  IMAD.MOV.U32 R25, RZ, RZ, R29 ;  /* 0x000000ffff197224 */ /* 0x000fe200078e001d */
[----:B------:R-:W-:-:S07]  /*26860*/  LOP3.LUT R21, R21, R22, RZ, 0xfc, !PT ;  /* 0x0000001615157212 */ /* 0x000fce00078efcff */
.L_x_59:
[----:B------:R-:W-:Y:S05]  /*26870*/  BSYNC.RECONVERGENT B2 ;  /* 0x0000000000027941 */ /* 0x000fea0003800200 */
.L_x_58:
[----:B------:R-:W-:Y:S01]  /*26880*/  ISETP.GE.U32.AND P0, PT, R8, R23, PT ;  /* 0x000000170800720c */ /* 0x000fe20003f06070 */
[----:B------:R-:W-:Y:S01]  /*26890*/  BSSY.RECONVERGENT B2, `(.L_x_62) ;  /* 0x000004c000027945 */ /* 0x000fe20003800200 */
[----:B------:R-:W-:Y:S02]  /*268a0*/  IMAD.MOV.U32 R39, RZ, RZ, R23 ;  /* 0x000000ffff277224 */ /* 0x000fe400078e0017 */
[----:B------:R-:W-:Y:S01]  /*268b0*/  ISETP.GE.U32.AND.EX P0, PT, R9, R26, PT, P0 ;  /* 0x0000001a0900720c */ /* 0x000fe20003f06100 */
[----:B------:R-:W-:Y:S02]  /*268c0*/  IMAD.MOV.U32 R38, RZ, RZ, R26 ;  /* 0x000000ffff267224 */ /* 0x000fe400078e001a */
[----:B-----5:R-:W-:Y:S02]  /*268d0*/  IMAD.MOV.U32 R37, RZ, RZ, R24 ;  /* 0x000000ffff257224 */ /* 0x020fe400078e0018 */
[----:B------:R-:W-:Y:S02]  /*268e0*/  IMAD.MOV.U32 R36, RZ, RZ, R25 ;  /* 0x000000ffff247224 */ /* 0x000fe400078e0019 */
[----:B------:R-:W-:-:S02]  /*268f0*/  IMAD.MOV.U32 R35, RZ, RZ, R18 ;  /* 0x000000ffff237224 */ /* 0x000fc400078e0012 */
[----:B--2---:R-:W-:Y:S02]  /*26900*/  IMAD.MOV.U32 R22, RZ, RZ, R19 ;  /* 0x000000ffff167224 */ /* 0x004fe400078e0013 */
[----:B------:R-:W-:Y:S02]  /*26910*/  IMAD.MOV.U32 R34, RZ, RZ, R20 ;  /* 0x000000ffff227224 */ /* 0x000fe400078e0014 */
[----:B------:R-:W-:Y:S01]  /*26920*/  IMAD.MOV.U32 R29, RZ, RZ, R21 ;  /* 0x000000ffff1d7224 */ /* 0x000fe200078e0015 */
[----:B------:R-:W-:Y:S06]  /*26930*/  @!P0 BRA `(.L_x_63) ;  /* 0x0000000400048947 */ /* 0x000fec0003800000 */
[----:B------:R-:W-:-:S04]  /*26940*/  ISETP.GT.U32.AND P0, PT, R8, R23, PT ;  /* 0x000000170800720c */ /* 0x000fc80003f04070 */
[----:B------:R-:W-:-:S13]  /*26950*/  ISETP.GT.U32.AND.EX P0, PT, R9, R26, PT, P0 ;  /* 0x0000001a0900720c */ /* 0x000fda0003f04100 */
[----:B------:R-:W-:Y:S05]  /*26960*/  @P0 BRA `(.L_x_64) ;  /* 0x0000000000980947 */ /* 0x000fea0003800000 */
[----:B------:R-:W-:Y:S01]  /*26970*/  ISETP.GE.U32.AND P0, PT, R6, R24, PT ;  /* 0x000000180600720c */ /* 0x000fe20003f06070 */
[----:B------:R-:W-:Y:S02]  /*26980*/  IMAD.MOV.U32 R39, RZ, RZ, R23 ;  /* 0x000000ffff277224 */ /* 0x000fe400078e0017 */
[----:B------:R-:W-:Y:S01]  /*26990*/  IMAD.MOV.U32 R38, RZ, RZ, R26 ;  /* 0x000000ffff267224 */ /* 0x000fe200078e001a */
[----:B------:R-:W-:Y:S01]  /*269a0*/  ISETP.GE.U32.AND.EX P0, PT, R7, R25, PT, P0 ;  /* 0x000000190700720c */ /* 0x000fe20003f06100 */
[----:B------:R-:W-:Y:S02]  /*269b0*/  IMAD.MOV.U32 R37, RZ, RZ, R24 ;  /* 0x000000ffff257224 */ /* 0x000fe400078e0018 */
[----:B------:R-:W-:Y:S02]  /*269c0*/  IMAD.MOV.U32 R36, RZ, RZ, R25 ;  /* 0x000000ffff247224 */ /* 0x000fe400078e0019 */
[----:B------:R-:W-:Y:S02]  /*269d0*/  IMAD.MOV.U32 R35, RZ, RZ, R18 ;  /* 0x000000ffff237224 */ /* 0x000fe400078e0012 */
[----:B------:R-:W-:-:S02]  /*269e0*/  IMAD.MOV.U32 R22, RZ, RZ, R19 ;  /* 0x000000ffff167224 */ /* 0x000fc400078e0013 */
[----:B------:R-:W-:Y:S02]  /*269f0*/  IMAD.MOV.U32 R34, RZ, RZ, R20 ;  /* 0x000000ffff227224 */ /* 0x000fe400078e0014 */
[----:B------:R-:W-:Y:S02]  /*26a00*/  IMAD.MOV.U32 R29, RZ, RZ, R21 ;  /* 0x000000ffff1d7224 */ /* 0x000fe400078e0015 */
[----:B------:R-:W-:Y:S05]  /*26a10*/  @!P0 BRA `(.L_x_63) ;  /* 0x0000000000cc8947 */ /* 0x000fea0003800000 */
        /* <DEDUP_REMOVED lines=14> */
[----:B------:R-:W-:Y:S01]  /*26b00*/  ISETP.GT.U32.AND P0, PT, R17, R20, PT ;  /* 0x000000141100720c */ /* 0x000fe20003f04070 */
[----:B------:R-:W-:Y:S01]  /*26b10*/  IMAD.MOV.U32 R39, RZ, RZ, R23 ;  /* 0x000000ffff277224 */ /* 0x000fe200078e0017 */
[----:B------:R-:W-:Y:S01]  /*26b20*/  ISETP.GT.U32.AND P1, PT, R4, R18, PT ;  /* 0x000000120400720c */ /* 0x000fe20003f24070 */
[----:B------:R-:W-:Y:S01]  /*26b30*/  IMAD.MOV.U32 R38, RZ, RZ, R26 ;  /* 0x000000ffff267224 */ /* 0x000fe200078e001a */
[----:B------:R-:W-:Y:S01]  /*26b40*/  ISETP.GT.U32.AND.EX P0, PT, R16, R21, PT, P0 ;  /* 0x000000151000720c */ /* 0x000fe20003f04100 */
[----:B------:R-:W-:Y:S02]  /*26b50*/  IMAD.MOV.U32 R37, RZ, RZ, R24 ;  /* 0x000000ffff257224 */ /* 0x000fe400078e0018 */
[----:B------:R-:W-:Y:S01]  /*26b60*/  IMAD.MOV.U32 R36, RZ, RZ, R25 ;  /* 0x000000ffff247224 */ /* 0x000fe200078e0019 */
[----:B------:R-:W-:Y:S01]  /*26b70*/  ISETP.GT.U32.OR.EX P0, PT, R5, R19, P0, P1 ;  /* 0x000000130500720c */ /* 0x000fe20000704510 */
[----:B------:R-:W-:Y:S02]  /*26b80*/  IMAD.MOV.U32 R35, RZ, RZ, R18 ;  /* 0x000000ffff237224 */ /* 0x000fe400078e0012 */
[----:B------:R-:W-:-:S02]  /*26b90*/  IMAD.MOV.U32 R22, RZ, RZ, R19 ;  /* 0x000000ffff167224 */ /* 0x000fc400078e0013 */
[----:B------:R-:W-:Y:S02]  /*26ba0*/  IMAD.MOV.U32 R34, RZ, RZ, R20 ;  /* 0x000000ffff227224 */ /* 0x000fe400078e0014 */
[----:B------:R-:W-:-:S06]  /*26bb0*/  IMAD.MOV.U32 R29, RZ, RZ, R21 ;  /* 0x000000ffff1d7224 */ /* 0x000fcc00078e0015 */
[----:B------:R-:W-:Y:S05]  /*26bc0*/  @!P0 BRA `(.L_x_63) ;  /* 0x0000000000608947 */ /* 0x000fea0003800000 */
.L_x_64:
        /* <DEDUP_REMOVED lines=8> */
[--C-:B0-----:R-:W-:Y:S02]  /*26c50*/  IMAD.MOV.U32 R2, RZ, RZ, R20.reuse ;  /* 0x000000ffff027224 */ /* 0x101fe400078e0014 */
[----:B------:R-:W-:Y:S02]  /*26c60*/  IMAD.MOV.U32 R17, RZ, RZ, R20 ;  /* 0x000000ffff117224 */ /* 0x000fe400078e0014 */
[--C-:B------:R-:W-:Y:S02]  /*26c70*/  IMAD.MOV.U32 R16, RZ, RZ, R21.reuse ;  /* 0x000000ffff107224 */ /* 0x100fe400078e0015 */
[----:B------:R-:W-:-:S02]  /*26c80*/  IMAD.MOV.U32 R3, RZ, RZ, R21 ;  /* 0x000000ffff037224 */ /* 0x000fc400078e0015 */
[----:B------:R-:W-:Y:S02]  /*26c90*/  IMAD.MOV.U32 R8, RZ, RZ, R23 ;  /* 0x000000ffff087224 */ /* 0x000fe400078e0017 */
[----:B------:R-:W-:Y:S02]  /*26ca0*/  IMAD.MOV.U32 R9, RZ, RZ, R26 ;  /* 0x000000ffff097224 */ /* 0x000fe400078e001a */
[----:B-1----:R-:W-:Y:S02]  /*26cb0*/  IMAD.MOV.U32 R6, RZ, RZ, R24 ;  /* 0x000000ffff067224 */ /* 0x002fe400078e0018 */
        /* <DEDUP_REMOVED lines=8> */
[----:B------:R-:W-:-:S07]  /*26d40*/  IMAD.MOV.U32 R15, RZ, RZ, R26 ;  /* 0x000000ffff0f7224 */ /* 0x000fce00078e001a */
.L_x_63:
[----:B------:R-:W-:Y:S05]  /*26d50*/  BSYNC.RECONVERGENT B2 ;  /* 0x0000000000027941 */ /* 0x000fea0003800200 */
.L_x_62:
[----:B------:R-:W-:Y:S02]  /*26d60*/  ISETP.GE.U32.AND P0, PT, R34, R17, PT ;  /* 0x000000112200720c */ /* 0x000fe40003f06070 */
[----:B------:R-:W-:Y:S02]  /*26d70*/  IADD3 R18, P1, PT, R35, -R4, RZ ;  /* 0x8000000423127210 */ /* 0x000fe40007f3e0ff */
[----:B------:R-:W-:Y:S02]  /*26d80*/  ISETP.GE.U32.AND.EX P0, PT, R29, R16, PT, P0 ;  /* 0x000000101d00720c */ /* 0x000fe40003f06100 */
[----:B------:R-:W-:Y:S01]  /*26d90*/  ISETP.LT.U32.AND P2, PT, R35, R4, PT ;  /* 0x000000042300720c */ /* 0x000fe20003f41070 */
[----:B------:R-:W-:Y:S01]  /*26da0*/  IMAD.X R28, R22, 0x1, ~R5, P1 ;  /* 0x00000001161c7824 */ /* 0x000fe200008e0e05 */
[----:B------:R-:W-:Y:S02]  /*26db0*/  SEL R19, RZ, 0x1, P0 ;  /* 0x00000001ff137807 */ /* 0x000fe40000000000 */
[----:B------:R-:W-:-:S02]  /*26dc0*/  ISETP.LT.U32.AND P3, PT, R37, R6, PT ;  /* 0x000000062500720c */ /* 0x000fc40003f61070 */
[----:B------:R-:W-:Y:S02]  /*26dd0*/  ISETP.GE.U32.AND P1, PT, R18, R19, PT ;  /* 0x000000131200720c */ /* 0x000fe40003f26070 */
[----:B------:R-:W-:Y:S02]  /*26de0*/  IADD3 R20, P4, PT, R34, -R17, RZ ;  /* 0x8000001122147210 */ /* 0x000fe40007f9e0ff */
[----:B------:R-:W-:-:S03]  /*26df0*/  ISETP.GE.U32.AND.EX P1, PT, R28, RZ, PT, P1 ;  /* 0x000000ff1c00720c */ /* 0x000fc60003f26110 */
[----:B------:R-:W-:Y:S01]  /*26e00*/  IMAD.X R21, R29, 0x1, ~R16, P4 ;  /* 0x000000011d157824 */ /* 0x000fe200020e0e10 */
[----:B------:R-:W-:Y:S02]  /*26e10*/  ISETP.LT.U32.OR.EX P1, PT, R22, R5, !P1, P2 ;  /* 0x000000051600720c */ /* 0x000fe40004f21520 */
[----:B------:R-:W-:Y:S02]  /*26e20*/  IADD3 R24, P2, PT, R37, -R6, RZ ;  /* 0x8000000625187210 */ /* 0x000fe40007f5e0ff */
[----:B------:R-:W-:Y:S01]  /*26e30*/  SEL R19, RZ, 0x1, !P1 ;  /* 0x00000001ff137807 */ /* 0x000fe20004800000 */
[----:B------:R2:W-:Y:S01]  /*26e40*/  STL.64 [R1+0x20], R20 ;  /* 0x0000201401007387 */ /* 0x0005e20000100a00 */
[----:B------:R-:W-:Y:S01]  /*26e50*/  SEL R25, RZ, 0xffffffff, !P1 ;  /* 0xffffffffff197807 */ /* 0x000fe20004800000 */
[----:B------:R-:W-:Y:S01]  /*26e60*/  IMAD.X R22, R36, 0x1, ~R7, P2 ;  /* 0x0000000124167824 */ /* 0x000fe200010e0e07 */
[----:B------:R-:W-:Y:S02]  /*26e70*/  ISETP.GE.U32.AND P2, PT, R24, R19, PT ;  /* 0x000000131800720c */ /* 0x000fe40003f46070 */
[----:B------:R-:W-:-:S02]  /*26e80*/  SEL R19, RZ, 0xffffffff, P0 ;  /* 0xffffffffff137807 */ /* 0x000fc40000000000 */
[----:B------:R-:W-:Y:S02]  /*26e90*/  ISETP.GE.U32.AND.EX P2, PT, R22, RZ, PT, P2 ;  /* 0x000000ff1600720c */ /* 0x000fe40003f46120 */
[----:B------:R-:W-:Y:S02]  /*26ea0*/  IADD3 R18, P1, PT, R19, R18, RZ ;  /* 0x0000001213127210 */ /* 0x000fe40007f3e0ff */
[----:B------:R-:W-:-:S03]  /*26eb0*/  ISETP.LT.U32.OR.EX P0, PT, R36, R7, !P2, P3 ;  /* 0x000000072400720c */ /* 0x000fc60005701530 */
[----:B------:R-:W-:Y:S01]  /*26ec0*/  IMAD.X R19, R19, 0x1, R28, P1 ;  /* 0x0000000113137824 */ /* 0x000fe200008e061c */
[----:B------:R-:W-:Y:S02]  /*26ed0*/  SEL R26, RZ, 0xffffffff, !P0 ;  /* 0xffffffffff1a7807 */ /* 0x000fe40004000000 */
[C---:B------:R-:W-:Y:S02]  /*26ee0*/  IADD3 R24, P0, PT, R25.reuse, R24, RZ ;  /* 0x0000001819187210 */ /* 0x040fe40007f1e0ff */
[C---:B------:R-:W-:Y:S01]  /*26ef0*/  IADD3 R23, P1, P2, R26.reuse, R39, -R8 ;  /* 0x000000271a177210 */ /* 0x040fe20007a3e808 */
[----:B------:R2:W-:Y:S02]  /*26f00*/  STL.64 [R1+0x28], R18 ;  /* 0x0000281201007387 */ /* 0x0005e40000100a00 */
[----:B------:R-:W-:Y:S01]  /*26f10*/  IMAD.X R25, R25, 0x1, R22, P0 ;  /* 0x0000000119197824 */ /* 0x000fe200000e0616 */
[----:B------:R-:W-:Y:S01]  /*26f20*/  IADD3.X R26, PT, PT, R26, R38, ~R9, P1, P2 ;  /* 0x000000261a1a7210 */ /* 0x000fe20000fe4c09 */
[----:B------:R-:W-:Y:S01]  /*26f30*/  IMAD.MOV.U32 R28, RZ, RZ, R23 ;  /* 0x000000ffff1c7224 */ /* 0x000fe200078e0017 */
[----:B------:R-:W-:-:S02]  /*26f40*/  LOP3.LUT R22, R24, R18, R20, 0xfe, !PT ;  /* 0x0000001218167212 */ /* 0x000fc400078efe14 */
[----:B------:R2:W-:Y:S01]  /*26f50*/  STL.64 [R1+0x30], R24 ;  /* 0x0000301801007387 */ /* 0x0005e20000100a00 */
[----:B------:R-:W-:Y:S01]  /*26f60*/  IMAD.MOV.U32 R29, RZ, RZ, R26 ;  /* 0x000000ffff1d7224 */ /* 0x000fe200078e001a */
[----:B------:R-:W-:Y:S02]  /*26f70*/  LOP3.LUT P0, RZ, R22, R23, RZ, 0xfc, !PT ;  /* 0x0000001716ff7212 */ /* 0x000fe4000780fcff */
[----:B------:R-:W-:Y:S02]  /*26f80*/  LOP3.LUT R22, R25, R19, R21, 0xfe, !PT ;  /* 0x0000001319167212 */ /* 0x000fe400078efe15 */
[----:B------:R2:W-:Y:S02]  /*26f90*/  STL.64 [R1+0x38], R28 ;  /* 0x0000381c01007387 */ /* 0x0005e40000100a00 */
[----:B------:R-:W-:-:S13]  /*26fa0*/  LOP3.LUT P0, RZ, R22, R26, RZ, 0xfc, P0 ;  /* 0x0000001a16ff7212 */ /* 0x000fda000000fcff */
[----:B--2---:R-:W-:Y:S05]  /*26fb0*/  @P0 BRA `(.L_x_65) ;  /* 0xfffffff0009c0947 */ /* 0x004fea000383ffff */
[----:B------:R-:W-:Y:S05]  /*26fc0*/  BSYNC.RECONVERGENT B3 ;  /* 0x0000000000037941 */ /* 0x000fea0003800200 */
.L_x_51:
[----:B------:R2:W-:Y:S01]  /*26fd0*/  STL.64 [R1+0x8], R10 ;  /* 0x0000080a01007387 */ /* 0x0005e20000100a00 */
[----:B------:R-:W-:-:S03]  /*26fe0*/  ISETP.GE.AND P0, PT, R33, 0x1, PT ;  /* 0x000000012100780c */ /* 0x000fc60003f06270 */
[----:B------:R2:W-:Y:S04]  /*26ff0*/  STL.64 [R1+0x10], R12 ;  /* 0x0000100c01007387 */ /* 0x0005e80000100a00 */
[----:B------:R2:W-:Y:S04]  /*27000*/  STL.64 [R1+0x18], R14 ;  /* 0x0000180e01007387 */ /* 0x0005e80000100a00 */
[----:B------:R2:W-:Y:S02]  /*27010*/  STL.64 [R1], R2 ;  /* 0x0000000201007387 */ /* 0x0005e40000100a00 */
[----:B------:R-:W-:Y:S05]  /*27020*/  @!P0 BRA `(.L_x_28) ;  /* 0x0000000000dc8947 */ /* 0x000fea0003800000 */
[C---:B------:R-:W-:Y:S01]  /*27030*/  ISETP.GE.U32.AND P0, PT, R33.reuse, 0x40, PT ;  /* 0x000000402100780c */ /* 0x040fe20003f06070 */
[----:B------:R-:W-:Y:S01]  /*27040*/  BSSY.RECONVERGENT B2, `(.L_x_66) ;  /* 0x0000016000027945 */ /* 0x000fe20003800200 */
[----:B--2---:R-:W-:-:S04]  /*27050*/  LOP3.LUT R15, R33, 0x3f, RZ, 0xc0, !PT ;  /* 0x0000003f210f7812 */ /* 0x004fc800078ec0ff */
[----:B------:R-:W-:-:S07]  /*27060*/  ISETP.NE.AND P2, PT, R15, RZ, PT ;  /* 0x000000ff0f00720c */ /* 0x000fce0003f45270 */
[----:B------:R-:W-:Y:S06]  /*27070*/  @!P0 BRA `(.L_x_67) ;  /* 0x0000000000488947 */ /* 0x000fec0003800000 */
[----:B------:R-:W-:Y:S02]  /*27080*/  ISETP.GT.U32.AND P0, PT, R33, 0xff, PT ;  /* 0x000000ff2100780c */ /* 0x000fe40003f04070 */
[----:B------:R-:W-:Y:S02]  /*27090*/  CS2R R8, SRZ ;  /* 0x0000000000087805 */ /* 0x000fe4000001ff00 */
[----:B------:R-:W-:-:S09]  /*270a0*/  SHF.R.U32.HI R10, RZ, 0x6, R33 ;  /* 0x00000006ff0a7819 */ /* 0x000fd20000011621 */
[----:B0-----:R-:W-:-:S04]  /*270b0*/  @!P0 IADD3 R2, PT, PT, -R10, 0x3, RZ ;  /* 0x000000030a028810 */ /* 0x001fc80007ffe1ff */
[----:B------:R-:W-:-:S05]  /*270c0*/  @!P0 LEA R2, R2, UR10, 0x3 ;  /* 0x0000000a02028c11 */ /* 0x000fca000f8e18ff */
[----:B------:R-:W2:Y:S01]  /*270d0*/  @!P0 LDL.64 R8, [R2] ;  /* 0x0000000002088983 */ /* 0x000ea20000100a00 */
[C---:B------:R-:W-:Y:S02]  /*270e0*/  ISETP.GT.U32.AND P0, PT, R33.reuse, 0xbf, PT ;  /* 0x000000bf2100780c */ /* 0x040fe40003f04070 */
[----:B-1----:R-:W-:Y:S02]  /*270f0*/  CS2R R6, SRZ ;  /* 0x0000000000067805 */ /* 0x002fe4000001ff00 */
[----:B------:R-:W-:Y:S02]  /*27100*/  ISETP.GT.U32.AND P1, PT, R33, 0x7f, PT ;  /* 0x0000007f2100780c */ /* 0x000fe40003f24070 */
[----:B------:R-:W-:-:S07]  /*27110*/  CS2R R4, SRZ ;  /* 0x0000000000047805 */ /* 0x000fce000001ff00 */
[----:B------:R-:W-:-:S04]  /*27120*/  @!P0 IADD3 R3, PT, PT, -R10, 0x2, RZ ;  /* 0x000000020a038810 */ /* 0x000fc80007ffe1ff */
[----:B------:R-:W-:Y:S02]  /*27130*/  @!P1 IADD3 R10, PT, PT, -R10, 0x1, RZ ;  /* 0x000000010a0a9810 */ /* 0x000fe40007ffe1ff */
[----:B------:R-:W-:Y:S02]  /*27140*/  @!P0 LEA R3, R3, UR10, 0x3 ;  /* 0x0000000a03038c11 */ /* 0x000fe4000f8e18ff */
[----:B------:R-:W-:Y:S01]  /*27150*/  @!P1 LEA R10, R10, UR10, 0x3 ;  /* 0x0000000a0a0a9c11 */ /* 0x000fe2000f8e18ff */
[----:B--2---:R2:W-:Y:S04]  /*27160*/  STL.64 [R1+0x18], R8 ;  /* 0x0000180801007387 */ /* 0x0045e80000100a00 */
[----:B------:R2:W5:Y:S04]  /*27170*/  @!P0 LDL.64 R6, [R3] ;  /* 0x0000000003068983 */ /* 0x0005680000100a00 */
[----:B------:R2:W5:Y:S01]  /*27180*/  @!P1 LDL.64 R4, [R10] ;  /* 0x000000000a049983 */ /* 0x0005620000100a00 */
[----:B------:R-:W-:-:S07]  /*27190*/  CS2R R16, SRZ ;  /* 0x0000000000107805 */ /* 0x000fce000001ff00 */
.L_x_67:
[----:B------:R-:W-:Y:S05]  /*271a0*/  BSYNC.RECONVERGENT B2 ;  /* 0x0000000000027941 */ /* 0x000fea0003800200 */
.L_x_66:
[----:B------:R-:W-:Y:S05]  /*271b0*/  @!P2 BRA `(.L_x_28) ;  /* 0x000000000078a947 */ /* 0x000fea0003800000 */
[--C-:B------:R-:W-:Y:S02]  /*271c0*/  SHF.R.U64 R19, R17, 0x1, R16.reuse ;  /* 0x0000000111137819 */ /* 0x100fe40000001210 */
[--C-:B------:R-:W-:Y:S02]  /*271d0*/  SHF.R.U32.HI R21, RZ, 0x1, R16.reuse ;  /* 0x00000001ff157819 */ /* 0x100fe40000011610 */
[----:B0-----:R-:W-:Y:S02]  /*271e0*/  LOP3.LUT R2, R15, 0x3f, RZ, 0x3c, !PT ;  /* 0x0000003f0f027812 */ /* 0x001fe400078e3cff */
[CC--:B------:R-:W-:Y:S02]  /*271f0*/  SHF.L.U64.HI R16, R17.reuse, R15.reuse, R16 ;  /* 0x0000000f11107219 */ /* 0x0c0fe40000010210 */
[-C--:B------:R-:W-:Y:S02]  /*27200*/  SHF.L.U32 R14, R17, R15.reuse, RZ ;  /* 0x0000000f110e7219 */ /* 0x080fe400000006ff */
[----:B-----5:R-:W-:-:S02]  /*27210*/  SHF.L.U64.HI R17, R6, R15, R7 ;  /* 0x0000000f06117219 */ /* 0x020fc40000010207 */
[--C-:B--2---:R-:W-:Y:S02]  /*27220*/  SHF.R.U64 R3, R6, 0x1, R7.reuse ;  /* 0x0000000106037819 */ /* 0x104fe40000001207 */
[----:B-1----:R-:W-:Y:S02]  /*27230*/  SHF.R.U32.HI R7, RZ, 0x1, R7 ;  /* 0x00000001ff077819 */ /* 0x002fe40000011607 */
[C-C-:B------:R-:W-:Y:S02]  /*27240*/  SHF.R.U64 R11, R4.reuse, 0x1, R5.reuse ;  /* 0x00000001040b7819 */ /* 0x140fe40000001205 */
[--C-:B------:R-:W-:Y:S02]  /*27250*/  SHF.R.U32.HI R13, RZ, 0x1, R5.reuse ;  /* 0x00000001ff0d7819 */ /* 0x100fe40000011605 */
[CC--:B------:R-:W-:Y:S02]  /*27260*/  SHF.L.U64.HI R25, R4.reuse, R15.reuse, R5 ;  /* 0x0000000f04197219 */ /* 0x0c0fe40000010205 */
[----:B------:R-:W-:-:S02]  /*27270*/  SHF.L.U32 R23, R4, R15, RZ ;  /* 0x0000000f04177219 */ /* 0x000fc400000006ff */
[-CC-:B------:R-:W-:Y:S02]  /*27280*/  SHF.R.U64 R12, R19, R2.reuse, R21.reuse ;  /* 0x00000002130c7219 */ /* 0x180fe40000001215 */
[-C--:B------:R-:W-:Y:S02]  /*27290*/  SHF.R.U32.HI R10, RZ, R2.reuse, R21 ;  /* 0x00000002ff0a7219 */ /* 0x080fe40000011615 */
[CC--:B------:R-:W-:Y:S02]  /*272a0*/  SHF.L.U64.HI R9, R8.reuse, R15.reuse, R9 ;  /* 0x0000000f08097219 */ /* 0x0c0fe40000010209 */
[-C--:B------:R-:W-:Y:S02]  /*272b0*/  SHF.L.U32 R5, R8, R15.reuse, RZ ;  /* 0x0000000f08057219 */ /* 0x080fe400000006ff */
[----:B------:R-:W-:Y:S02]  /*272c0*/  SHF.L.U32 R15, R6, R15, RZ ;  /* 0x0000000f060f7219 */ /* 0x000fe400000006ff */
[----:B------:R-:W-:-:S02]  /*272d0*/  SHF.R.U64 R8, R3, R2, R7 ;  /* 0x0000000203087219 */ /* 0x000fc40000001207 */
[-CC-:B------:R-:W-:Y:S02]  /*272e0*/  SHF.R.U64 R6, R11, R2.reuse, R13.reuse ;  /* 0x000000020b067219 */ /* 0x180fe4000000120d */
[----:B------:R-:W-:Y:S02]  /*272f0*/  SHF.R.U32.HI R4, RZ, R2, R13 ;  /* 0x00000002ff047219 */ /* 0x000fe4000001160d */
[----:B------:R-:W-:Y:S02]  /*27300*/  LOP3.LUT R10, R25, R10, RZ, 0xfc, !PT ;  /* 0x0000000a190a7212 */ /* 0x000fe400078efcff */
[----:B------:R-:W-:Y:S02]  /*27310*/  LOP3.LUT R3, R23, R12, RZ, 0xfc, !PT ;  /* 0x0000000c17037212 */ /* 0x000fe400078efcff */
[----:B------:R-:W-:Y:S02]  /*27320*/  SHF.R.U32.HI R2, RZ, R2, R7 ;  /* 0x00000002ff027219 */ /* 0x000fe40000011607 */
[----:B------:R-:W-:Y:S01]  /*27330*/  LOP3.LUT R7, R17, R4, RZ, 0xfc, !PT ;  /* 0x0000000411077212 */ /* 0x000fe200078efcff */
[----:B------:R-:W-:Y:S01]  /*27340*/  IMAD.MOV.U32 R17, RZ, RZ, R14 ;  /* 0x000000ffff117224 */ /* 0x000fe200078e000e */
[----:B------:R-:W-:Y:S01]  /*27350*/  LOP3.LUT R8, R5, R8, RZ, 0xfc, !PT ;  /* 0x0000000805087212 */ /* 0x000fe200078efcff */
[----:B------:R-:W-:Y:S01]  /*27360*/  IMAD.MOV.U32 R4, RZ, RZ, R3 ;  /* 0x000000ffff047224 */ /* 0x000fe200078e0003 */
[----:B------:R-:W-:Y:S01]  /*27370*/  LOP3.LUT R6, R15, R6, RZ, 0xfc, !PT ;  /* 0x000000060f067212 */ /* 0x000fe200078efcff */
[----:B------:R-:W-:Y:S01]  /*27380*/  IMAD.MOV.U32 R5, RZ, RZ, R10 ;  /* 0x000000ffff057224 */ /* 0x000fe200078e000a */
[----:B------:R-:W-:-:S07]  /*27390*/  LOP3.LUT R9, R9, R2, RZ, 0xfc, !PT ;  /* 0x0000000209097212 */ /* 0x000fce00078efcff */
.L_x_28:
[----:B------:R-:W-:Y:S05]  /*273a0*/  BSYNC.RECONVERGENT B0 ;  /* 0x0000000000007941 */ /* 0x000fea0003800200 */
.L_x_27:
[----:B0-2--5:R-:W-:Y:S01]  /*273b0*/  LOP3.LUT R3, R6, R4, R17, 0xfe, !PT ;  /* 0x0000000406037212 */ /* 0x025fe200078efe11 */
[----:B------:R-:W-:Y:S01]  /*273c0*/  IMAD.MOV.U32 R10, RZ, RZ, 0x1 ;  /* 0x00000001ff0a7424 */ /* 0x000fe200078e00ff */
[----:B------:R-:W-:Y:S02]  /*273d0*/  LOP3.LUT R2, R7, R5, R16, 0xfe, !PT ;  /* 0x0000000507027212 */ /* 0x000fe400078efe10 */
[----:B------:R-:W-:-:S04]  /*273e0*/  LOP3.LUT P0, RZ, R3, R8, RZ, 0xfc, !PT ;  /* 0x0000000803ff7212 */ /* 0x000fc8000780fcff */
[----:B------:R-:W-:-:S13]  /*273f0*/  LOP3.LUT P0, RZ, R2, R9, RZ, 0xfc, P0 ;  /* 0x0000000902ff7212 */ /* 0x000fda000000fcff */
[----:B------:R-:W-:Y:S05]  /*27400*/  @!P0 BRA `(.L_x_68) ;  /* 0x0000002400e48947 */ /* 0x000fea0003800000 */
[----:B------:R-:W0:Y:S01]  /*27410*/  LDC.64 R12, c[0x0][0x398] ;  /* 0x0000e600ff0c7b82 */ /* 0x000e220000000a00 */
[----:B------:R-:W-:Y:S01]  /*27420*/  IMAD.MOV.U32 R3, RZ, RZ, 0x1 ;  /* 0x00000001ff037424 */ /* 0x000fe200078e00ff */
[----:B0-----:R-:W-:-:S04]  /*27430*/  ISETP.GE.U32.AND P0, PT, R8, R12, PT ;  /* 0x0000000c0800720c */ /* 0x001fc80003f06070 */
[----:B------:R-:W-:-:S13]  /*27440*/  ISETP.GE.U32.AND.EX P0, PT, R9, R13, PT, P0 ;  /* 0x0000000d0900720c */ /* 0x000fda0003f06100 */
[----:B------:R-:W-:Y:S05]  /*27450*/  @!P0 BRA `(.L_x_69) ;  /* 0x0000000000488947 */ /* 0x000fea0003800000 */
[----:B------:R-:W-:-:S04]  /*27460*/  ISETP.GT.U32.AND P0, PT, R8, R12, PT ;  /* 0x0000000c0800720c */ /* 0x000fc80003f04070 */
[----:B------:R-:W-:-:S13]  /*27470*/  ISETP.GT.U32.AND.EX P0, PT, R9, R13, PT, P0 ;  /* 0x0000000d0900720c */ /* 0x000fda0003f04100 */
[----:B------:R-:W-:Y:S05]  /*27480*/  @P0 BRA `(.L_x_68) ;  /* 0x0000002400c40947 */ /* 0x000fea0003800000 */
[----:B------:R-:W0:Y:S02]  /*27490*/  LDC.64 R12, c[0x0][0x390] ;  /* 0x0000e400ff0c7b82 */ /* 0x000e240000000a00 */
[----:B0-----:R-:W-:-:S04]  /*274a0*/  ISETP.GE.U32.AND P0, PT, R6, R12, PT ;  /* 0x0000000c0600720c */ /* 0x001fc80003f06070 */
[----:B------:R-:W-:-:S13]  /*274b0*/  ISETP.GE.U32.AND.EX P0, PT, R7, R13, PT, P0 ;  /* 0x0000000d0700720c */ /* 0x000fda0003f06100 */
[----:B------:R-:W-:Y:S05]  /*274c0*/  @!P0 BRA `(.L_x_69) ;  /* 0x00000000002c8947 */ /* 0x000fea0003800000 */
[----:B------:R-:W0:Y:S01]  /*274d0*/  LDCU.128 UR4, c[0x0][0x380] ;  /* 0x00007000ff0477ac */ /* 0x000e220008000c00 */
[----:B------:R-:W-:-:S04]  /*274e0*/  ISETP.GT.U32.AND P1, PT, R6, R12, PT ;  /* 0x0000000c0600720c */ /* 0x000fc80003f24070 */
[----:B------:R-:W-:Y:S02]  /*274f0*/  ISETP.GT.U32.AND.EX P1, PT, R7, R13, PT, P1 ;  /* 0x0000000d0700720c */ /* 0x000fe40003f24110 */
[----:B0-----:R-:W-:Y:S02]  /*27500*/  ISETP.GE.U32.AND P0, PT, R17, UR4, PT ;  /* 0x0000000411007c0c */ /* 0x001fe4000bf06070 */
[C---:B------:R-:W-:Y:S02]  /*27510*/  ISETP.GE.U32.AND P2, PT, R4.reuse, UR6, PT ;  /* 0x0000000604007c0c */ /* 0x040fe4000bf46070 */
[----:B------:R-:W-:Y:S02]  /*27520*/  ISETP.GT.U32.AND P3, PT, R4, UR6, PT ;  /* 0x0000000604007c0c */ /* 0x000fe4000bf64070 */
[----:B------:R-:W-:Y:S02]  /*27530*/  ISETP.GE.U32.AND.EX P0, PT, R16, UR5, PT, P0 ;  /* 0x0000000510007c0c */ /* 0x000fe4000bf06100 */
[----:B------:R-:W-:-:S02]  /*27540*/  ISETP.GE.U32.AND.EX P2, PT, R5, UR7, PT, P2 ;  /* 0x0000000705007c0c */ /* 0x000fc4000bf46120 */
[----:B------:R-:W-:-:S04]  /*27550*/  ISETP.GT.U32.OR.EX P0, PT, R5, UR7, P0, P3 ;  /* 0x0000000705007c0c */ /* 0x000fc80008704530 */
[----:B------:R-:W-:-:S13]  /*27560*/  PLOP3.LUT P0, PT, P1, P2, P0, 0xf8, 0x0 ;  /* 0x000000000000781c */ /* 0x000fda0000f05f00 */
[----:B------:R-:W-:Y:S05]  /*27570*/  @P0 BRA `(.L_x_68) ;  /* 0x0000002400880947 */ /* 0x000fea0003800000 */
.L_x_69:
[----:B------:R-:W-:Y:S02]  /*27580*/  LOP3.LUT P0, RZ, R4, R8, R6, 0xfe, !PT ;  /* 0x0000000804ff7212 */ /* 0x000fe4000780fe06 */
[----:B------:R-:W-:Y:S02]  /*27590*/  LOP3.LUT R2, R9, R7, RZ, 0xfc, !PT ;  /* 0x0000000709027212 */ /* 0x000fe400078efcff */
[----:B------:R-:W-:Y:S02]  /*275a0*/  ISETP.LT.U32.AND P1, PT, R17, 0x2, PT ;  /* 0x000000021100780c */ /* 0x000fe40003f21070 */
[----:B------:R-:W-:-:S04]  /*275b0*/  LOP3.LUT P0, RZ, R2, R5, RZ, 0xfc, P0 ;  /* 0x0000000502ff7212 */ /* 0x000fc8000000fcff */
[----:B------:R-:W-:-:S04]  /*275c0*/  ISETP.LT.U32.AND.EX P0, PT, R16, RZ, !P0, P1 ;  /* 0x000000ff1000720c */ /* 0x000fc80004701110 */
[----:B------:R-:W-:Y:S02]  /*275d0*/  SEL R10, R3, 0x2, P0 ;  /* 0x00000002030a7807 */ /* 0x000fe40000000000 */
[----:B------:R-:W-:Y:S02]  /*275e0*/  SEL R8, R8, RZ, !P0 ;  /* 0x000000ff08087207 */ /* 0x000fe40004000000 */
[----:B------:R-:W-:Y:S02]  /*275f0*/  SEL R9, R9, RZ, !P0 ;  /* 0x000000ff09097207 */ /* 0x000fe40004000000 */
[----:B-1----:R-:W-:Y:S02]  /*27600*/  SEL R6, R6, RZ, !P0 ;  /* 0x000000ff06067207 */ /* 0x002fe40004000000 */
[----:B------:R-:W-:Y:S01]  /*27610*/  SEL R7, R7, RZ, !P0 ;  /* 0x000000ff07077207 */ /* 0x000fe20004000000 */
[----:B------:R-:W-:Y:S06]  /*27620*/  BRA `(.L_x_68) ;  /* 0x00000024005c7947 */ /* 0x000fec0003800000 */
.L_x_26:
[----:B------:R-:W2:Y:S01]  /*27630*/  LDCU.128 UR4, c[0x0][0x3c0] ;  /* 0x00007800ff0477ac */ /* 0x000ea20008000c00 */
[----:B0-----:R-:W0:Y:S01]  /*27640*/  LDCU.128 UR12, c[0x0][0x3d0] ;  /* 0x00007a00ff0c77ac */ /* 0x001e220008000c00 */
[----:B------:R-:W3:Y:S01]  /*27650*/  LDCU.64 UR10, c[0x0][0x3e0] ;  /* 0x00007c00ff0a77ac */ /* 0x000ee20008000a00 */
[----:B-1----:R-:W1:Y:S01]  /*27660*/  LDCU.128 UR16, c[0x0][0x390] ;  /* 0x00007200ff1077ac */ /* 0x002e620008000c00 */
[----:B--2---:R-:W-:-:S04]  /*27670*/  IMAD.WIDE.U32 R2, R58, UR4, RZ ;  /* 0x000000043a027c25 */ /* 0x004fc8000f8e00ff */
[----:B------:R-:W-:-:S04]  /*27680*/  IMAD.WIDE.U32 R54, R59, UR4, RZ ;  /* 0x000000043b367c25 */ /* 0x000fc8000f8e00ff */
[----:B------:R-:W-:-:S04]  /*27690*/  IMAD.WIDE.U32 R2, P1, R26, UR5, R2 ;  /* 0x000000051a027c25 */ /* 0x000fc8000f820002 */
[----:B------:R-:W-:-:S04]  /*276a0*/  IMAD.WIDE.U32 R8, R60, UR4, RZ ;  /* 0x000000043c087c25 */ /* 0x000fc8000f8e00ff */
[----:B------:R-:W-:-:S04]  /*276b0*/  IMAD.WIDE.U32 R54, P0, R60, UR5, R54 ;  /* 0x000000053c367c25 */ /* 0x000fc8000f800036 */
[----:B------:R-:W-:Y:S01]  /*276c0*/  IMAD.WIDE.U32 R44, R26, UR4, RZ ;  /* 0x000000041a2c7c25 */ /* 0x000fe2000f8e00ff */
[----:B------:R-:W-:-:S03]  /*276d0*/  IADD3 RZ, P3, PT, R9, R54, RZ ;  /* 0x0000003609ff7210 */ /* 0x000fc60007f7e0ff */
[----:B------:R-:W-:-:S04]  /*276e0*/  IMAD.WIDE.U32 R52, R59, UR6, RZ ;  /* 0x000000063b347c25 */ /* 0x000fc8000f8e00ff */
[----:B------:R-:W-:Y:S01]  /*276f0*/  IMAD.X R5, RZ, RZ, RZ, P1 ;  /* 0x000000ffff057224 */ /* 0x000fe200008e06ff */
[----:B------:R-:W-:Y:S01]  /*27700*/  IADD3 R70, P1, PT, R45, R2, RZ ;  /* 0x000000022d467210 */ /* 0x000fe20007f3e0ff */
[----:B------:R-:W-:-:S04]  /*27710*/  IMAD.WIDE.U32 R6, R58, UR6, RZ ;  /* 0x000000063a067c25 */ /* 0x000fc8000f8e00ff */
[----:B------:R-:W-:Y:S02]  /*27720*/  IMAD.MOV.U32 R4, RZ, RZ, R3 ;  /* 0x000000ffff047224 */ /* 0x000fe400078e0003 */
[----:B------:R-:W-:-:S04]  /*27730*/  IMAD.WIDE.U32 R8, R60, UR6, RZ ;  /* 0x000000063c087c25 */ /* 0x000fc8000f8e00ff */
[----:B------:R-:W-:-:S04]  /*27740*/  IMAD.WIDE.U32 R52, P5, R60, UR7, R52 ;  /* 0x000000073c347c25 */ /* 0x000fc8000f8a0034 */
[----:B------:R-:W-:Y:S01]  /*27750*/  IMAD.WIDE.U32.X R4, R58, UR5, R4, P1 ;  /* 0x000000053a047c25 */ /* 0x000fe200088e0404 */
[----:B------:R-:W-:-:S03]  /*27760*/  IADD3 RZ, P1, PT, R9, R52, RZ ;  /* 0x0000003409ff7210 */ /* 0x000fc60007f3e0ff */
[----:B------:R-:W-:-:S04]  /*27770*/  IMAD.WIDE.U32 R24, R26, UR6, RZ ;  /* 0x000000061a187c25 */ /* 0x000fc8000f8e00ff */
[----:B------:R-:W-:Y:S01]  /*27780*/  IMAD.WIDE.U32 R6, P2, R26, UR7, R6 ;  /* 0x000000071a067c25 */ /* 0x000fe2000f840006 */
[----:B------:R-:W-:-:S03]  /*27790*/  IADD3 R56, P4, PT, R4, R24, RZ ;  /* 0x0000001804387210 */ /* 0x000fc60007f9e0ff */
[----:B0-----:R-:W-:-:S04]  /*277a0*/  IMAD.WIDE.U32 R8, R58, UR14, RZ ;  /* 0x0000000e3a087c25 */ /* 0x001fc8000f8e00ff */
[----:B------:R-:W-:Y:S01]  /*277b0*/  IMAD.X R75, RZ, RZ, RZ, P2 ;  /* 0x000000ffff4b7224 */ /* 0x000fe200010e06ff */
[----:B------:R-:W-:Y:S01]  /*277c0*/  IADD3 R43, P2, PT, R25, R6, RZ ;  /* 0x00000006192b7210 */ /* 0x000fe20007f5e0ff */
[----:B------:R-:W-:-:S04]  /*277d0*/  IMAD.WIDE.U32 R2, R58, UR12, RZ ;  /* 0x0000000c3a027c25 */ /* 0x000fc8000f8e00ff */
[----:B------:R-:W-:-:S04]  /*277e0*/  IMAD.WIDE.U32 R8, P6, R26, UR15, R8 ;  /* 0x0000000f1a087c25 */ /* 0x000fc8000f8c0008 */
[----:B------:R-:W-:-:S04]  /*277f0*/  IMAD.WIDE.U32 R66, R26, UR14, RZ ;  /* 0x0000000e1a427c25 */ /* 0x000fc8000f8e00ff */
[----:B------:R-:W-:Y:S02]  /*27800*/  IMAD.X R57, R43, 0x1, R5, P4 ;  /* 0x000000012b397824 */ /* 0x000fe400020e0605 */
[----:B------:R-:W-:Y:S01]  /*27810*/  IMAD.X R33, RZ, RZ, RZ, P6 ;  /* 0x000000ffff217224 */ /* 0x000fe200030e06ff */
[----:B------:R-:W-:Y:S01]  /*27820*/  IADD3 R41, P6, PT, R67, R8, RZ ;  /* 0x0000000843297210 */ /* 0x000fe20007fde0ff */
[----:B------:R-:W-:Y:S02]  /*27830*/  IMAD.MOV.U32 R74, RZ, RZ, R7 ;  /* 0x000000ffff4a7224 */ /* 0x000fe400078e0007 */
[----:B------:R-:W-:-:S04]  /*27840*/  IMAD.WIDE.U32 R2, P4, R26, UR13, R2 ;  /* 0x0000000d1a027c25 */ /* 0x000fc8000f880002 */
[----:B------:R-:W-:-:S04]  /*27850*/  IMAD.WIDE.U32 R72, R26, UR12, RZ ;  /* 0x0000000c1a487c25 */ /* 0x000fc8000f8e00ff */
[----:B------:R-:W-:-:S04]  /*27860*/  IMAD.WIDE.U32 R18, R59, UR14, RZ ;  /* 0x0000000e3b127c25 */ /* 0x000fc8000f8e00ff */
[----:B------:R-:W-:Y:S02]  /*27870*/  IMAD.MOV.U32 R32, RZ, RZ, R9 ;  /* 0x000000ffff207224 */ /* 0x000fe400078e0009 */
[----:B------:R-:W-:-:S04]  /*27880*/  IMAD.WIDE.U32 R22, R59, UR12, RZ ;  /* 0x0000000c3b167c25 */ /* 0x000fc8000f8e00ff */
[----:B------:R-:W-:Y:S01]  /*27890*/  IMAD.WIDE.U32.X R74, R58, UR7, R74, P2 ;  /* 0x000000073a4a7c25 */ /* 0x000fe200090e044a */
[----:B------:R-:W-:-:S03]  /*278a0*/  IADD3 R71, P2, PT, R73, R2, RZ ;  /* 0x0000000249477210 */ /* 0x000fc60007f5e0ff */
[----:B------:R-:W-:Y:S02]  /*278b0*/  IMAD.MOV.U32 R68, RZ, RZ, R3 ;  /* 0x000000ffff447224 */ /* 0x000fe400078e0003 */
[----:B------:R-:W-:-:S04]  /*278c0*/  IMAD.WIDE.U32.X R32, R58, UR15, R32, P6 ;  /* 0x0000000f3a207c25 */ /* 0x000fc8000b0e0420 */
[----:B------:R-:W-:Y:S02]  /*278d0*/  IMAD.X R65, RZ, RZ, RZ, P0 ;  /* 0x000000ffff417224 */ /* 0x000fe400000e06ff */
[----:B------:R-:W-:-:S04]  /*278e0*/  IMAD.WIDE.U32 R2, R60, UR14, RZ ;  /* 0x0000000e3c027c25 */ /* 0x000fc8000f8e00ff */
[----:B------:R-:W-:-:S04]  /*278f0*/  IMAD.WIDE.U32 R18, P6, R60, UR15, R18 ;  /* 0x0000000f3c127c25 */ /* 0x000fc8000f8c0012 */
[----:B------:R-:W-:Y:S02]  /*27900*/  IMAD.MOV.U32 R64, RZ, RZ, R55 ;  /* 0x000000ffff407224 */ /* 0x000fe400078e0037 */
[----:B------:R-:W-:Y:S02]  /*27910*/  IMAD.X R69, RZ, RZ, RZ, P4 ;  /* 0x000000ffff457224 */ /* 0x000fe400020e06ff */
[----:B------:R-:W-:-:S04]  /*27920*/  IMAD.WIDE.U32 R4, R60, UR12, RZ ;  /* 0x0000000c3c047c25 */ /* 0x000fc8000f8e00ff */
[----:B------:R-:W-:-:S04]  /*27930*/  IMAD.WIDE.U32 R22, P4, R60, UR13, R22 ;  /* 0x0000000d3c167c25 */ /* 0x000fc8000f880016 */
[----:B------:R-:W-:-:S04]  /*27940*/  IMAD.WIDE.U32 R38, R61, UR4, RZ ;  /* 0x000000043d267c25 */ /* 0x000fc8000f8e00ff */
[----:B------:R-:W-:Y:S01]  /*27950*/  IMAD.WIDE.U32.X R64, R59, UR5, R64, P3 ;  /* 0x000000053b407c25 */ /* 0x000fe200098e0440 */
[----:B------:R-:W-:-:S03]  /*27960*/  IADD3 RZ, P3, PT, R3, R18, RZ ;  /* 0x0000001203ff7210 */ /* 0x000fc60007f7e0ff */
[----:B------:R-:W-:Y:S01]  /*27970*/  IMAD.WIDE.U32.X R68, R58, UR13, R68, P2 ;  /* 0x0000000d3a447c25 */ /* 0x000fe200090e0444 */
[----:B------:R-:W-:-:S03]  /*27980*/  IADD3 RZ, P2, PT, R5, R22, RZ ;  /* 0x0000001605ff7210 */ /* 0x000fc60007f5e0ff */
[----:B------:R-:W-:-:S04]  /*27990*/  IMAD.WIDE.U32 R2, R61, UR12, RZ ;  /* 0x0000000c3d027c25 */ /* 0x000fc8000f8e00ff */
[----:B------:R-:W-:Y:S02]  /*279a0*/  IMAD.X R35, RZ, RZ, RZ, P5 ;  /* 0x000000ffff237224 */ /* 0x000fe400028e06ff */
[----:B------:R-:W-:Y:S02]  /*279b0*/  IMAD.MOV.U32 R34, RZ, RZ, R53 ;  /* 0x000000ffff227224 */ /* 0x000fe400078e0035 */
[----:B------:R-:W-:-:S04]  /*279c0*/  IMAD.WIDE.U32 R4, R62, UR4, RZ ;  /* 0x000000043e047c25 */ /* 0x000fc8000f8e00ff */
[----:B------:R-:W-:-:S04]  /*279d0*/  IMAD.WIDE.U32 R38, P0, R62, UR5, R38 ;  /* 0x000000053e267c25 */ /* 0x000fc8000f800026 */
[----:B------:R-:W-:Y:S01]  /*279e0*/  IMAD.WIDE.U32 R20, R61, UR6, RZ ;  /* 0x000000063d147c25 */ /* 0x000fe2000f8e00ff */
[----:B------:R-:W-:-:S03]  /*279f0*/  IADD3 RZ, P5, PT, R5, R38, RZ ;  /* 0x0000002605ff7210 */ /* 0x000fc60007fbe0ff */
[----:B------:R-:W-:-:S04]  /*27a00*/  IMAD.WIDE.U32 R16, R63, UR4, RZ ;  /* 0x000000043f107c25 */ /* 0x000fc8000f8e00ff */
[----:B------:R-:W-:-:S04]  /*27a10*/  IMAD.WIDE.U32.X R34, R59, UR7, R34, P1 ;  /* 0x000000073b227c25 */ /* 0x000fc800088e0422 */
[----:B------:R-:W-:-:S04]  /*27a20*/  IMAD.WIDE.U32 R8, R62, UR12, RZ ;  /* 0x0000000c3e087c25 */ /* 0x000fc8000f8e00ff */
[----:B------:R-:W-:Y:S02]  /*27a30*/  IMAD.X R7, RZ, RZ, RZ, P4 ;  /* 0x000000ffff077224 */ /* 0x000fe400020e06ff */
[----:B------:R-:W-:-:S04]  /*27a40*/  IMAD.WIDE.U32 R2, P1, R62, UR13, R2 ;  /* 0x0000000d3e027c25 */ /* 0x000fc8000f820002 */
[----:B------:R-:W-:Y:S02]  /*27a50*/  IMAD.MOV.U32 R6, RZ, RZ, R23 ;  /* 0x000000ffff067224 */ /* 0x000fe400078e0017 */
[----:B------:R-:W-:Y:S02]  /*27a60*/  IMAD.X R31, RZ, RZ, RZ, P0 ;  /* 0x000000ffff1f7224 */ /* 0x000fe400000e06ff */
[----:B------:R-:W-:-:S04]  /*27a70*/  IMAD.WIDE.U32 R4, R62, UR6, RZ ;  /* 0x000000063e047c25 */ /* 0x000fc8000f8e00ff */
[----:B------:R-:W-:-:S04]  /*27a80*/  IMAD.WIDE.U32 R20, P4, R62, UR7, R20 ;  /* 0x000000073e147c25 */ /* 0x000fc8000f880014 */
[----:B------:R-:W-:-:S04]  /*27a90*/  IMAD.WIDE.U32 R10, R61, UR14, RZ ;  /* 0x0000000e3d0a7c25 */ /* 0x000fc8000f8e00ff */
[----:B------:R-:W-:-:S04]  /*27aa0*/  IMAD.WIDE.U32 R12, R40, UR4, RZ ;  /* 0x00000004280c7c25 */ /* 0x000fc8000f8e00ff */
[----:B------:R-:W-:-:S04]  /*27ab0*/  IMAD.WIDE.U32 R16, P0, R40, UR5, R16 ;  /* 0x0000000528107c25 */ /* 0x000fc8000f800010 */
[----:B------:R-:W-:Y:S01]  /*27ac0*/  IMAD.X R27, RZ, RZ, RZ, P6 ;  /* 0x000000ffff1b7224 */ /* 0x000fe200030e06ff */
[----:B------:R-:W-:Y:S01]  /*27ad0*/  IADD3 RZ, P6, PT, R5, R20, RZ ;  /* 0x0000001405ff7210 */ /* 0x000fe20007fde0ff */
[----:B------:R-:W-:Y:S01]  /*27ae0*/  IMAD.MOV.U32 R26, RZ, RZ, R19 ;  /* 0x000000ffff1a7224 */ /* 0x000fe200078e0013 */
[----:B------:R-:W-:Y:S01]  /*27af0*/  LOP3.LUT R19, RZ, R44, RZ, 0x33, !PT ;  /* 0x0000002cff137212 */ /* 0x000fe200078e33ff */
[----:B------:R-:W-:Y:S01]  /*27b00*/  IMAD.WIDE.U32.X R6, R59, UR13, R6, P2 ;  /* 0x0000000d3b067c25 */ /* 0x000fe200090e0406 */
[----:B------:R-:W-:-:S03]  /*27b10*/  IADD3 RZ, P2, PT, R9, R2, RZ ;  /* 0x0000000209ff7210 */ /* 0x000fc60007f5e0ff */
[----:B------:R-:W-:Y:S01]  /*27b20*/  IMAD.X R9, RZ, RZ, RZ, P4 ;  /* 0x000000ffff097224 */ /* 0x000fe200020e06ff */
[----:B------:R-:W-:Y:S01]  /*27b30*/  IADD3 RZ, P4, PT, R13, R16, RZ ;  /* 0x000000100dff7210 */ /* 0x000fe20007f9e0ff */
[----:B------:R-:W-:-:S04]  /*27b40*/  IMAD.WIDE.U32.X R26, R59, UR15, R26, P3 ;  /* 0x0000000f3b1a7c25 */ /* 0x000fc800098e041a */
[----:B------:R-:W-:-:S04]  /*27b50*/  IMAD.WIDE.U32 R4, R62, UR14, RZ ;  /* 0x0000000e3e047c25 */ /* 0x000fc8000f8e00ff */
[----:B------:R-:W-:-:S04]  /*27b60*/  IMAD.WIDE.U32 R10, P3, R62, UR15, R10 ;  /* 0x0000000f3e0a7c25 */ /* 0x000fc8000f86000a */
[----:B------:R-:W-:Y:S02]  /*27b70*/  IMAD.MOV.U32 R30, RZ, RZ, R39 ;  /* 0x000000ffff1e7224 */ /* 0x000fe400078e0027 */
[----:B------:R-:W-:-:S04]  /*27b80*/  IMAD.WIDE.U32 R12, R63, UR12, RZ ;  /* 0x0000000c3f0c7c25 */ /* 0x000fc8000f8e00ff */
[----:B------:R-:W-:Y:S02]  /*27b90*/  IMAD.MOV.U32 R8, RZ, RZ, R21 ;  /* 0x000000ffff087224 */ /* 0x000fe400078e0015 */
[----:B------:R-:W-:Y:S01]  /*27ba0*/  IMAD.WIDE.U32.X R30, R61, UR5, R30, P5 ;  /* 0x000000053d1e7c25 */ /* 0x000fe2000a8e041e */
[----:B------:R-:W-:-:S03]  /*27bb0*/  IADD3 RZ, P5, PT, R5, R10, RZ ;  /* 0x0000000a05ff7210 */ /* 0x000fc60007fbe0ff */
[----:B------:R-:W-:-:S04]  /*27bc0*/  IMAD.WIDE.U32.X R8, R61, UR7, R8, P6 ;  /* 0x000000073d087c25 */ /* 0x000fc8000b0e0408 */
[----:B------:R-:W-:-:S04]  /*27bd0*/  IMAD.WIDE.U32 R46, R40, UR12, RZ ;  /* 0x0000000c282e7c25 */ /* 0x000fc8000f8e00ff */
[----:B------:R-:W-:Y:S02]  /*27be0*/  IMAD.X R5, RZ, RZ, RZ, P1 ;  /* 0x000000ffff057224 */ /* 0x000fe400008e06ff */
[----:B------:R-:W-:-:S04]  /*27bf0*/  IMAD.WIDE.U32 R12, P6, R40, UR13, R12 ;  /* 0x0000000d280c7c25 */ /* 0x000fc8000f8c000c */
[----:B------:R-:W-:Y:S02]  /*27c00*/  IMAD.MOV.U32 R4, RZ, RZ, R3 ;  /* 0x000000ffff047224 */ /* 0x000fe400078e0003 */
[----:B------:R-:W-:-:S04]  /*27c10*/  IMAD.WIDE.U32 R14, R63, UR6, RZ ;  /* 0x000000063f0e7c25 */ /* 0x000fc8000f8e00ff */
[----:B------:R-:W-:Y:S01]  /*27c20*/  IMAD.WIDE.U32.X R4, R61, UR13, R4, P2 ;  /* 0x0000000d3d047c25 */ /* 0x000fe200090e0404 */
[----:B------:R-:W-:-:S03]  /*27c30*/  IADD3 RZ, P2, PT, R47, R12, RZ ;  /* 0x0000000c2fff7210 */ /* 0x000fc60007f5e0ff */
[----:B------:R-:W-:Y:S01]  /*27c40*/  IMAD.X R47, RZ, RZ, RZ, P0 ;  /* 0x000000ffff2f7224 */ /* 0x000fe200000e06ff */
[----:B------:R-:W-:Y:S01]  /*27c50*/  ISETP.GE.U32.AND P0, PT, R56, R24, PT ;  /* 0x000000183800720c */ /* 0x000fe20003f06070 */
[----:B---3--:R-:W-:Y:S01]  /*27c60*/  IMAD R3, R70, UR10, RZ ;  /* 0x0000000a46037c24 */ /* 0x008fe2000f8e02ff */
[----:B------:R-:W0:Y:S01]  /*27c70*/  LDC.64 R24, c[0x0][0x380] ;  /* 0x0000e000ff187b82 */ /* 0x000e220000000a00 */
[----:B------:R-:W-:Y:S01]  /*27c80*/  IMAD.WIDE.U32 R36, R40, UR6, RZ ;  /* 0x0000000628247c25 */ /* 0x000fe2000f8e00ff */
[----:B------:R-:W-:Y:S02]  /*27c90*/  ISETP.GE.U32.AND.EX P0, PT, R57, R43, PT, P0 ;  /* 0x0000002b3900720c */ /* 0x000fe40003f06100 */
[----:B------:R-:W-:Y:S01]  /*27ca0*/  LOP3.LUT R70, RZ, R70, RZ, 0x33, !PT ;  /* 0x00000046ff467212 */ /* 0x000fe200078e33ff */
[----:B------:R-:W-:-:S03]  /*27cb0*/  IMAD.WIDE.U32 R48, R63, UR14, RZ ;  /* 0x0000000e3f307c25 */ /* 0x000fc6000f8e00ff */
[----:B------:R-:W2:Y:S01]  /*27cc0*/  LDC.64 R42, c[0x0][0x388] ;  /* 0x0000e200ff2a7b82 */ /* 0x000ea20000000a00 */
[----:B------:R-:W-:-:S04]  /*27cd0*/  IMAD.WIDE.U32 R14, P1, R40, UR7, R14 ;  /* 0x00000007280e7c25 */ /* 0x000fc8000f82000e */
[----:B------:R-:W-:Y:S01]  /*27ce0*/  IMAD.X R29, RZ, RZ, RZ, P3 ;  /* 0x000000ffff1d7224 */ /* 0x000fe200018e06ff */
[----:B------:R-:W-:Y:S01]  /*27cf0*/  IADD3 RZ, P3, PT, R37, R14, RZ ;  /* 0x0000000e25ff7210 */ /* 0x000fe20007f7e0ff */
[----:B------:R-:W-:Y:S01]  /*27d00*/  IMAD.MOV.U32 R28, RZ, RZ, R11 ;  /* 0x000000ffff1c7224 */ /* 0x000fe200078e000b */
[----:B------:R-:W-:Y:S01]  /*27d10*/  SEL R11, RZ, 0x1, P0 ;  /* 0x00000001ff0b7807 */ /* 0x000fe20000000000 */
[C---:B------:R-:W-:Y:S02]  /*27d20*/  IMAD R3, R44.reuse, UR11, R3 ;  /* 0x0000000b2c037c24 */ /* 0x040fe4000f8e0203 */
[----:B------:R-:W-:-:S04]  /*27d30*/  IMAD.WIDE.U32 R58, R44, UR10, RZ ;  /* 0x0000000a2c3a7c25 */ /* 0x000fc8000f8e00ff */
[----:B------:R-:W-:-:S04]  /*27d40*/  IMAD.WIDE.U32.X R28, R61, UR15, R28, P5 ;  /* 0x0000000f3d1c7c25 */ /* 0x000fc8000a8e041c */
[----:B------:R-:W-:-:S04]  /*27d50*/  IMAD.WIDE.U32 R36, P5, R40, UR15, R48 ;  /* 0x0000000f28247c25 */ /* 0x000fc8000f8a0030 */
[----:B------:R-:W-:Y:S02]  /*27d60*/  IMAD.IADD R3, R59, 0x1, R3 ;  /* 0x000000013b037824 */ /* 0x000fe400078e0203 */
[----:B------:R-:W-:-:S04]  /*27d70*/  IMAD.WIDE.U32 R50, R40, UR14, RZ ;  /* 0x0000000e28327c25 */ /* 0x000fc8000f8e00ff */
[----:B------:R-:W-:Y:S01]  /*27d80*/  IMAD.X R49, RZ, RZ, RZ, P1 ;  /* 0x000000ffff317224 */ /* 0x000fe200008e06ff */
[----:B------:R-:W-:Y:S01]  /*27d90*/  IADD3 RZ, P1, PT, R51, R36, RZ ;  /* 0x0000002433ff7210 */ /* 0x000fe20007f3e0ff */
[----:B------:R-:W-:Y:S02]  /*27da0*/  IMAD.X R45, RZ, RZ, RZ, P6 ;  /* 0x000000ffff2d7224 */ /* 0x000fe400030e06ff */
[----:B------:R-:W-:Y:S02]  /*27db0*/  IMAD.MOV.U32 R48, RZ, RZ, R15 ;  /* 0x000000ffff307224 */ /* 0x000fe400078e000f */
[----:B------:R-:W-:Y:S02]  /*27dc0*/  IMAD.MOV.U32 R44, RZ, RZ, R13 ;  /* 0x000000ffff2c7224 */ /* 0x000fe400078e000d */
[----:B0-----:R-:W-:-:S04]  /*27dd0*/  IMAD.WIDE.U32 R80, R3, R24, RZ ;  /* 0x0000001803507225 */ /* 0x001fc800078e00ff */
[----:B------:R-:W-:-:S04]  /*27de0*/  IMAD.WIDE.U32.X R48, R63, UR7, R48, P3 ;  /* 0x000000073f307c25 */ /* 0x000fc800098e0430 */
[----:B------:R-:W-:Y:S01]  /*27df0*/  IMAD.WIDE.U32.X R44, R63, UR13, R44, P2 ;  /* 0x0000000d3f2c7c25 */ /* 0x000fe200090e042c */
[----:B------:R-:W-:-:S03]  /*27e00*/  IADD3 R74, P2, P3, R72, R74, R11 ;  /* 0x0000004a484a7210 */ /* 0x000fc60007b5e00b */
[----:B-1----:R-:W-:Y:S01]  /*27e10*/  IMAD.WIDE.U32 R76, R3, UR16, RZ ;  /* 0x00000010034c7c25 */ /* 0x002fe2000f8e00ff */
[----:B------:R-:W-:Y:S02]  /*27e20*/  ISETP.GE.U32.AND P0, PT, R74, R72, PT ;  /* 0x000000484a00720c */ /* 0x000fe40003f06070 */
[----:B------:R-:W-:Y:S01]  /*27e30*/  IADD3.X R75, PT, PT, R71, R75, RZ, P2, P3 ;  /* 0x0000004b474b7210 */ /* 0x000fe200017e64ff */
[----:B------:R-:W-:Y:S02]  /*27e40*/  IMAD.X R51, RZ, RZ, RZ, P5 ;  /* 0x000000ffff337224 */ /* 0x000fe400028e06ff */
[----:B------:R-:W-:Y:S01]  /*27e50*/  IMAD.MOV.U32 R50, RZ, RZ, R37 ;  /* 0x000000ffff327224 */ /* 0x000fe200078e0025 */
[----:B------:R-:W-:Y:S01]  /*27e60*/  ISETP.GE.U32.AND.EX P3, PT, R75, R71, PT, P0 ;  /* 0x000000474b00720c */ /* 0x000fe20003f66100 */
[----:B------:R-:W-:-:S03]  /*27e70*/  IMAD.WIDE.U32 R78, R58, R24, RZ ;  /* 0x000000183a4e7225 */ /* 0x000fc600078e00ff */
[----:B------:R-:W-:Y:S01]  /*27e80*/  SEL R11, RZ, 0x1, P3 ;  /* 0x00000001ff0b7807 */ /* 0x000fe20001800000 */
[----:B------:R-:W-:Y:S01]  /*27e90*/  IMAD.WIDE.U32 R80, P5, R58, R25, R80 ;  /* 0x000000193a507225 */ /* 0x000fe200078a0050 */
[----:B------:R-:W-:-:S03]  /*27ea0*/  ISETP.GT.U32.AND P0, PT, R78, R19, PT ;  /* 0x000000134e00720c */ /* 0x000fc60003f04070 */
[----:B------:R-:W-:Y:S01]  /*27eb0*/  IMAD.WIDE.U32.X R50, R63, UR15, R50, P1 ;  /* 0x0000000f3f327c25 */ /* 0x000fe200088e0432 */
[----:B------:R-:W-:-:S03]  /*27ec0*/  IADD3 R13, P6, PT, R79, R80, RZ ;  /* 0x000000504f0d7210 */ /* 0x000fc60007fde0ff */
[----:B------:R-:W-:Y:S01]  /*27ed0*/  IMAD.MOV.U32 R46, RZ, RZ, R17 ;  /* 0x000000ffff2e7224 */ /* 0x000fe200078e0011 */
[----:B------:R-:W-:Y:S01]  /*27ee0*/  ISETP.GT.U32.AND.EX P0, PT, R13, R70, PT, P0 ;  /* 0x000000460d00720c */ /* 0x000fe20003f04100 */
[----:B------:R-:W-:-:S03]  /*27ef0*/  IMAD.WIDE.U32 R82, R58, UR16, RZ ;  /* 0x000000103a527c25 */ /* 0x000fc6000f8e00ff */
[----:B------:R-:W-:Y:S01]  /*27f00*/  SEL R13, RZ, 0x1, !P0 ;  /* 0x00000001ff0d7807 */ /* 0x000fe20004000000 */
[----:B------:R-:W-:-:S04]  /*27f10*/  IMAD.WIDE.U32 R76, P1, R58, UR17, R76 ;  /* 0x000000113a4c7c25 */ /* 0x000fc8000f82004c */
[----:B------:R-:W-:-:S04]  /*27f20*/  IMAD.WIDE.U32 R72, R3, UR18, RZ ;  /* 0x0000001203487c25 */ /* 0x000fc8000f8e00ff */
[----:B------:R-:W-:Y:S01]  /*27f30*/  IMAD.WIDE.U32.X R46, R63, UR5, R46, P4 ;  /* 0x000000053f2e7c25 */ /* 0x000fe2000a0e042e */
[----:B------:R-:W-:-:S03]  /*27f40*/  IADD3 RZ, P4, PT, R83, R76, RZ ;  /* 0x0000004c53ff7210 */ /* 0x000fc60007f9e0ff */
[----:B------:R-:W-:-:S04]  /*27f50*/  IMAD.WIDE.U32 R82, R58, UR18, RZ ;  /* 0x000000123a527c25 */ /* 0x000fc8000f8e00ff */
[----:B------:R-:W-:-:S04]  /*27f60*/  IMAD.WIDE.U32 R72, P2, R58, UR19, R72 ;  /* 0x000000133a487c25 */ /* 0x000fc8000f840048 */
[----:B--2---:R-:W-:-:S04]  /*27f70*/  IMAD.WIDE.U32 R78, R3, R42, RZ ;  /* 0x0000002a034e7225 */ /* 0x004fc800078e00ff */
[----:B------:R-:W-:Y:S01]  /*27f80*/  IMAD.X R71, RZ, RZ, RZ, P5 ;  /* 0x000000ffff477224 */ /* 0x000fe200028e06ff */
[----:B------:R-:W-:Y:S01]  /*27f90*/  IADD3 RZ, P5, PT, R83, R72, RZ ;  /* 0x0000004853ff7210 */ /* 0x000fe20007fbe0ff */
[----:B------:R-:W-:Y:S02]  /*27fa0*/  IMAD.MOV.U32 R70, RZ, RZ, R81 ;  /* 0x000000ffff467224 */ /* 0x000fe400078e0051 */
[----:B------:R-:W-:-:S04]  /*27fb0*/  IMAD.WIDE.U32 R82, P3, R58, R43, R78 ;  /* 0x0000002b3a527225 */ /* 0x000fc8000786004e */
[----:B------:R-:W-:Y:S01]  /*27fc0*/  IMAD.WIDE.U32.X R80, R3, R25, R70, P6 ;  /* 0x0000001903507225 */ /* 0x000fe200030e0446 */
[----:B------:R-:W-:-:S03]  /*27fd0*/  IADD3 R78, P0, P6, R66, R68, R11 ;  /* 0x00000044424e7210 */ /* 0x000fc60007e1e00b */
[----:B------:R-:W-:Y:S01]  /*27fe0*/  IMAD.WIDE.U32 R84, R58, R42, R56 ;  /* 0x0000002a3a547225 */ /* 0x000fe200078e0038 */
[----:B------:R-:W-:-:S03]  /*27ff0*/  IADD3.X R79, PT, PT, R41, R69, RZ, P0, P6 ;  /* 0x00000045294f7210 */ /* 0x000fc600007ec4ff */
[----:B------:R-:W-:Y:S01]  /*28000*/  IMAD.WIDE.U32 R70, R58, UR16, R74 ;  /* 0x000000103a467c25 */ /* 0x000fe2000f8e004a */
[----:B------:R-:W-:-:S03]  /*28010*/  IADD3 R68, P0, P6, R84, R80, R13 ;  /* 0x0000005054447210 */ /* 0x000fc60007e1e00d */
[----:B------:R-:W-:Y:S01]  /*28020*/  IMAD.X R87, RZ, RZ, RZ, P1 ;  /* 0x000000ffff577224 */ /* 0x000fe200008e06ff */
[----:B------:R-:W-:Y:S01]  /*28030*/  ISETP.GE.U32.AND P1, PT, R70, R74, PT ;  /* 0x0000004a4600720c */ /* 0x000fe20003f26070 */
[----:B------:R-:W-:Y:S02]  /*28040*/  IMAD.IADD R13, R76, 0x1, R71 ;  /* 0x000000014c0d7824 */ /* 0x000fe400078e0247 */
[----:B------:R-:W-:Y:S02]  /*28050*/  IMAD.IADD R11, R82, 0x1, R85 ;  /* 0x00000001520b7824 */ /* 0x000fe400078e0255 */
[----:B------:R-:W-:Y:S01]  /*28060*/  IMAD.MOV.U32 R86, RZ, RZ, R77 ;  /* 0x000000ffff567224 */ /* 0x000fe200078e004d */
[----:B------:R-:W-:Y:S01]  /*28070*/  ISETP.GE.U32.AND.EX P1, PT, R13, R75, PT, P1 ;  /* 0x0000004b0d00720c */ /* 0x000fe20003f26110 */
[----:B------:R-:W-:Y:S01]  /*28080*/  IMAD.WIDE.U32 R74, R58, R42, RZ ;  /* 0x0000002a3a4a7225 */ /* 0x000fe200078e00ff */
[----:B------:R-:W-:Y:S02]  /*28090*/  IADD3.X R69, PT, PT, R11, R81, RZ, P0, P6 ;  /* 0x000000510b457210 */ /* 0x000fe400007ec4ff */
[----:B------:R-:W-:Y:S01]  /*280a0*/  ISETP.GE.U32.AND P0, PT, R78, R66, PT ;  /* 0x000000424e00720c */ /* 0x000fe20003f06070 */
[----:B------:R-:W-:Y:S01]  /*280b0*/  IMAD.X R77, RZ, RZ, RZ, P3 ;  /* 0x000000ffff4d7224 */ /* 0x000fe200018e06ff */
[----:B------:R-:W-:Y:S01]  /*280c0*/  ISETP.GE.U32.AND P3, PT, R84, R56, PT ;  /* 0x000000385400720c */ /* 0x000fe20003f66070 */
[----:B------:R-:W-:Y:S01]  /*280d0*/  IMAD.X R81, RZ, RZ, RZ, P2 ;  /* 0x000000ffff517224 */ /* 0x000fe200010e06ff */
[----:B------:R-:W-:Y:S01]  /*280e0*/  ISETP.GE.U32.AND P2, PT, R68, R84, PT ;  /* 0x000000544400720c */ /* 0x000fe20003f46070 */
[----:B------:R-:W-:Y:S01]  /*280f0*/  IMAD.WIDE.U32.X R66, R3, UR17, R86, P4 ;  /* 0x0000001103427c25 */ /* 0x000fe2000a0e0456 */
[----:B------:R-:W-:-:S02]  /*28100*/  IADD3 RZ, P4, PT, R75, R82, RZ ;  /* 0x000000524bff7210 */ /* 0x000fc40007f9e0ff */
[----:B------:R-:W-:Y:S01]  /*28110*/  ISETP.GE.U32.AND.EX P3, PT, R11, R57, PT, P3 ;  /* 0x000000390b00720c */ /* 0x000fe20003f66130 */
[----:B------:R-:W-:Y:S01]  /*28120*/  IMAD.MOV.U32 R76, RZ, RZ, R83 ;  /* 0x000000ffff4c7224 */ /* 0x000fe200078e0053 */
[----:B------:R-:W-:Y:S01]  /*28130*/  ISETP.GE.U32.AND.EX P2, PT, R69, R11, PT, P2 ;  /* 0x0000000b4500720c */ /* 0x000fe20003f46120 */
[----:B------:R-:W-:Y:S01]  /*28140*/  IMAD.MOV.U32 R80, RZ, RZ, R73 ;  /* 0x000000ffff507224 */ /* 0x000fe200078e0049 */
[----:B------:R-:W-:Y:S01]  /*28150*/  ISETP.GE.U32.AND.EX P0, PT, R79, R41, PT, P0 ;  /* 0x000000294f00720c */ /* 0x000fe20003f06100 */
[----:B------:R-:W-:Y:S01]  /*28160*/  IMAD.WIDE.U32.X R76, R3, R43, R76, P4 ;  /* 0x0000002b034c7225 */ /* 0x000fe200020e044c */
[----:B------:R-:W-:-:S03]  /*28170*/  SEL R11, RZ, 0x1, P2 ;  /* 0x00000001ff0b7807 */ /* 0x000fc60001000000 */
[----:B------:R-:W-:Y:S01]  /*28180*/  IMAD.WIDE.U32.X R56, R3, UR19, R80, P5 ;  /* 0x0000001303387c25 */ /* 0x000fe2000a8e0450 */
[----:B------:R-:W-:-:S03]  /*28190*/  SEL R3, RZ, 0x1, P3 ;  /* 0x00000001ff037807 */ /* 0x000fc60001800000 */
[----:B------:R-:W-:Y:S01]  /*281a0*/  IMAD.WIDE.U32 R80, R60, UR4, R68 ;  /* 0x000000043c507c25 */ /* 0x000fe2000f8e0044 */
[----:B------:R-:W-:Y:S02]  /*281b0*/  IADD3 R3, P2, P3, R11, R76, R3 ;  /* 0x0000004c0b037210 */ /* 0x000fe40007b5e003 */
[----:B------:R-:W-:Y:S01]  /*281c0*/  SEL R11, RZ, 0x1, P1 ;  /* 0x00000001ff0b7807 */ /* 0x000fe20000800000 */
[----:B------:R-:W-:Y:S01]  /*281d0*/  IMAD.WIDE.U32 R58, R58, UR18, R78 ;  /* 0x000000123a3a7c25 */ /* 0x000fe2000f8e004e */
[-C--:B------:R-:W-:Y:S02]  /*281e0*/  IADD3 R74, P5, PT, R3, R70.reuse, RZ ;  /* 0x00000046034a7210 */ /* 0x080fe40007fbe0ff */
[----:B------:R-:W-:Y:S01]  /*281f0*/  IADD3.X R76, PT, PT, RZ, R77, RZ, P2, P3 ;  /* 0x0000004dff4c7210 */ /* 0x000fe200017e64ff */
[----:B------:R-:W-:Y:S01]  /*28200*/  IMAD.IADD R3, R54, 0x1, R81 ;  /* 0x0000000136037824 */ /* 0x000fe200078e0251 */
[----:B------:R-:W-:Y:S01]  /*28210*/  ISETP.GE.U32.AND P4, PT, R74, R70, PT ;  /* 0x000000464a00720c */ /* 0x000fe20003f86070 */
[C---:B------:R-:W-:Y:S01]  /*28220*/  IMAD.WIDE.U32 R54, R80.reuse, UR10, RZ ;  /* 0x0000000a50367c25 */ /* 0x040fe2000f8e00ff */
[----:B------:R-:W-:-:S02]  /*28230*/  ISETP.GE.U32.AND P3, PT, R80, R68, PT ;  /* 0x000000445000720c */ /* 0x000fc40003f66070 */
[----:B------:R-:W-:Y:S01]  /*28240*/  LOP3.LUT R17, RZ, R80, RZ, 0x33, !PT ;  /* 0x00000050ff117212 */ /* 0x000fe200078e33ff */
[----:B------:R-:W-:Y:S01]  /*28250*/  IMAD.X R75, R13, 0x1, R76, P5 ;  /* 0x000000010d4b7824 */ /* 0x000fe200028e064c */
[C---:B------:R-:W-:Y:S01]  /*28260*/  ISETP.GE.U32.AND.EX P3, PT, R3.reuse, R69, PT, P3 ;  /* 0x000000450300720c */ /* 0x040fe20003f66130 */
[----:B------:R-:W-:Y:S01]  /*28270*/  IMAD R15, R3, UR10, RZ ;  /* 0x0000000a030f7c24 */ /* 0x000fe2000f8e02ff */
[----:B------:R-:W-:Y:S01]  /*28280*/  ISETP.GE.U32.AND P2, PT, R58, R78, PT ;  /* 0x0000004e3a00720c */ /* 0x000fe20003f46070 */
[----:B------:R-:W-:Y:S01]  /*28290*/  IMAD.IADD R73, R72, 0x1, R59 ;  /* 0x0000000148497824 */ /* 0x000fe200078e023b */
[----:B------:R-:W-:Y:S01]  /*282a0*/  ISETP.GE.U32.AND.EX P4, PT, R75, R13, PT, P4 ;  /* 0x0000000d4b00720c */ /* 0x000fe20003f86140 */
[----:B------:R-:W-:Y:S02]  /*282b0*/  IMAD R15, R80, UR11, R15 ;  /* 0x0000000b500f7c24 */ /* 0x000fe4000f8e020f */
[----:B------:R-:W-:Y:S01]  /*282c0*/  IMAD.WIDE.U32 R70, R60, UR6, R74 ;  /* 0x000000063c467c25 */ /* 0x000fe2000f8e004a */
[----:B------:R-:W-:-:S02]  /*282d0*/  SEL R13, RZ, 0x1, P4 ;  /* 0x00000001ff0d7807 */ /* 0x000fc40002000000 */
[----:B------:R-:W-:Y:S01]  /*282e0*/  ISETP.GE.U32.AND.EX P2, PT, R73, R79, PT, P2 ;  /* 0x0000004f4900720c */ /* 0x000fe20003f46120 */
[----:B------:R-:W-:Y:S01]  /*282f0*/  IMAD.IADD R59, R55, 0x1, R15 ;  /* 0x00000001373b7824 */ /* 0x000fe200078e020f */
[----:B------:R-:W-:Y:S01]  /*28300*/  IADD3 R11, P1, P4, R13, R66, R11 ;  /* 0x000000420d0b7210 */ /* 0x000fe20007c3e00b */
[----:B------:R-:W-:Y:S02]  /*28310*/  IMAD.IADD R13, R52, 0x1, R71 ;  /* 0x00000001340d7824 */ /* 0x000fe400078e0247 */
[C---:B------:R-:W-:Y:S01]  /*28320*/  IMAD.WIDE.U32 R68, R59.reuse, UR16, RZ ;  /* 0x000000103b447c25 */ /* 0x040fe2000f8e00ff */
[----:B------:R-:W-:Y:S02]  /*28330*/  IADD3.X R72, PT, PT, RZ, R67, RZ, P1, P4 ;  /* 0x00000043ff487210 */ /* 0x000fe40000fe84ff */
[----:B------:R-:W-:Y:S01]  /*28340*/  SEL R67, RZ, 0x1, P3 ;  /* 0x00000001ff437807 */ /* 0x000fe20001800000 */
[----:B------:R-:W-:-:S03]  /*28350*/  IMAD.WIDE.U32 R52, R59, R24, RZ ;  /* 0x000000183b347225 */ /* 0x000fc600078e00ff */
[----:B------:R-:W-:Y:S01]  /*28360*/  IADD3 R66, P5, P6, R70, R64, R67 ;  /* 0x0000004046427210 */ /* 0x000fe20007ebe043 */
[----:B------:R-:W-:-:S03]  /*28370*/  IMAD.WIDE.U32 R76, R59, R42, RZ ;  /* 0x0000002a3b4c7225 */ /* 0x000fc600078e00ff */
[----:B------:R-:W-:Y:S01]  /*28380*/  IADD3.X R67, PT, PT, R13, R65, RZ, P5, P6 ;  /* 0x000000410d437210 */ /* 0x000fe20002fec4ff */
[----:B------:R-:W-:-:S04]  /*28390*/  IMAD.WIDE.U32 R82, R59, UR18, RZ ;  /* 0x000000123b527c25 */ /* 0x000fc8000f8e00ff */
[----:B------:R-:W-:-:S04]  /*283a0*/  IMAD.WIDE.U32 R64, P5, R54, UR17, R68 ;  /* 0x0000001136407c25 */ /* 0x000fc8000f8a0044 */
[----:B------:R-:W-:-:S04]  /*283b0*/  IMAD.WIDE.U32 R80, P1, R54, R25, R52 ;  /* 0x0000001936507225 */ /* 0x000fc80007820034 */
[----:B------:R-:W-:Y:S01]  /*283c0*/  IMAD.X R87, RZ, RZ, RZ, P5 ;  /* 0x000000ffff577224 */ /* 0x000fe200028e06ff */
[----:B------:R-:W-:Y:S01]  /*283d0*/  IADD3 R68, P5, PT, R11, R58, RZ ;  /* 0x0000003a0b447210 */ /* 0x000fe20007fbe0ff */
[----:B------:R-:W-:Y:S02]  /*283e0*/  IMAD.X R71, RZ, RZ, RZ, P1 ;  /* 0x000000ffff477224 */ /* 0x000fe400008e06ff */
[----:B------:R-:W-:-:S04]  /*283f0*/  IMAD.WIDE.U32 R78, R54, R24, RZ ;  /* 0x00000018364e7225 */ /* 0x000fc800078e00ff */
[----:B------:R-:W-:Y:S01]  /*28400*/  IMAD.WIDE.U32 R76, P4, R54, R43, R76 ;  /* 0x0000002b364c7225 */ /* 0x000fe2000788004c */
[----:B------:R-:W-:-:S03]  /*28410*/  ISETP.GT.U32.AND P3, PT, R78, R17, PT ;  /* 0x000000114e00720c */ /* 0x000fc60003f64070 */
[----:B------:R-:W-:-:S04]  /*28420*/  IMAD.WIDE.U32 R52, P1, R54, UR19, R82 ;  /* 0x0000001336347c25 */ /* 0x000fc8000f820052 */
[----:B------:R-:W-:Y:S01]  /*28430*/  IMAD.X R83, RZ, RZ, RZ, P4 ;  /* 0x000000ffff537224 */ /* 0x000fe200020e06ff */
[----:B------:R-:W-:Y:S01]  /*28440*/  ISETP.GE.U32.AND P4, PT, R70, R74, PT ;  /* 0x0000004a4600720c */ /* 0x000fe20003f86070 */
[----:B------:R-:W-:Y:S01]  /*28450*/  IMAD.X R89, RZ, RZ, RZ, P1 ;  /* 0x000000ffff597224 */ /* 0x000fe200008e06ff */
[----:B------:R-:W-:Y:S01]  /*28460*/  ISETP.GE.U32.AND P1, PT, R66, R70, PT ;  /* 0x000000464200720c */ /* 0x000fe20003f26070 */
[----:B------:R-:W-:Y:S01]  /*28470*/  IMAD.X R69, R73, 0x1, R72, P5 ;  /* 0x0000000149457824 */ /* 0x000fe200028e0648 */
[----:B------:R-:W-:Y:S01]  /*28480*/  IADD3 R15, P5, PT, R79, R80, RZ ;  /* 0x000000504f0f7210 */ /* 0x000fe20007fbe0ff */
[----:B------:R-:W-:Y:S01]  /*28490*/  IMAD.MOV.U32 R70, RZ, RZ, R81 ;  /* 0x000000ffff467224 */ /* 0x000fe200078e0051 */
[----:B------:R-:W-:Y:S01]  /*284a0*/  ISETP.GE.U32.AND.EX P4, PT, R13, R75, PT, P4 ;  /* 0x0000004b0d00720c */ /* 0x000fe20003f86140 */
[C---:B------:R-:W-:Y:S01]  /*284b0*/  IMAD.WIDE.U32 R74, R54.reuse, R42, RZ ;  /* 0x0000002a364a7225 */ /* 0x040fe200078e00ff */
[----:B------:R-:W-:Y:S02]  /*284c0*/  LOP3.LUT R72, RZ, R3, RZ, 0x33, !PT ;  /* 0x00000003ff487212 */ /* 0x000fe400078e33ff */
[----:B------:R-:W-:Y:S01]  /*284d0*/  SEL R11, RZ, 0x1, P4 ;  /* 0x00000001ff0b7807 */ /* 0x000fe20002000000 */
[----:B------:R-:W-:Y:S01]  /*284e0*/  IMAD.WIDE.U32 R84, R54, UR16, RZ ;  /* 0x0000001036547c25 */ /* 0x000fe2000f8e00ff */
[----:B------:R-:W-:-:S02]  /*284f0*/  IADD3 RZ, P6, PT, R75, R76, RZ ;  /* 0x0000004c4bff7210 */ /* 0x000fc40007fde0ff */
[----:B------:R-:W-:Y:S01]  /*28500*/  ISETP.GT.U32.AND.EX P3, PT, R15, R72, PT, P3 ;  /* 0x000000480f00720c */ /* 0x000fe20003f64130 */
[----:B------:R-:W-:Y:S01]  /*28510*/  IMAD.WIDE.U32.X R78, R59, R25, R70, P5 ;  /* 0x000000193b4e7225 */ /* 0x000fe200028e0446 */
[----:B------:R-:W-:Y:S02]  /*28520*/  ISETP.GE.U32.AND.EX P5, PT, R67, R13, PT, P1 ;  /* 0x0000000d4300720c */ /* 0x000fe40003fa6110 */
[----:B------:R-:W-:Y:S01]  /*28530*/  IADD3 RZ, P4, PT, R85, R64, RZ ;  /* 0x0000004055ff7210 */ /* 0x000fe20007f9e0ff */
[----:B------:R-:W-:Y:S01]  /*28540*/  IMAD.WIDE.U32 R70, R54, UR18, RZ ;  /* 0x0000001236467c25 */ /* 0x000fe2000f8e00ff */
[----:B------:R-:W-:Y:S02]  /*28550*/  SEL R3, RZ, 0x1, P5 ;  /* 0x00000001ff037807 */ /* 0x000fe40002800000 */
[----:B------:R-:W-:Y:S01]  /*28560*/  ISETP.GE.U32.AND P1, PT, R68, R58, PT ;  /* 0x0000003a4400720c */ /* 0x000fe20003f26070 */
[----:B------:R-:W-:Y:S01]  /*28570*/  IMAD.MOV.U32 R82, RZ, RZ, R77 ;  /* 0x000000ffff527224 */ /* 0x000fe200078e004d */
[----:B------:R-:W-:Y:S01]  /*28580*/  IADD3 RZ, P5, PT, R71, R52, RZ ;  /* 0x0000003447ff7210 */ /* 0x000fe20007fbe0ff */
[----:B------:R-:W-:Y:S01]  /*28590*/  IMAD.MOV.U32 R86, RZ, RZ, R65 ;  /* 0x000000ffff567224 */ /* 0x000fe200078e0041 */
[----:B------:R-:W-:Y:S01]  /*285a0*/  SEL R77, RZ, 0x1, !P3 ;  /* 0x00000001ff4d7807 */ /* 0x000fe20005800000 */
[----:B------:R-:W-:Y:S01]  /*285b0*/  IMAD.MOV.U32 R88, RZ, RZ, R53 ;  /* 0x000000ffff587224 */ /* 0x000fe200078e0035 */
[----:B------:R-:W-:Y:S01]  /*285c0*/  ISETP.GE.U32.AND.EX P1, PT, R69, R73, PT, P1 ;  /* 0x000000494500720c */ /* 0x000fe20003f26110 */
[----:B------:R-:W-:-:S04]  /*285d0*/  IMAD.WIDE.U32 R80, R54, R42, R66 ;  /* 0x0000002a36507225 */ /* 0x000fc800078e0042 */
[----:B------:R-:W-:Y:S01]  /*285e0*/  IMAD.WIDE.U32.X R74, R59, R43, R82, P6 ;  /* 0x0000002b3b4a7225 */ /* 0x000fe200030e0452 */
[----:B------:R-:W-:-:S03]  /*285f0*/  ISETP.GE.U32.AND P6, PT, R80, R66, PT ;  /* 0x000000425000720c */ /* 0x000fc60003fc6070 */
[----:B------:R-:W-:-:S04]  /*28600*/  IMAD.WIDE.U32.X R70, R59, UR17, R86, P4 ;  /* 0x000000113b467c25 */ /* 0x000fc8000a0e0456 */
[----:B------:R-:W-:Y:S01]  /*28610*/  IMAD.WIDE.U32.X R58, R59, UR19, R88, P5 ;  /* 0x000000133b3a7c25 */ /* 0x000fe2000a8e0458 */
[----:B------:R-:W-:Y:S02]  /*28620*/  IADD3 R13, P5, P4, R3, R34, R11 ;  /* 0x00000022030d7210 */ /* 0x000fe40007cbe00b */
[----:B------:R-:W-:Y:S01]  /*28630*/  SEL R3, RZ, 0x1, P2 ;  /* 0x00000001ff037807 */ /* 0x000fe20001000000 */
[----:B------:R-:W-:Y:S01]  /*28640*/  IMAD.IADD R15, R76, 0x1, R81 ;  /* 0x000000014c0f7824 */ /* 0x000fe200078e0251 */
[----:B------:R-:W-:Y:S01]  /*28650*/  IADD3 R76, P2, P3, R80, R78, R77 ;  /* 0x0000004e504c7210 */ /* 0x000fe20007b5e04d */
[----:B------:R-:W-:Y:S01]  /*28660*/  IMAD.WIDE.U32 R72, R60, UR12, R68 ;  /* 0x0000000c3c487c25 */ /* 0x000fe2000f8e0044 */
[----:B------:R-:W-:Y:S02]  /*28670*/  SEL R11, RZ, 0x1, P1 ;  /* 0x00000001ff0b7807 */ /* 0x000fe40000800000 */
[----:B------:R-:W-:Y:S01]  /*28680*/  IADD3.X R77, PT, PT, R15, R79, RZ, P2, P3 ;  /* 0x0000004f0f4d7210 */ /* 0x000fe200017e64ff */
[----:B------:R-:W-:Y:S01]  /*28690*/  IMAD.IADD R23, R22, 0x1, R73 ;  /* 0x0000000116177824 */ /* 0x000fe200078e0249 */
[----:B------:R-:W-:-:S02]  /*286a0*/  IADD3.X R35, PT, PT, RZ, R35, RZ, P5, P4 ;  /* 0x00000023ff237210 */ /* 0x000fc40002fe84ff */
[----:B------:R-:W-:Y:S02]  /*286b0*/  IADD3 R34, P2, PT, R13, R72, RZ ;  /* 0x000000480d227210 */ /* 0x000fe40007f5e0ff */
[----:B------:R-:W-:Y:S02]  /*286c0*/  ISETP.GE.U32.AND P1, PT, R76, R80, PT ;  /* 0x000000504c00720c */ /* 0x000fe40003f26070 */
[----:B------:R-:W-:Y:S01]  /*286d0*/  IADD3 R11, P5, P4, R11, R56, R3 ;  /* 0x000000380b0b7210 */ /* 0x000fe20007cbe003 */
[----:B------:R-:W-:Y:S01]  /*286e0*/  IMAD.X R35, R23, 0x1, R35, P2 ;  /* 0x0000000117237824 */ /* 0x000fe200010e0623 */
[----:B------:R-:W-:Y:S02]  /*286f0*/  SEL R3, RZ, 0x1, P0 ;  /* 0x00000001ff037807 */ /* 0x000fe40000000000 */
[----:B------:R-:W-:Y:S01]  /*28700*/  ISETP.GE.U32.AND.EX P6, PT, R15, R67, PT, P6 ;  /* 0x000000430f00720c */ /* 0x000fe20003fc6160 */
[----:B------:R-:W-:Y:S01]  /*28710*/  IMAD.WIDE.U32 R66, R62, UR4, R76 ;  /* 0x000000043e427c25 */ /* 0x000fe2000f8e004c */
[----:B------:R-:W-:-:S02]  /*28720*/  ISETP.GE.U32.AND.EX P1, PT, R77, R15, PT, P1 ;  /* 0x0000000f4d00720c */ /* 0x000fc40003f26110 */
[----:B------:R-:W-:Y:S01]  /*28730*/  ISETP.GE.U32.AND P0, PT, R72, R68, PT ;  /* 0x000000444800720c */ /* 0x000fe20003f06070 */
[----:B------:R-:W-:Y:S01]  /*28740*/  IMAD.IADD R38, R38, 0x1, R67 ;  /* 0x0000000126267824 */ /* 0x000fe200078e0243 */
[----:B------:R-:W-:Y:S02]  /*28750*/  ISETP.GE.U32.AND P3, PT, R34, R72, PT ;  /* 0x000000482200720c */ /* 0x000fe40003f66070 */
[----:B------:R-:W-:Y:S02]  /*28760*/  IADD3.X R57, PT, PT, RZ, R57, RZ, P5, P4 ;  /* 0x00000039ff397210 */ /* 0x000fe40002fe84ff */
[----:B------:R-:W-:Y:S02]  /*28770*/  IADD3 R56, P4, P2, R11, R32, R3 ;  /* 0x000000200b387210 */ /* 0x000fe40007a9e003 */
[----:B------:R-:W-:Y:S02]  /*28780*/  SEL R3, RZ, 0x1, P6 ;  /* 0x00000001ff037807 */ /* 0x000fe40003000000 */
[----:B------:R-:W-:-:S02]  /*28790*/  SEL R11, RZ, 0x1, P1 ;  /* 0x00000001ff0b7807 */ /* 0x000fc40000800000 */
[----:B------:R-:W-:Y:S02]  /*287a0*/  ISETP.GE.U32.AND.EX P0, PT, R23, R69, PT, P0 ;  /* 0x000000451700720c */ /* 0x000fe40003f06100 */
[----:B------:R-:W-:Y:S01]  /*287b0*/  ISETP.GE.U32.AND.EX P3, PT, R35, R23, PT, P3 ;  /* 0x000000172300720c */ /* 0x000fe20003f66130 */
[----:B------:R-:W-:Y:S01]  /*287c0*/  IMAD.WIDE.U32 R22, R54, UR16, R34 ;  /* 0x0000001036167c25 */ /* 0x000fe2000f8e0022 */
[----:B------:R-:W-:Y:S02]  /*287d0*/  IADD3.X R57, PT, PT, R57, R33, RZ, P4, P2 ;  /* 0x0000002139397210 */ /* 0x000fe400027e44ff */
[----:B------:R-:W-:Y:S01]  /*287e0*/  IADD3 R33, P4, P5, R11, R74, R3 ;  /* 0x0000004a0b217210 */ /* 0x000fe20007d9e003 */
[----:B------:R-:W-:Y:S01]  /*287f0*/  IMAD.IADD R65, R64, 0x1, R23 ;  /* 0x0000000140417824 */ /* 0x000fe200078e0217 */
[----:B------:R-:W-:Y:S01]  /*28800*/  SEL R3, RZ, 0x1, P0 ;  /* 0x00000001ff037807 */ /* 0x000fe20000000000 */
[----:B------:R-:W-:Y:S01]  /*28810*/  IMAD.WIDE.U32 R60, R60, UR14, R56 ;  /* 0x0000000e3c3c7c25 */ /* 0x000fe2000f8e0038 */
[----:B------:R-:W-:-:S02]  /*28820*/  SEL R11, RZ, 0x1, P3 ;  /* 0x00000001ff0b7807 */ /* 0x000fc40001800000 */
[----:B------:R-:W-:Y:S02]  /*28830*/  IADD3.X R74, PT, PT, RZ, R75, RZ, P4, P5 ;  /* 0x0000004bff4a7210 */ /* 0x000fe400027ea4ff */
[----:B------:R-:W-:Y:S01]  /*28840*/  IADD3 R3, P0, P1, R11, R6, R3 ;  /* 0x000000060b037210 */ /* 0x000fe2000791e003 */
[----:B------:R-:W-:Y:S01]  /*28850*/  IMAD R11, R38, UR10, RZ ;  /* 0x0000000a260b7c24 */ /* 0x000fe2000f8e02ff */
[----:B------:R-:W-:Y:S02]  /*28860*/  IADD3 R32, P3, PT, R33, R22, RZ ;  /* 0x0000001621207210 */ /* 0x000fe40007f7e0ff */
[----:B------:R-:W-:Y:S01]  /*28870*/  IADD3.X R7, PT, PT, RZ, R7, RZ, P0, P1 ;  /* 0x00000007ff077210 */ /* 0x000fe200007e24ff */
[----:B------:R-:W-:Y:S01]  /*28880*/  IMAD R67, R66, UR11, R11 ;  /* 0x0000000b42437c24 */ /* 0x000fe2000f8e020b */
[----:B------:R-:W-:Y:S01]  /*28890*/  IADD3 R6, P0, PT, R3, R60, RZ ;  /* 0x0000003c03067210 */ /* 0x000fe20007f1e0ff */
[----:B------:R-:W-:Y:S01]  /*288a0*/  IMAD.IADD R11, R18, 0x1, R61 ;  /* 0x00000001120b7824 */ /* 0x000fe200078e023d */
[----:B------:R-:W-:Y:S01]  /*288b0*/  ISETP.GE.U32.AND P4, PT, R22, R34, PT ;  /* 0x000000221600720c */ /* 0x000fe20003f86070 */
[----:B------:R-:W-:Y:S01]  /*288c0*/  IMAD.X R33, R65, 0x1, R74, P3 ;  /* 0x0000000141217824 */ /* 0x000fe200018e064a */
[----:B------:R-:W-:Y:S01]  /*288d0*/  ISETP.GE.U32.AND P5, PT, R32, R22, PT ;  /* 0x000000162000720c */ /* 0x000fe20003fa6070 */
[----:B------:R-:W-:Y:S01]  /*288e0*/  IMAD.WIDE.U32 R22, R66, UR10, RZ ;  /* 0x0000000a42167c25 */ /* 0x000fe2000f8e00ff */
[----:B------:R-:W-:-:S02]  /*288f0*/  ISETP.GE.U32.AND P1, PT, R60, R56, PT ;  /* 0x000000383c00720c */ /* 0x000fc40003f26070 */
[----:B------:R-:W-:Y:S01]  /*28900*/  ISETP.GE.U32.AND P3, PT, R6, R60, PT ;  /* 0x0000003c0600720c */ /* 0x000fe20003f66070 */
[----:B------:R-:W-:Y:S01]  /*28910*/  IMAD.X R7, R11, 0x1, R7, P0 ;  /* 0x000000010b077824 */ /* 0x000fe200000e0607 */
[----:B------:R-:W-:Y:S01]  /*28920*/  ISETP.GE.U32.AND.EX P4, PT, R65, R35, PT, P4 ;  /* 0x000000234100720c */ /* 0x000fe20003f86140 */
[----:B------:R-:W-:Y:S01]  /*28930*/  IMAD.WIDE.U32 R18, R22, R24, RZ ;  /* 0x0000001816127225 */ /* 0x000fe200078e00ff */
[----:B------:R-:W-:Y:S02]  /*28940*/  ISETP.GE.U32.AND.EX P5, PT, R33, R65, PT, P5 ;  /* 0x000000412100720c */ /* 0x000fe40003fa6150 */
[----:B------:R-:W-:Y:S01]  /*28950*/  ISETP.GE.U32.AND P2, PT, R66, R76, PT ;  /* 0x0000004c4200720c */ /* 0x000fe20003f46070 */
[----:B------:R-:W-:Y:S01]  /*28960*/  IMAD.WIDE.U32 R34, R62, UR6, R32 ;  /* 0x000000063e227c25 */ /* 0x000fe2000f8e0020 */
[----:B------:R-:W-:Y:S02]  /*28970*/  LOP3.LUT R13, RZ, R66, RZ, 0x33, !PT ;  /* 0x00000042ff0d7212 */ /* 0x000fe400078e33ff */
[----:B------:R-:W-:Y:S01]  /*28980*/  ISETP.GE.U32.AND.EX P1, PT, R11, R57, PT, P1 ;  /* 0x000000390b00720c */ /* 0x000fe20003f26110 */
[----:B------:R-:W-:Y:S01]  /*28990*/  IMAD.IADD R23, R23, 0x1, R67 ;  /* 0x0000000117177824 */ /* 0x000fe200078e0243 */
[----:B------:R-:W-:Y:S01]  /*289a0*/  ISETP.GE.U32.AND.EX P3, PT, R7, R11, PT, P3 ;  /* 0x0000000b0700720c */ /* 0x000fe20003f66130 */
[----:B------:R-:W-:Y:S01]  /*289b0*/  IMAD.IADD R17, R20, 0x1, R35 ;  /* 0x0000000114117824 */ /* 0x000fe200078e0223 */
[----:B------:R-:W-:Y:S01]  /*289c0*/  SEL R3, RZ, 0x1, P4 ;  /* 0x00000001ff037807 */ /* 0x000fe20002000000 */
[----:B------:R-:W-:Y:S01]  /*289d0*/  IMAD.WIDE.U32 R20, R23, R24, RZ ;  /* 0x0000001817147225 */ /* 0x000fe200078e00ff */
[----:B------:R-:W-:-:S02]  /*289e0*/  SEL R11, RZ, 0x1, P5 ;  /* 0x00000001ff0b7807 */ /* 0x000fc40002800000 */
[----:B------:R-:W-:Y:S01]  /*289f0*/  ISETP.GE.U32.AND.EX P2, PT, R38, R77, PT, P2 ;  /* 0x0000004d2600720c */ /* 0x000fe20003f46120 */
[----:B------:R-:W-:Y:S01]  /*28a00*/  IMAD.WIDE.U32 R60, R23, R42, RZ ;  /* 0x0000002a173c7225 */ /* 0x000fe200078e00ff */
[----:B------:R-:W-:Y:S02]  /*28a10*/  ISETP.GT.U32.AND P0, PT, R18, R13, PT ;  /* 0x0000000d1200720c */ /* 0x000fe40003f04070 */
[----:B------:R-:W-:Y:S01]  /*28a20*/  IADD3 R13, P5, P4, R11, R70, R3 ;  /* 0x000000460b0d7210 */ /* 0x000fe20007cbe003 */
[----:B------:R-:W-:Y:S01]  /*28a30*/  IMAD.WIDE.U32 R64, R23, UR16, RZ ;  /* 0x0000001017407c25 */ /* 0x000fe2000f8e00ff */
[----:B------:R-:W-:Y:S02]  /*28a40*/  SEL R3, RZ, 0x1, P1 ;  /* 0x00000001ff037807 */ /* 0x000fe40000800000 */
[----:B------:R-:W-:Y:S01]  /*28a50*/  SEL R11, RZ, 0x1, P3 ;  /* 0x00000001ff0b7807 */ /* 0x000fe20001800000 */
[----:B------:R-:W-:Y:S01]  /*28a60*/  IMAD.WIDE.U32 R54, R54, UR18, R6 ;  /* 0x0000001236367c25 */ /* 0x000fe2000f8e0006 */
[----:B------:R-:W-:-:S02]  /*28a70*/  SEL R15, RZ, 0x1, P2 ;  /* 0x00000001ff0f7807 */ /* 0x000fc40001000000 */
[----:B------:R-:W-:Y:S01]  /*28a80*/  IADD3 R3, P3, P2, R11, R26, R3 ;  /* 0x0000001a0b037210 */ /* 0x000fe20007a7e003 */
[----:B------:R-:W-:Y:S01]  /*28a90*/  IMAD.WIDE.U32 R56, R22, R42, RZ ;  /* 0x0000002a16387225 */ /* 0x000fe200078e00ff */
[----:B------:R-:W-:Y:S02]  /*28aa0*/  IADD3.X R70, PT, PT, RZ, R71, RZ, P5, P4 ;  /* 0x00000047ff467210 */ /* 0x000fe40002fe84ff */
[----:B------:R-:W-:Y:S01]  /*28ab0*/  IADD3 R26, P4, P5, R34, R30, R15 ;  /* 0x0000001e221a7210 */ /* 0x000fe20007d9e00f */
[----:B------:R-:W-:Y:S01]  /*28ac0*/  IMAD.IADD R15, R52, 0x1, R55 ;  /* 0x00000001340f7824 */ /* 0x000fe200078e0237 */
[----:B------:R-:W-:Y:S01]  /*28ad0*/  IADD3.X R11, PT, PT, RZ, R27, RZ, P3, P2 ;  /* 0x0000001bff0b7210 */ /* 0x000fe20001fe44ff */
[----:B------:R-:W-:Y:S01]  /*28ae0*/  IMAD.WIDE.U32 R60, P3, R22, R43, R60 ;  /* 0x0000002b163c7225 */ /* 0x000fe2000786003c */
[----:B------:R-:W-:Y:S02]  /*28af0*/  ISETP.GE.U32.AND P1, PT, R34, R32, PT ;  /* 0x000000202200720c */ /* 0x000fe40003f26070 */
[----:B------:R-:W-:Y:S01]  /*28b00*/  ISETP.GE.U32.AND P2, PT, R26, R34, PT ;  /* 0x000000221a00720c */ /* 0x000fe20003f46070 */
[----:B------:R-:W-:Y:S01]  /*28b10*/  IMAD.WIDE.U32 R34, P6, R22, R25, R20 ;  /* 0x0000001916227225 */ /* 0x000fe200078c0014 */
[----:B------:R-:W-:-:S02]  /*28b20*/  IADD3.X R27, PT, PT, R17, R31, RZ, P4, P5 ;  /* 0x0000001f111b7210 */ /* 0x000fc400027ea4ff */
[----:B------:R-:W-:Y:S01]  /*28b30*/  ISETP.GE.U32.AND.EX P1, PT, R17, R33, PT, P1 ;  /* 0x000000211100720c */ /* 0x000fe20003f26110 */
[----:B------:R-:W-:Y:S01]  /*28b40*/  IMAD.WIDE.U32 R20, R23, UR18, RZ ;  /* 0x0000001217147c25 */ /* 0x000fe2000f8e00ff */
[----:B------:R-:W-:Y:S02]  /*28b50*/  IADD3 RZ, P4, PT, R57, R60, RZ ;  /* 0x0000003c39ff7210 */ /* 0x000fe40007f9e0ff */
[----:B------:R-:W-:Y:S01]  /*28b60*/  ISETP.GE.U32.AND.EX P2, PT, R27, R17, PT, P2 ;  /* 0x000000111b00720c */ /* 0x000fe20003f46120 */
[----:B------:R-:W-:Y:S02]  /*28b70*/  IMAD.X R39, RZ, RZ, RZ, P3 ;  /* 0x000000ffff277224 */ /* 0x000fe400018e06ff */
[----:B------:R-:W-:-:S04]  /*28b80*/  IMAD.WIDE.U32 R30, P5, R22, UR17, R64 ;  /* 0x00000011161e7c25 */ /* 0x000fc8000f8a0040 */
[----:B------:R-:W-:-:S04]  /*28b90*/  IMAD.WIDE.U32 R20, P3, R22, UR19, R20 ;  /* 0x0000001316147c25 */ /* 0x000fc8000f860014 */
[----:B------:R-:W-:Y:S01]  /*28ba0*/  IMAD.X R65, RZ, RZ, RZ, P5 ;  /* 0x000000ffff417224 */ /* 0x000fe200028e06ff */
[----:B------:R-:W-:Y:S01]  /*28bb0*/  IADD3 R32, P5, PT, R13, R54, RZ ;  /* 0x000000360d207210 */ /* 0x000fe20007fbe0ff */
[----:B------:R-:W-:Y:S01]  /*28bc0*/  IMAD.X R69, RZ, RZ, RZ, P3 ;  /* 0x000000ffff457224 */ /* 0x000fe200018e06ff */
[----:B------:R-:W-:Y:S01]  /*28bd0*/  IADD3 R18, P3, PT, R19, R34, RZ ;  /* 0x0000002213127210 */ /* 0x000fe20007f7e0ff */
[----:B------:R-:W-:Y:S01]  /*28be0*/  IMAD.X R53, RZ, RZ, RZ, P6 ;  /* 0x000000ffff357224 */ /* 0x000fe200030e06ff */
[----:B------:R-:W-:Y:S01]  /*28bf0*/  LOP3.LUT R19, RZ, R38, RZ, 0x33, !PT ;  /* 0x00000026ff137212 */ /* 0x000fe200078e33ff */
[----:B------:R-:W-:Y:S01]  /*28c00*/  IMAD.MOV.U32 R52, RZ, RZ, R35 ;  /* 0x000000ffff347224 */ /* 0x000fe200078e0023 */
[----:B------:R-:W-:Y:S01]  /*28c10*/  SEL R13, RZ, 0x1, P1 ;  /* 0x00000001ff0d7807 */ /* 0x000fe20000800000 */
[----:B------:R-:W-:Y:S01]  /*28c20*/  IMAD.WIDE.U32 R56, R22, UR16, RZ ;  /* 0x0000001016387c25 */ /* 0x000fe2000f8e00ff */
[----:B------:R-:W-:Y:S02]  /*28c30*/  ISETP.GE.U32.AND P1, PT, R54, R6, PT ;  /* 0x000000063600720c */ /* 0x000fe40003f26070 */
[----:B------:R-:W-:Y:S01]  /*28c40*/  ISETP.GT.U32.AND.EX P0, PT, R18, R19, PT, P0 ;  /* 0x000000131200720c */ /* 0x000fe20003f04100 */
[----:B------:R-:W-:Y:S01]  /*28c50*/  IMAD.WIDE.U32 R66, R22, UR18, RZ ;  /* 0x0000001216427c25 */ /* 0x000fe2000f8e00ff */
[----:B------:R-:W-:-:S02]  /*28c60*/  IADD3 RZ, P6, PT, R57, R30, RZ ;  /* 0x0000001e39ff7210 */ /* 0x000fc40007fde0ff */
[C---:B------:R-:W-:Y:S01]  /*28c70*/  ISETP.GE.U32.AND.EX P1, PT, R15.reuse, R7, PT, P1 ;  /* 0x000000070f00720c */ /* 0x040fe20003f26110 */
[----:B------:R-:W-:Y:S01]  /*28c80*/  IMAD.X R33, R15, 0x1, R70, P5 ;  /* 0x000000010f217824 */ /* 0x000fe200028e0646 */
[----:B------:R-:W-:Y:S01]  /*28c90*/  IADD3 RZ, P5, PT, R67, R20, RZ ;  /* 0x0000001443ff7210 */ /* 0x000fe20007fbe0ff */
[----:B------:R-:W-:Y:S01]  /*28ca0*/  IMAD.WIDE.U32.X R52, R23, R25, R52, P3 ;  /* 0x0000001917347225 */ /* 0x000fe200018e0434 */
[----:B------:R-:W-:Y:S02]  /*28cb0*/  ISETP.GE.U32.AND P3, PT, R32, R54, PT ;  /* 0x000000362000720c */ /* 0x000fe40003f66070 */
[----:B------:R-:W-:Y:S01]  /*28cc0*/  SEL R17, RZ, 0x1, !P0 ;  /* 0x00000001ff117807 */ /* 0x000fe20004000000 */
[----:B------:R-:W-:Y:S01]  /*28cd0*/  IMAD.MOV.U32 R38, RZ, RZ, R61 ;  /* 0x000000ffff267224 */ /* 0x000fe200078e003d */
[----:B------:R-:W-:Y:S01]  /*28ce0*/  ISETP.GE.U32.AND.EX P3, PT, R33, R15, PT, P3 ;  /* 0x0000000f2100720c */ /* 0x000fe20003f66130 */
[----:B------:R-:W-:Y:S01]  /*28cf0*/  IMAD.MOV.U32 R64, RZ, RZ, R31 ;  /* 0x000000ffff407224 */ /* 0x000fe200078e001f */
[----:B------:R-:W-:Y:S01]  /*28d00*/  SEL R15, RZ, 0x1, P2 ;  /* 0x00000001ff0f7807 */ /* 0x000fe20001000000 */
[----:B------:R-:W-:-:S02]  /*28d10*/  IMAD.MOV.U32 R68, RZ, RZ, R21 ;  /* 0x000000ffff447224 */ /* 0x000fc400078e0015 */
[----:B------:R-:W-:-:S04]  /*28d20*/  IMAD.WIDE.U32 R54, R22, R42, R26 ;  /* 0x0000002a16367225 */ /* 0x000fc800078e001a */
[----:B------:R-:W-:Y:S01]  /*28d30*/  IMAD.WIDE.U32.X R34, R23, R43, R38, P4 ;  /* 0x0000002b17227225 */ /* 0x000fe200020e0426 */
[----:B------:R-:W-:Y:S02]  /*28d40*/  IADD3 R15, P4, P2, R15, R8, R13 ;  /* 0x000000080f0f7210 */ /* 0x000fe40007a9e00d */
[----:B------:R-:W-:Y:S01]  /*28d50*/  SEL R13, RZ, 0x1, P1 ;  /* 0x00000001ff0d7807 */ /* 0x000fe20000800000 */
[C---:B------:R-:W-:Y:S01]  /*28d60*/  IMAD.WIDE.U32.X R18, R23.reuse, UR17, R64, P6 ;  /* 0x0000001117127c25 */ /* 0x040fe2000b0e0440 */
[----:B------:R-:W-:Y:S02]  /*28d70*/  SEL R8, RZ, 0x1, P3 ;  /* 0x00000001ff087807 */ /* 0x000fe40001800000 */
[C---:B------:R-:W-:Y:S01]  /*28d80*/  ISETP.GE.U32.AND P1, PT, R54.reuse, R26, PT ;  /* 0x0000001a3600720c */ /* 0x040fe20003f26070 */
[----:B------:R-:W-:Y:S01]  /*28d90*/  IMAD.WIDE.U32.X R6, R23, UR19, R68, P5 ;  /* 0x0000001317067c25 */ /* 0x000fe2000a8e0444 */
[----:B------:R-:W-:Y:S02]  /*28da0*/  IADD3 R52, P5, P6, R54, R52, R17 ;  /* 0x0000003436347210 */ /* 0x000fe40007ebe011 */
[----:B------:R-:W-:Y:S01]  /*28db0*/  IADD3.X R9, PT, PT, RZ, R9, RZ, P4, P2 ;  /* 0x00000009ff097210 */ /* 0x000fe200027e44ff */
[----:B------:R-:W-:Y:S01]  /*28dc0*/  IMAD.IADD R61, R60, 0x1, R55 ;  /* 0x000000013c3d7824 */ /* 0x000fe200078e0237 */
[----:B------:R-:W-:Y:S01]  /*28dd0*/  ISETP.GE.U32.AND P0, PT, R52, R54, PT ;  /* 0x000000363400720c */ /* 0x000fe20003f06070 */
[----:B------:R-:W-:Y:S01]  /*28de0*/  IMAD.WIDE.U32 R38, R62, UR12, R32 ;  /* 0x0000000c3e267c25 */ /* 0x000fe2000f8e0020 */
[----:B------:R-:W-:-:S02]  /*28df0*/  IADD3 R8, P3, P4, R8, R58, R13 ;  /* 0x0000003a08087210 */ /* 0x000fc40007c7e00d */
[----:B------:R-:W-:Y:S01]  /*28e00*/  IADD3.X R53, PT, PT, R61, R53, RZ, P5, P6 ;  /* 0x000000353d357210 */ /* 0x000fe20002fec4ff */
[----:B------:R-:W-:Y:S01]  /*28e10*/  IMAD.IADD R13, R2, 0x1, R39 ;  /* 0x00000001020d7824 */ /* 0x000fe200078e0227 */
[----:B------:R-:W-:Y:S02]  /*28e20*/  IADD3 R26, P5, PT, R15, R38, RZ ;  /* 0x000000260f1a7210 */ /* 0x000fe40007fbe0ff */
[----:B------:R-:W-:Y:S02]  /*28e30*/  ISETP.GE.U32.AND.EX P1, PT, R61, R27, PT, P1 ;  /* 0x0000001b3d00720c */ /* 0x000fe40003f26110 */
[----:B------:R-:W-:Y:S01]  /*28e40*/  ISETP.GE.U32.AND.EX P0, PT, R53, R61, PT, P0 ;  /* 0x0000003d3500720c */ /* 0x000fe20003f06100 */
[----:B------:R-:W-:Y:S01]  /*28e50*/  IMAD.X R27, R13, 0x1, R9, P5 ;  /* 0x000000010d1b7824 */ /* 0x000fe200028e0609 */
[----:B------:R-:W-:Y:S02]  /*28e60*/  IADD3.X R58, PT, PT, RZ, R59, RZ, P3, P4 ;  /* 0x0000003bff3a7210 */ /* 0x000fe40001fe84ff */
[----:B------:R-:W-:-:S02]  /*28e70*/  ISETP.GE.U32.AND P2, PT, R38, R32, PT ;  /* 0x000000202600720c */ /* 0x000fc40003f46070 */
[----:B------:R-:W-:Y:S01]  /*28e80*/  ISETP.GE.U32.AND P3, PT, R26, R38, PT ;  /* 0x000000261a00720c */ /* 0x000fe20003f66070 */
[----:B------:R-:W-:Y:S01]  /*28e90*/  IMAD.WIDE.U32 R38, R40, UR4, R52 ;  /* 0x0000000428267c25 */ /* 0x000fe2000f8e0034 */
[----:B------:R-:W-:Y:S02]  /*28ea0*/  IADD3 R8, P4, PT, R8, R3, RZ ;  /* 0x0000000308087210 */ /* 0x000fe40007f9e0ff */
[----:B------:R-:W-:Y:S01]  /*28eb0*/  SEL R3, RZ, 0x1, P1 ;  /* 0x00000001ff037807 */ /* 0x000fe20000800000 */
[----:B------:R-:W-:Y:S01]  /*28ec0*/  IMAD.IADD R37, R16, 0x1, R39 ;  /* 0x0000000110257824 */ /* 0x000fe200078e0227 */
[----:B------:R-:W-:Y:S01]  /*28ed0*/  SEL R2, RZ, 0x1, P0 ;  /* 0x00000001ff027807 */ /* 0x000fe20000000000 */
[----:B------:R-:W-:Y:S01]  /*28ee0*/  IMAD.X R9, R58, 0x1, R11, P4 ;  /* 0x000000013a097824 */ /* 0x000fe200020e060b */
[----:B------:R-:W-:Y:S02]  /*28ef0*/  ISETP.GE.U32.AND.EX P2, PT, R13, R33, PT, P2 ;  /* 0x000000210d00720c */ /* 0x000fe40003f46120 */
[----:B------:R-:W-:Y:S01]  /*28f00*/  ISETP.GE.U32.AND.EX P3, PT, R27, R13, PT, P3 ;  /* 0x0000000d1b00720c */ /* 0x000fe20003f66130 */
[----:B------:R-:W-:Y:S01]  /*28f10*/  IMAD.WIDE.U32 R62, R62, UR14, R8 ;  /* 0x0000000e3e3e7c25 */ /* 0x000fe2000f8e0008 */
[----:B------:R-:W-:-:S02]  /*28f20*/  IADD3 R17, P1, P5, R2, R34, R3 ;  /* 0x0000002202117210 */ /* 0x000fc40007d3e003 */
[----:B------:R-:W-:Y:S01]  /*28f30*/  SEL R11, RZ, 0x1, P2 ;  /* 0x00000001ff0b7807 */ /* 0x000fe20001000000 */
[----:B------:R-:W-:Y:S01]  /*28f40*/  IMAD.WIDE.U32 R2, R22, UR16, R26 ;  /* 0x0000001016027c25 */ /* 0x000fe2000f8e001a */
[----:B------:R-:W-:Y:S02]  /*28f50*/  SEL R13, RZ, 0x1, P3 ;  /* 0x00000001ff0d7807 */ /* 0x000fe40001800000 */
[----:B------:R-:W-:Y:S01]  /*28f60*/  IADD3.X R34, PT, PT, RZ, R35, RZ, P1, P5 ;  /* 0x00000023ff227210 */ /* 0x000fe20000fea4ff */
[----:B------:R-:W-:Y:S01]  /*28f70*/  IMAD.IADD R31, R30, 0x1, R3 ;  /* 0x000000011e1f7824 */ /* 0x000fe200078e0203 */
[----:B------:R-:W-:Y:S02]  /*28f80*/  IADD3 R16, P5, PT, R17, R2, RZ ;  /* 0x0000000211107210 */ /* 0x000fe40007fbe0ff */
[----:B------:R-:W-:Y:S01]  /*28f90*/  IADD3 R11, P2, P4, R13, R4, R11 ;  /* 0x000000040d0b7210 */ /* 0x000fe20007c5e00b */
[----:B------:R-:W-:Y:S01]  /*28fa0*/  IMAD R13, R37, UR10, RZ ;  /* 0x0000000a250d7c24 */ /* 0x000fe2000f8e02ff */
[----:B------:R-:W-:Y:S01]  /*28fb0*/  ISETP.GE.U32.AND P1, PT, R2, R26, PT ;  /* 0x0000001a0200720c */ /* 0x000fe20003f26070 */
[----:B------:R-:W-:Y:S01]  /*28fc0*/  IMAD.X R17, R31, 0x1, R34, P5 ;  /* 0x000000011f117824 */ /* 0x000fe200028e0622 */
[----:B------:R-:W-:Y:S01]  /*28fd0*/  ISETP.GE.U32.AND P3, PT, R16, R2, PT ;  /* 0x000000021000720c */ /* 0x000fe20003f66070 */
[----:B------:R-:W-:Y:S01]  /*28fe0*/  IMAD.WIDE.U32 R2, R38, UR10, RZ ;  /* 0x0000000a26027c25 */ /* 0x000fe2000f8e00ff */
[----:B------:R-:W-:-:S02]  /*28ff0*/  IADD3.X R5, PT, PT, RZ, R5, RZ, P2, P4 ;  /* 0x00000005ff057210 */ /* 0x000fc400017e84ff */
[----:B------:R-:W-:Y:S01]  /*29000*/  IADD3 R4, P2, PT, R11, R62, RZ ;  /* 0x0000003e0b047210 */ /* 0x000fe20007f5e0ff */
[----:B------:R-:W-:Y:S01]  /*29010*/  IMAD R39, R38, UR11, R13 ;  /* 0x0000000b26277c24 */ /* 0x000fe2000f8e020d */
[----:B------:R-:W-:Y:S01]  /*29020*/  LOP3.LUT R15, RZ, R38, RZ, 0x33, !PT ;  /* 0x00000026ff0f7212 */ /* 0x000fe200078e33ff */
[----:B------:R-:W-:Y:S01]  /*29030*/  IMAD.IADD R13, R10, 0x1, R63 ;  /* 0x000000010a0d7824 */ /* 0x000fe200078e023f */
[----:B------:R-:W-:Y:S01]  /*29040*/  ISETP.GE.U32.AND P4, PT, R62, R8, PT ;  /* 0x000000083e00720c */ /* 0x000fe20003f86070 */
[----:B------:R-:W-:Y:S01]  /*29050*/  IMAD.WIDE.U32 R10, R2, R24, RZ ;  /* 0x00000018020a7225 */ /* 0x000fe200078e00ff */
[----:B------:R-:W-:Y:S02]  /*29060*/  ISETP.GE.U32.AND P5, PT, R4, R62, PT ;  /* 0x0000003e0400720c */ /* 0x000fe40003fa6070 */
[----:B------:R-:W-:Y:S01]  /*29070*/  ISETP.GE.U32.AND.EX P1, PT, R31, R27, PT, P1 ;  /* 0x0000001b1f00720c */ /* 0x000fe20003f26110 */
[----:B------:R-:W-:Y:S01]  /*29080*/  IMAD.X R5, R13, 0x1, R5, P2 ;  /* 0x000000010d057824 */ /* 0x000fe200010e0605 */
[----:B------:R-:W-:Y:S01]  /*29090*/  ISETP.GE.U32.AND.EX P3, PT, R17, R31, PT, P3 ;  /* 0x0000001f1100720c */ /* 0x000fe20003f66130 */
[----:B------:R-:W-:Y:S01]  /*290a0*/  IMAD.IADD R41, R3, 0x1, R39 ;  /* 0x0000000103297824 */ /* 0x000fe200078e0227 */
[----:B------:R-:W-:Y:S01]  /*290b0*/  ISETP.GT.U32.AND P2, PT, R10, R15, PT ;  /* 0x0000000f0a00720c */ /* 0x000fe20003f44070 */
[----:B------:R-:W-:Y:S01]  /*290c0*/  IMAD.WIDE.U32 R22, R22, UR18, R4 ;  /* 0x0000001216167c25 */ /* 0x000fe2000f8e0004 */
[----:B------:R-:W-:-:S02]  /*290d0*/  ISETP.GE.U32.AND.EX P4, PT, R13, R9, PT, P4 ;  /* 0x000000090d00720c */ /* 0x000fc40003f86140 */
[----:B------:R-:W-:Y:S01]  /*290e0*/  ISETP.GE.U32.AND.EX P5, PT, R5, R13, PT, P5 ;  /* 0x0000000d0500720c */ /* 0x000fe20003fa6150 */
[----:B------:R-:W-:Y:S01]  /*290f0*/  IMAD.WIDE.U32 R8, R40, UR6, R16 ;  /* 0x0000000628087c25 */ /* 0x000fe2000f8e0010 */
[----:B------:R-:W-:Y:S02]  /*29100*/  SEL R13, RZ, 0x1, P1 ;  /* 0x00000001ff0d7807 */ /* 0x000fe40000800000 */
[----:B------:R-:W-:Y:S01]  /*29110*/  SEL R10, RZ, 0x1, P3 ;  /* 0x00000001ff0a7807 */ /* 0x000fe20001800000 */
[----:B------:R-:W-:Y:S01]  /*29120*/  IMAD.IADD R35, R14, 0x1, R9 ;  /* 0x000000010e237824 */ /* 0x000fe200078e0209 */
[----:B------:R-:W-:Y:S01]  /*29130*/  ISETP.GE.U32.AND P0, PT, R38, R52, PT ;  /* 0x000000342600720c */ /* 0x000fe20003f06070 */
[----:B------:R-:W-:Y:S01]  /*29140*/  IMAD.IADD R23, R20, 0x1, R23 ;  /* 0x0000000114177824 */ /* 0x000fe200078e0217 */
[----:B------:R-:W-:Y:S01]  /*29150*/  IADD3 R31, P3, P6, R10, R18, R13 ;  /* 0x000000120a1f7210 */ /* 0x000fe20007e7e00d */
[----:B------:R-:W-:Y:S01]  /*29160*/  IMAD.WIDE.U32 R14, R41, R24, RZ ;  /* 0x00000018290e7225 */ /* 0x000fe200078e00ff */
[----:B------:R-:W-:-:S02]  /*29170*/  SEL R13, RZ, 0x1, P4 ;  /* 0x00000001ff0d7807 */ /* 0x000fc40002000000 */
[----:B------:R-:W-:Y:S01]  /*29180*/  SEL R10, RZ, 0x1, P5 ;  /* 0x00000001ff0a7807 */ /* 0x000fe20002800000 */
[----:B------:R-:W-:Y:S01]  /*29190*/  IMAD.WIDE.U32 R32, R2, UR18, RZ ;  /* 0x0000001202207c25 */ /* 0x000fe2000f8e00ff */
[----:B------:R-:W-:Y:S02]  /*291a0*/  ISETP.GE.U32.AND.EX P0, PT, R37, R53, PT, P0 ;  /* 0x000000352500720c */ /* 0x000fe40003f06100 */
[----:B------:R-:W-:Y:S01]  /*291b0*/  IADD3.X R9, PT, PT, RZ, R19, RZ, P3, P6 ;  /* 0x00000013ff097210 */ /* 0x000fe20001fec4ff */
[----:B------:R-:W-:Y:S01]  /*291c0*/  IMAD.WIDE.U32 R18, R41, R42, RZ ;  /* 0x0000002a29127225 */ /* 0x000fe200078e00ff */
[----:B------:R-:W-:Y:S02]  /*291d0*/  IADD3 R13, P4, P5, R10, R28, R13 ;  /* 0x0000001c0a0d7210 */ /* 0x000fe40007d9e00d */
[----:B------:R-:W-:Y:S02]  /*291e0*/  SEL R21, RZ, 0x1, P0 ;  /* 0x00000001ff157807 */ /* 0x000fe40000000000 */
[----:B------:R-:W-:Y:S01]  /*291f0*/  IADD3.X R3, PT, PT, RZ, R29, RZ, P4, P5 ;  /* 0x0000001dff037210 */ /* 0x000fe200027ea4ff */
[----:B------:R-:W-:Y:S01]  /*29200*/  IMAD.WIDE.U32 R26, P5, R2, R43, R18 ;  /* 0x0000002b021a7225 */ /* 0x000fe200078a0012 */
[----:B------:R-:W-:-:S02]  /*29210*/  IADD3 R28, P3, P6, R8, R46, R21 ;  /* 0x0000002e081c7210 */ /* 0x000fc40007e7e015 */
[----:B------:R-:W-:Y:S01]  /*29220*/  IADD3 R18, P4, PT, R31, R22, RZ ;  /* 0x000000161f127210 */ /* 0x000fe20007f9e0ff */
[----:B------:R-:W-:Y:S01]  /*29230*/  IMAD.WIDE.U32 R20, R2, R42, RZ ;  /* 0x0000002a02147225 */ /* 0x000fe200078e00ff */
[----:B------:R-:W-:Y:S02]  /*29240*/  ISETP.GE.U32.AND P1, PT, R8, R16, PT ;  /* 0x000000100800720c */ /* 0x000fe40003f26070 */
[----:B------:R-:W-:Y:S01]  /*29250*/  ISETP.GE.U32.AND P0, PT, R28, R8, PT ;  /* 0x000000081c00720c */ /* 0x000fe20003f06070 */
[----:B------:R-:W-:Y:S01]  /*29260*/  IMAD.X R19, R23, 0x1, R9, P4 ;  /* 0x0000000117137824 */ /* 0x000fe200020e0609 */
[----:B------:R-:W-:Y:S01]  /*29270*/  IADD3.X R29, PT, PT, R35, R47, RZ, P3, P6 ;  /* 0x0000002f231d7210 */ /* 0x000fe20001fec4ff */
[----:B------:R-:W-:Y:S01]  /*29280*/  IMAD.WIDE.U32 R14, P3, R2, R25, R14 ;  /* 0x00000019020e7225 */ /* 0x000fe2000786000e */
[----:B------:R-:W-:Y:S02]  /*29290*/  IADD3 RZ, P4, PT, R21, R26, RZ ;  /* 0x0000001a15ff7210 */ /* 0x000fe40007f9e0ff */
[----:B------:R-:W-:Y:S01]  /*292a0*/  ISETP.GE.U32.AND.EX P1, PT, R35, R17, PT, P1 ;  /* 0x000000112300720c */ /* 0x000fe20003f26110 */
[----:B------:R-:W-:Y:S01]  /*292b0*/  IMAD.WIDE.U32 R8, R41, UR16, RZ ;  /* 0x0000001029087c25 */ /* 0x000fe2000f8e00ff */
[----:B------:R-:W-:-:S02]  /*292c0*/  IADD3 R14, P6, PT, R11, R14, RZ ;  /* 0x0000000e0b0e7210 */ /* 0x000fc40007fde0ff */
[----:B------:R-:W-:Y:S01]  /*292d0*/  SEL R39, RZ, 0x1, P1 ;  /* 0x00000001ff277807 */ /* 0x000fe20000800000 */
[----:B------:R-:W-:Y:S01]  /*292e0*/  IMAD.WIDE.U32 R20, R41, UR18, RZ ;  /* 0x0000001229147c25 */ /* 0x000fe2000f8e00ff */
[----:B------:R-:W-:Y:S02]  /*292f0*/  LOP3.LUT R37, RZ, R37, RZ, 0x33, !PT ;  /* 0x00000025ff257212 */ /* 0x000fe400078e33ff */
[----:B------:R-:W-:Y:S01]  /*29300*/  ISETP.GE.U32.AND.EX P0, PT, R29, R35, PT, P0 ;  /* 0x000000231d00720c */ /* 0x000fe20003f06100 */
[----:B------:R-:W-:Y:S01]  /*29310*/  IMAD.X R17, RZ, RZ, RZ, P3 ;  /* 0x000000ffff117224 */ /* 0x000fe200018e06ff */
[----:B------:R-:W-:Y:S01]  /*29320*/  ISETP.GT.U32.AND.EX P2, PT, R14, R37, PT, P2 ;  /* 0x000000250e00720c */ /* 0x000fe20003f44120 */
[----:B------:R-:W-:-:S04]  /*29330*/  IMAD.WIDE.U32 R10, P3, R2, UR17, R8 ;  /* 0x00000011020a7c25 */ /* 0x000fc8000f860008 */
[----:B------:R-:W-:-:S04]  /*29340*/  IMAD.WIDE.U32 R8, P1, R2, UR19, R20 ;  /* 0x0000001302087c25 */ /* 0x000fc8000f820014 */
[----:B------:R-:W-:Y:S02]  /*29350*/  IMAD.MOV.U32 R16, RZ, RZ, R15 ;  /* 0x000000ffff107224 */ /* 0x000fe400078e000f */
[----:B------:R-:W-:-:S04]  /*29360*/  IMAD.WIDE.U32 R30, R2, UR16, RZ ;  /* 0x00000010021e7c25 */ /* 0x000fc8000f8e00ff */
[----:B------:R-:W-:Y:S01]  /*29370*/  IMAD.WIDE.U32.X R20, R41, R25, R16, P6 ;  /* 0x0000001929147225 */ /* 0x000fe200030e0410 */
[----:B------:R-:W-:-:S03]  /*29380*/  IADD3 RZ, P6, PT, R31, R10, RZ ;  /* 0x0000000a1fff7210 */ /* 0x000fc60007fde0ff */
[----:B------:R-:W-:Y:S01]  /*29390*/  IMAD.X R15, RZ, RZ, RZ, P5 ;  /* 0x000000ffff0f7224 */ /* 0x000fe200028e06ff */
[----:B------:R-:W-:Y:S01]  /*293a0*/  IADD3 RZ, P5, PT, R33, R8, RZ ;  /* 0x0000000821ff7210 */ /* 0x000fe20007fbe0ff */
[----:B------:R-:W-:Y:S01]  /*293b0*/  IMAD.X R17, RZ, RZ, RZ, P3 ;  /* 0x000000ffff117224 */ /* 0x000fe200018e06ff */
[----:B------:R-:W-:Y:S01]  /*293c0*/  ISETP.GE.U32.AND P3, PT, R22, R4, PT ;  /* 0x000000041600720c */ /* 0x000fe20003f66070 */
[----:B------:R-:W-:Y:S01]  /*293d0*/  IMAD.X R33, RZ, RZ, RZ, P1 ;  /* 0x000000ffff217224 */ /* 0x000fe200008e06ff */
[----:B------:R-:W-:Y:S01]  /*293e0*/  ISETP.GE.U32.AND P1, PT, R18, R22, PT ;  /* 0x000000161200720c */ /* 0x000fe20003f26070 */
[----:B------:R-:W-:Y:S01]  /*293f0*/  IMAD.MOV.U32 R14, RZ, RZ, R27 ;  /* 0x000000ffff0e7224 */ /* 0x000fe200078e001b */
[----:B------:R-:W-:Y:S01]  /*29400*/  ISETP.GE.U32.AND.EX P3, PT, R23, R5, PT, P3 ;  /* 0x000000051700720c */ /* 0x000fe20003f66130 */
[----:B------:R-:W-:Y:S01]  /*29410*/  IMAD.MOV.U32 R32, RZ, RZ, R9 ;  /* 0x000000ffff207224 */ /* 0x000fe200078e0009 */
[----:B------:R-:W-:Y:S01]  /*29420*/  SEL R9, RZ, 0x1, P0 ;  /* 0x00000001ff097807 */ /* 0x000fe20000000000 */
[----:B------:R-:W-:Y:S01]  /*29430*/  IMAD.MOV.U32 R16, RZ, RZ, R11 ;  /* 0x000000ffff107224 */ /* 0x000fe200078e000b */
[----:B------:R-:W-:Y:S01]  /*29440*/  ISETP.GE.U32.AND.EX P1, PT, R19, R23, PT, P1 ;  /* 0x000000171300720c */ /* 0x000fe20003f26110 */
[----:B------:R-:W-:Y:S01]  /*29450*/  IMAD.WIDE.U32 R30, R2, R42, R28 ;  /* 0x0000002a021e7225 */ /* 0x000fe200078e001c */
[----:B------:R-:W-:-:S03]  /*29460*/  SEL R11, RZ, 0x1, !P2 ;  /* 0x00000001ff0b7807 */ /* 0x000fc60005000000 */
[----:B------:R-:W-:-:S04]  /*29470*/  IMAD.WIDE.U32.X R22, R41, R43, R14, P4 ;  /* 0x0000002b29167225 */ /* 0x000fc800020e040e */
[----:B------:R-:W-:Y:S01]  /*29480*/  IMAD.WIDE.U32.X R4, R41, UR19, R32, P5 ;  /* 0x0000001329047c25 */ /* 0x000fe2000a8e0420 */
[----:B------:R-:W-:Y:S02]  /*29490*/  IADD3 R39, P5, P4, R9, R48, R39 ;  /* 0x0000003009277210 */ /* 0x000fe40007cbe027 */
[----:B------:R-:W-:Y:S01]  /*294a0*/  SEL R9, RZ, 0x1, P3 ;  /* 0x00000001ff097807 */ /* 0x000fe20001800000 */
[----:B------:R-:W-:Y:S01]  /*294b0*/  IMAD.IADD R27, R26, 0x1, R31 ;  /* 0x000000011a1b7824 */ /* 0x000fe200078e021f */
[----:B------:R-:W-:Y:S01]  /*294c0*/  IADD3 R31, P2, P3, R30, R20, R11 ;  /* 0x000000141e1f7210 */ /* 0x000fe20007b5e00b */
[----:B------:R-:W-:Y:S01]  /*294d0*/  IMAD.WIDE.U32.X R14, R41, UR17, R16, P6 ;  /* 0x00000011290e7c25 */ /* 0x000fe2000b0e0410 */
[----:B------:R-:W-:Y:S02]  /*294e0*/  SEL R11, RZ, 0x1, P1 ;  /* 0x00000001ff0b7807 */ /* 0x000fe40000800000 */
[----:B------:R-:W-:Y:S01]  /*294f0*/  IADD3.X R48, PT, PT, RZ, R49, RZ, P5, P4 ;  /* 0x00000031ff307210 */ /* 0x000fe20002fe84ff */
[----:B------:R-:W-:Y:S01]  /*29500*/  IMAD.WIDE.U32 R16, R40, UR12, R18 ;  /* 0x0000000c28107c25 */ /* 0x000fe2000f8e0012 */
[----:B------:R-:W-:-:S02]  /*29510*/  IADD3 R6, P4, P5, R11, R6, R9 ;  /* 0x000000060b067210 */ /* 0x000fc40007d9e009 */
[----:B------:R-:W-:Y:S01]  /*29520*/  IADD3.X R20, PT, PT, R27, R21, RZ, P2, P3 ;  /* 0x000000151b147210 */ /* 0x000fe200017e64ff */
[----:B------:R-:W-:Y:S01]  /*29530*/  IMAD.IADD R9, R12, 0x1, R17 ;  /* 0x000000010c097824 */ /* 0x000fe200078e0211 */
[----:B------:R-:W-:Y:S02]  /*29540*/  IADD3 R12, P3, PT, R39, R16, RZ ;  /* 0x00000010270c7210 */ /* 0x000fe40007f7e0ff */
[----:B------:R-:W-:Y:S02]  /*29550*/  ISETP.GE.U32.AND P2, PT, R16, R18, PT ;  /* 0x000000121000720c */ /* 0x000fe40003f46070 */
[----:B------:R-:W-:Y:S02]  /*29560*/  ISETP.GE.U32.AND P1, PT, R30, R28, PT ;  /* 0x0000001c1e00720c */ /* 0x000fe40003f26070 */
[----:B------:R-:W-:Y:S02]  /*29570*/  ISETP.GE.U32.AND P0, PT, R31, R30, PT ;  /* 0x0000001e1f00720c */ /* 0x000fe40003f06070 */
[----:B------:R-:W-:-:S02]  /*29580*/  IADD3.X R18, PT, PT, RZ, R7, RZ, P4, P5 ;  /* 0x00000007ff127210 */ /* 0x000fc400027ea4ff */
[----:B------:R-:W-:Y:S01]  /*29590*/  IADD3 R6, P5, PT, R6, R13, RZ ;  /* 0x0000000d06067210 */ /* 0x000fe20007fbe0ff */
[----:B------:R-:W-:Y:S01]  /*295a0*/  IMAD.X R13, R9, 0x1, R48, P3 ;  /* 0x00000001090d7824 */ /* 0x000fe200018e0630 */
[----:B------:R-:W-:Y:S02]  /*295b0*/  ISETP.GE.U32.AND P4, PT, R12, R16, PT ;  /* 0x000000100c00720c */ /* 0x000fe40003f86070 */
[----:B------:R-:W-:Y:S01]  /*295c0*/  ISETP.GE.U32.AND.EX P1, PT, R27, R29, PT, P1 ;  /* 0x0000001d1b00720c */ /* 0x000fe20003f26110 */
[----:B------:R-:W-:Y:S01]  /*295d0*/  IMAD.X R7, R18, 0x1, R3, P5 ;  /* 0x0000000112077824 */ /* 0x000fe200028e0603 */
[----:B------:R-:W-:Y:S01]  /*295e0*/  ISETP.GE.U32.AND.EX P0, PT, R20, R27, PT, P0 ;  /* 0x0000001b1400720c */ /* 0x000fe20003f06100 */
[----:B------:R-:W-:Y:S01]  /*295f0*/  IMAD.WIDE.U32 R16, R2, UR16, R12 ;  /* 0x0000001002107c25 */ /* 0x000fe2000f8e000c */
[----:B------:R-:W-:Y:S02]  /*29600*/  ISETP.GE.U32.AND.EX P2, PT, R9, R19, PT, P2 ;  /* 0x000000130900720c */ /* 0x000fe40003f46120 */
[----:B------:R-:W-:Y:S01]  /*29610*/  ISETP.GE.U32.AND.EX P4, PT, R13, R9, PT, P4 ;  /* 0x000000090d00720c */ /* 0x000fe20003f86140 */
[----:B------:R-:W-:Y:S01]  /*29620*/  IMAD.WIDE.U32 R40, R40, UR14, R6 ;  /* 0x0000000e28287c25 */ /* 0x000fe2000f8e0006 */
[----:B------:R-:W-:-:S02]  /*29630*/  SEL R11, RZ, 0x1, P1 ;  /* 0x00000001ff0b7807 */ /* 0x000fc40000800000 */
[----:B------:R-:W-:Y:S01]  /*29640*/  SEL R18, RZ, 0x1, P0 ;  /* 0x00000001ff127807 */ /* 0x000fe20000000000 */
[----:B------:R-:W-:Y:S01]  /*29650*/  IMAD.IADD R37, R36, 0x1, R41 ;  /* 0x0000000124257824 */ /* 0x000fe200078e0229 */
[----:B------:R-:W-:Y:S02]  /*29660*/  SEL R3, RZ, 0x1, P2 ;  /* 0x00000001ff037807 */ /* 0x000fe40001000000 */
[----:B------:R-:W-:Y:S02]  /*29670*/  SEL R9, RZ, 0x1, P4 ;  /* 0x00000001ff097807 */ /* 0x000fe40002000000 */
[----:B------:R-:W-:Y:S02]  /*29680*/  IADD3 R11, P1, P3, R18, R22, R11 ;  /* 0x00000016120b7210 */ /* 0x000fe40007b3e00b */
[----:B------:R-:W-:Y:S02]  /*29690*/  IADD3 R3, P0, P2, R9, R44, R3 ;  /* 0x0000002c09037210 */ /* 0x000fe40007a1e003 */
[----:B------:R-:W-:Y:S01]  /*296a0*/  IADD3 R9, P4, PT, R11, R16, RZ ;  /* 0x000000100b097210 */ /* 0x000fe20007f9e0ff */
[----:B------:R-:W-:Y:S01]  /*296b0*/  IMAD.IADD R11, R10, 0x1, R17 ;  /* 0x000000010a0b7824 */ /* 0x000fe200078e0211 */
[----:B------:R-:W-:-:S02]  /*296c0*/  IADD3.X R22, PT, PT, RZ, R23, RZ, P1, P3 ;  /* 0x00000017ff167210 */ /* 0x000fc40000fe64ff */
[----:B------:R-:W-:Y:S02]  /*296d0*/  IADD3.X R44, PT, PT, RZ, R45, RZ, P0, P2 ;  /* 0x0000002dff2c7210 */ /* 0x000fe400007e44ff */
[----:B------:R-:W-:Y:S01]  /*296e0*/  ISETP.GE.U32.AND P0, PT, R31, R24, PT ;  /* 0x000000181f00720c */ /* 0x000fe20003f06070 */
[----:B------:R-:W-:Y:S01]  /*296f0*/  IMAD.X R22, R11, 0x1, R22, P4 ;  /* 0x000000010b167824 */ /* 0x000fe200020e0616 */
[----:B------:R-:W-:Y:S02]  /*29700*/  ISETP.GE.U32.AND P3, PT, R16, R12, PT ;  /* 0x0000000c1000720c */ /* 0x000fe40003f66070 */
[----:B------:R-:W-:Y:S02]  /*29710*/  ISETP.GE.U32.AND P1, PT, R9, R16, PT ;  /* 0x000000100900720c */ /* 0x000fe40003f26070 */
[----:B------:R-:W-:Y:S02]  /*29720*/  IADD3 R10, P5, PT, R3, R40, RZ ;  /* 0x00000028030a7210 */ /* 0x000fe40007fbe0ff */
[----:B------:R-:W-:-:S02]  /*29730*/  ISETP.GE.U32.AND.EX P0, PT, R20, R25, PT, P0 ;  /* 0x000000191400720c */ /* 0x000fc40003f06100 */
[----:B------:R-:W-:Y:S02]  /*29740*/  ISETP.GE.U32.AND.EX P3, PT, R11, R13, PT, P3 ;  /* 0x0000000d0b00720c */ /* 0x000fe40003f66130 */
[----:B------:R-:W-:Y:S01]  /*29750*/  ISETP.GE.U32.AND.EX P1, PT, R22, R11, PT, P1 ;  /* 0x0000000b1600720c */ /* 0x000fe20003f26110 */
[----:B------:R-:W-:Y:S01]  /*29760*/  IMAD.X R11, R37, 0x1, R44, P5 ;  /* 0x00000001250b7824 */ /* 0x000fe200028e062c */
[----:B------:R-:W-:Y:S02]  /*29770*/  SEL R12, RZ, 0x1, P0 ;  /* 0x00000001ff0c7807 */ /* 0x000fe40000000000 */
[----:B------:R-:W-:Y:S02]  /*29780*/  IADD3 R19, P5, PT, R9, -R42, RZ ;  /* 0x8000002a09137210 */ /* 0x000fe40007fbe0ff */
[----:B------:R-:W-:Y:S02]  /*29790*/  ISETP.GE.U32.AND P2, PT, R40, R6, PT ;  /* 0x000000062800720c */ /* 0x000fe40003f46070 */
[----:B------:R-:W-:-:S02]  /*297a0*/  SEL R3, RZ, 0x1, P3 ;  /* 0x00000001ff037807 */ /* 0x000fc40001800000 */
[----:B------:R-:W-:Y:S02]  /*297b0*/  SEL R6, RZ, 0x1, P1 ;  /* 0x00000001ff067807 */ /* 0x000fe40000800000 */
[----:B------:R-:W-:Y:S01]  /*297c0*/  ISETP.GE.U32.AND P3, PT, R19, R12, PT ;  /* 0x0000000c1300720c */ /* 0x000fe20003f66070 */
[----:B------:R-:W-:Y:S01]  /*297d0*/  IMAD.X R12, R22, 0x1, ~R43, P5 ;  /* 0x00000001160c7824 */ /* 0x000fe200028e0e2b */
[----:B------:R-:W-:Y:S01]  /*297e0*/  IADD3 R13, P5, P6, R6, R14, R3 ;  /* 0x0000000e060d7210 */ /* 0x000fe20007ebe003 */
[----:B------:R-:W-:Y:S01]  /*297f0*/  IMAD.WIDE.U32 R2, R2, UR18, R10 ;  /* 0x0000001202027c25 */ /* 0x000fe2000f8e000a */
[----:B------:R-:W-:Y:S02]  /*29800*/  ISETP.GE.U32.AND P1, PT, R10, R40, PT ;  /* 0x000000280a00720c */ /* 0x000fe40003f26070 */
[----:B------:R-:W-:Y:S02]  /*29810*/  IADD3.X R14, PT, PT, RZ, R15, RZ, P5, P6 ;  /* 0x0000000fff0e7210 */ /* 0x000fe40002fec4ff */
[----:B------:R-:W-:Y:S01]  /*29820*/  ISETP.GE.U32.AND.EX P2, PT, R37, R7, PT, P2 ;  /* 0x000000072500720c */ /* 0x000fe20003f46120 */
[----:B------:R-:W-:Y:S01]  /*29830*/  IMAD.IADD R7, R8, 0x1, R3 ;  /* 0x0000000108077824 */ /* 0x000fe200078e0203 */
[----:B------:R-:W-:-:S02]  /*29840*/  IADD3 R13, P5, PT, R13, R2, RZ ;  /* 0x000000020d0d7210 */ /* 0x000fc40007fbe0ff */
[----:B------:R-:W-:Y:S02]  /*29850*/  ISETP.LT.U32.AND P4, PT, R9, R42, PT ;  /* 0x0000002a0900720c */ /* 0x000fe40003f81070 */
[----:B------:R-:W-:Y:S01]  /*29860*/  ISETP.GE.U32.AND.EX P6, PT, R12, RZ, PT, P3 ;  /* 0x000000ff0c00720c */ /* 0x000fe20003fc6130 */
[----:B------:R-:W-:Y:S01]  /*29870*/  IMAD.X R14, R7, 0x1, R14, P5 ;  /* 0x00000001070e7824 */ /* 0x000fe200028e060e */
[----:B------:R-:W-:Y:S02]  /*29880*/  ISETP.GE.U32.AND.EX P1, PT, R11, R37, PT, P1 ;  /* 0x000000250b00720c */ /* 0x000fe40003f26110 */
[----:B------:R-:W-:Y:S02]  /*29890*/  ISETP.GE.U32.AND P3, PT, R2, R10, PT ;  /* 0x0000000a0200720c */ /* 0x000fe40003f66070 */
[----:B------:R-:W-:Y:S02]  /*298a0*/  ISETP.LT.U32.OR.EX P4, PT, R22, R43, !P6, P4 ;  /* 0x0000002b1600720c */ /* 0x000fe40007781540 */
[----:B------:R-:W-:-:S02]  /*298b0*/  SEL R3, RZ, 0x1, P2 ;  /* 0x00000001ff037807 */ /* 0x000fc40001000000 */
[----:B------:R-:W-:Y:S02]  /*298c0*/  ISETP.GE.U32.AND P2, PT, R13, R2, PT ;  /* 0x000000020d00720c */ /* 0x000fe40003f46070 */
[----:B------:R-:W-:Y:S02]  /*298d0*/  SEL R2, RZ, 0x1, P1 ;  /* 0x00000001ff027807 */ /* 0x000fe40000800000 */
[----:B------:R-:W-:Y:S02]  /*298e0*/  ISETP.GE.U32.AND.EX P3, PT, R7, R11, PT, P3 ;  /* 0x0000000b0700720c */ /* 0x000fe40003f66130 */
[----:B------:R-:W-:Y:S02]  /*298f0*/  SEL R6, RZ, 0x1, !P4 ;  /* 0x00000001ff067807 */ /* 0x000fe40006000000 */
[----:B------:R-:W-:Y:S02]  /*29900*/  IADD3 R11, P1, PT, R13, -UR16, RZ ;  /* 0x800000100d0b7c10 */ /* 0x000fe4000ff3e0ff */
[----:B------:R-:W-:-:S02]  /*29910*/  ISETP.GE.U32.AND.EX P2, PT, R14, R7, PT, P2 ;  /* 0x000000070e00720c */ /* 0x000fc40003f46120 */
[----:B------:R-:W-:Y:S02]  /*29920*/  IADD3 R2, P5, P6, R2, R50, R3 ;  /* 0x0000003202027210 */ /* 0x000fe40007ebe003 */
[----:B------:R-:W-:Y:S02]  /*29930*/  SEL R3, RZ, 0x1, P3 ;  /* 0x00000001ff037807 */ /* 0x000fe40001800000 */
[----:B------:R-:W-:Y:S02]  /*29940*/  ISETP.GE.U32.AND P3, PT, R11, R6, PT ;  /* 0x000000060b00720c */ /* 0x000fe40003f66070 */
[----:B------:R-:W-:Y:S02]  /*29950*/  IADD3.X R7, PT, PT, R14, ~UR17, RZ, P1, !PT ;  /* 0x800000110e077c10 */ /* 0x000fe40008ffe4ff */
[----:B------:R-:W-:Y:S02]  /*29960*/  SEL R6, RZ, 0x1, P2 ;  /* 0x00000001ff067807 */ /* 0x000fe40001000000 */
[----:B------:R-:W-:-:S02]  /*29970*/  IADD3.X R50, PT, PT, RZ, R51, RZ, P5, P6 ;  /* 0x00000033ff327210 */ /* 0x000fc40002fec4ff */
[----:B------:R-:W-:Y:S02]  /*29980*/  ISETP.LT.U32.AND P2, PT, R13, UR16, PT ;  /* 0x000000100d007c0c */ /* 0x000fe4000bf41070 */
[----:B------:R-:W-:Y:S02]  /*29990*/  ISETP.GE.U32.AND.EX P1, PT, R7, RZ, PT, P3 ;  /* 0x000000ff0700720c */ /* 0x000fe40003f26130 */
[----:B------:R-:W-:Y:S02]  /*299a0*/  IADD3 R3, P3, P5, R6, R4, R3 ;  /* 0x0000000406037210 */ /* 0x000fe40007d7e003 */
[----:B------:R-:W-:Y:S02]  /*299b0*/  ISETP.LT.U32.OR.EX P1, PT, R14, UR17, !P1, P2 ;  /* 0x000000110e007c0c */ /* 0x000fe4000cf21520 */
[----:B------:R-:W-:Y:S02]  /*299c0*/  IADD3 R2, P2, PT, R3, R2, RZ ;  /* 0x0000000203027210 */ /* 0x000fe40007f5e0ff */
[----:B------:R-:W-:-:S02]  /*299d0*/  IADD3.X R5, PT, PT, RZ, R5, RZ, P3, P5 ;  /* 0x00000005ff057210 */ /* 0x000fc40001fea4ff */
[----:B------:R-:W-:Y:S02]  /*299e0*/  SEL R3, RZ, 0x1, !P1 ;  /* 0x00000001ff037807 */ /* 0x000fe40004800000 */
[----:B------:R-:W-:Y:S01]  /*299f0*/  IADD3 R10, P3, PT, R2, -UR18, RZ ;  /* 0x80000012020a7c10 */ /* 0x000fe2000ff7e0ff */
[----:B------:R-:W-:Y:S01]  /*29a00*/  IMAD.X R50, R5, 0x1, R50, P2 ;  /* 0x0000000105327824 */ /* 0x000fe200010e0632 */
[----:B------:R-:W-:Y:S02]  /*29a10*/  SEL R6, RZ, 0xffffffff, !P4 ;  /* 0xffffffffff067807 */ /* 0x000fe40006000000 */
[----:B------:R-:W-:Y:S02]  /*29a20*/  ISETP.GE.U32.AND P2, PT, R10, R3, PT ;  /* 0x000000030a00720c */ /* 0x000fe40003f46070 */
[----:B------:R-:W-:Y:S02]  /*29a30*/  IADD3.X R5, PT, PT, R50, ~UR19, RZ, P3, !PT ;  /* 0x8000001332057c10 */ /* 0x000fe40009ffe4ff */
[----:B------:R-:W-:-:S02]  /*29a40*/  ISETP.LT.U32.AND P3, PT, R2, UR18, PT ;  /* 0x0000001202007c0c */ /* 0x000fc4000bf61070 */
[----:B------:R-:W-:Y:S02]  /*29a50*/  ISETP.GE.U32.AND.EX P2, PT, R5, RZ, PT, P2 ;  /* 0x000000ff0500720c */ /* 0x000fe40003f46120 */
[----:B------:R-:W-:Y:S02]  /*29a60*/  SEL R3, RZ, 0xffffffff, P0 ;  /* 0xffffffffff037807 */ /* 0x000fe40000000000 */
        /* <DEDUP_REMOVED lines=17> */
[----:B------:R-:W-:Y:S02]  /*29b80*/  SEL R9, R50, R15, P2 ;  /* 0x0000000f32097207 */ /* 0x000fe40001000000 */
[----:B------:R-:W-:-:S07]  /*29b90*/  PRMT R10, RZ, 0x7610, R10 ;  /* 0x00007610ff0a7816 */ /* 0x000fce000000000a */
.L_x_68:
[----:B------:R-:W-:Y:S05]  /*29ba0*/  BSYNC.RECONVERGENT B1 ;  /* 0x0000000000017941 */ /* 0x000fea0003800200 */
.L_x_25:
[----:B------:R-:W-:Y:S05]  /*29bb0*/  WARPSYNC.ALL ;  /* 0x0000000000007948 */ /* 0x000fea0003800000 */
[----:B------:R-:W0:Y:S01]  /*29bc0*/  LDC.64 R2, c[0x0][0x408] ;  /* 0x00010200ff027b82 */ /* 0x000e220000000a00 */
[----:B------:R-:W-:-:S04]  /*29bd0*/  LOP3.LUT R17, R17, R16, RZ, 0x3c, !PT ;  /* 0x0000001011117212 */ /* 0x000fc800078e3cff */
[----:B------:R-:W-:-:S04]  /*29be0*/  LOP3.LUT R16, R17, R16, RZ, 0x3c, !PT ;  /* 0x0000001011107212 */ /* 0x000fc800078e3cff */
[----:B------:R-:W-:Y:S01]  /*29bf0*/  LOP3.LUT R17, R17, R16, RZ, 0x3c, !PT ;  /* 0x0000001011117212 */ /* 0x000fe200078e3cff */
[----:B0-----:R-:W-:-:S05]  /*29c00*/  IMAD.WIDE R2, R0, 0x28, R2 ;  /* 0x0000002800027825 */ /* 0x001fca00078e0202 */
[----:B------:R-:W-:Y:S04]  /*29c10*/  STG.E.64 desc[UR8][R2.64], R16 ;  /* 0x0000001002007986 */ /* 0x000fe8000c101b08 */
[----:B------:R-:W-:Y:S04]  /*29c20*/  STG.E.64 desc[UR8][R2.64+0x8], R4 ;  /* 0x0000080402007986 */ /* 0x000fe8000c101b08 */
[----:B------:R-:W-:Y:S04]  /*29c30*/  STG.E.64 desc[UR8][R2.64+0x10], R6 ;  /* 0x0000100602007986 */ /* 0x000fe8000c101b08 */
[----:B------:R-:W-:Y:S04]  /*29c40*/  STG.E.64 desc[UR8][R2.64+0x18], R8 ;  /* 0x0000180802007986 */ /* 0x000fe8000c101b08 */
[----:B------:R-:W-:Y:S01]  /*29c50*/  STG.E.U8 desc[UR8][R2.64+0x20], R10 ;  /* 0x0000200a02007986 */ /* 0x000fe2000c101108 */
[----:B------:R-:W-:Y:S05]  /*29c60*/  EXIT ;  /* 0x000000000000794d */ /* 0x000fea0003800000 */
.L_x_70:
[----:B------:R-:W-:-:S00]  /*29c70*/  BRA `(.L_x_70) ;  /* 0xfffffffc00fc7947 */ /* 0x000fc0000383ffff */
[----:B------:R-:W-:-:S00]  /*29c80*/  NOP ;  /* 0x0000000000007918 */ /* 0x000fc00000000000 */
[----:B------:R-:W-:-:S00]  /*29c90*/  NOP ;  /* 0x0000000000007918 */ /* 0x000fc00000000000 */
[----:B------:R-:W-:-:S00]  /*29ca0*/  NOP ;  /* 0x0000000000007918 */ /* 0x000fc00000000000 */
[----:B------:R-:W-:-:S00]  /*29cb0*/  NOP ;  /* 0x0000000000007918 */ /* 0x000fc00000000000 */
[----:B------:R-:W-:-:S00]  /*29cc0*/  NOP ;  /* 0x0000000000007918 */ /* 0x000fc00000000000 */
[----:B------:R-:W-:-:S00]  /*29cd0*/  NOP ;  /* 0x0000000000007918 */ /* 0x000fc00000000000 */
[----:B------:R-:W-:-:S00]  /*29ce0*/  NOP ;  /* 0x0000000000007918 */ /* 0x000fc00000000000 */
[----:B------:R-:W-:-:S00]  /*29cf0*/  NOP ;  /* 0x0000000000007918 */ /* 0x000fc00000000000 */
.L_x_71:


//--------------------- .nv.shared.reserved.0     --------------------------
	.section	.nv.shared.reserved.0,"aw",@nobits
	.weak		__nv_reservedSMEM_offset_0_alias
	.size		__nv_reservedSMEM_offset_0_alias, 0, 64
	.other		__nv_reservedSMEM_offset_0_alias,@"STO_CUDA_RESERVED_SHARED STV_DEFAULT"
__nv_reservedSMEM_offset_0_alias:
	.zero		0
	.zero		64


//--------------------- .nv.constant0.ecm_stage1_kernel --------------------------
	.section	.nv.constant0.ecm_stage1_kernel,"a",@progbits
	.sectionflags	@""
	.align	4
.nv.constant0.ecm_stage1_kernel:
	.zero		1044


//--------------------- SYMBOLS --------------------------

	.type		.nv.reservedSmem.offset0,@object
	.size		.nv.reservedSmem.offset0,0x4
